//
// Generated by NVIDIA NVVM Compiler
//
// Compiler Build ID: CL-36424714
// Cuda compilation tools, release 13.0, V13.0.88
// Based on NVVM 20.0.0
//

.version 9.0
.target sm_100
.address_size 64

	// .globl	_Z30find_passwords_optimized_multiPKcPKhiPiPxPhPyi
.const .align 4 .b8 K[256] = {152, 47, 138, 66, 145, 68, 55, 113, 207, 251, 192, 181, 165, 219, 181, 233, 91, 194, 86, 57, 241, 17, 241, 89, 164, 130, 63, 146, 213, 94, 28, 171, 152, 170, 7, 216, 1, 91, 131, 18, 190, 133, 49, 36, 195, 125, 12, 85, 116, 93, 190, 114, 254, 177, 222, 128, 167, 6, 220, 155, 116, 241, 155, 193, 193, 105, 155, 228, 134, 71, 190, 239, 198, 157, 193, 15, 204, 161, 12, 36, 111, 44, 233, 45, 170, 132, 116, 74, 220, 169, 176, 92, 218, 136, 249, 118, 82, 81, 62, 152, 109, 198, 49, 168, 200, 39, 3, 176, 199, 127, 89, 191, 243, 11, 224, 198, 71, 145, 167, 213, 81, 99, 202, 6, 103, 41, 41, 20, 133, 10, 183, 39, 56, 33, 27, 46, 252, 109, 44, 77, 19, 13, 56, 83, 84, 115, 10, 101, 187, 10, 106, 118, 46, 201, 194, 129, 133, 44, 114, 146, 161, 232, 191, 162, 75, 102, 26, 168, 112, 139, 75, 194, 163, 81, 108, 199, 25, 232, 146, 209, 36, 6, 153, 214, 133, 53, 14, 244, 112, 160, 106, 16, 22, 193, 164, 25, 8, 108, 55, 30, 76, 119, 72, 39, 181, 188, 176, 52, 179, 12, 28, 57, 74, 170, 216, 78, 79, 202, 156, 91, 243, 111, 46, 104, 238, 130, 143, 116, 111, 99, 165, 120, 20, 120, 200, 132, 8, 2, 199, 140, 250, 255, 190, 144, 235, 108, 80, 164, 247, 163, 249, 190, 242, 120, 113, 198};
.const .align 1 .b8 d_target_salt[17];
.const .align 1 .b8 d_target_hash[32];
.const .align 1 .b8 charset[63] = {97, 98, 99, 100, 101, 102, 103, 104, 105, 106, 107, 108, 109, 110, 111, 112, 113, 114, 115, 116, 117, 118, 119, 120, 121, 122, 65, 66, 67, 68, 69, 70, 71, 72, 73, 74, 75, 76, 77, 78, 79, 80, 81, 82, 83, 84, 85, 86, 87, 88, 89, 90, 48, 49, 50, 51, 52, 53, 54, 55, 56, 57};
// _ZZ30find_passwords_optimized_multiPKcPKhiPiPxPhPyiE13shared_sha256 has been demoted

.visible .entry _Z30find_passwords_optimized_multiPKcPKhiPiPxPhPyi(
	.param .u64 .ptr .align 1 _Z30find_passwords_optimized_multiPKcPKhiPiPxPhPyi_param_0,
	.param .u64 .ptr .align 1 _Z30find_passwords_optimized_multiPKcPKhiPiPxPhPyi_param_1,
	.param .u32 _Z30find_passwords_optimized_multiPKcPKhiPiPxPhPyi_param_2,
	.param .u64 .ptr .align 1 _Z30find_passwords_optimized_multiPKcPKhiPiPxPhPyi_param_3,
	.param .u64 .ptr .align 1 _Z30find_passwords_optimized_multiPKcPKhiPiPxPhPyi_param_4,
	.param .u64 .ptr .align 1 _Z30find_passwords_optimized_multiPKcPKhiPiPxPhPyi_param_5,
	.param .u64 .ptr .align 1 _Z30find_passwords_optimized_multiPKcPKhiPiPxPhPyi_param_6,
	.param .u32 _Z30find_passwords_optimized_multiPKcPKhiPiPxPhPyi_param_7
)
{
	.local .align 8 .b8 	__local_depot0[160];
	.reg .b64 	%SP;
	.reg .b64 	%SPL;
	.reg .pred 	%p<55>;
	.reg .b16 	%rs<247>;
	.reg .b32 	%r<9949>;
	.reg .b64 	%rd<176>;
	// demoted variable
	.shared .align 8 .b8 _ZZ30find_passwords_optimized_multiPKcPKhiPiPxPhPyiE13shared_sha256[152];
	mov.u64 	%SPL, __local_depot0;
	add.u64 	%rd1, %SPL, 0;
	add.u64 	%rd2, %SPL, 152;
	mov.u32 	%r112, %tid.x;
	setp.ne.s32 	%p1, %r112, 0;
	@%p1 bra 	$L__BB0_6;
	mov.b64 	%rd166, 0;
	st.shared.u64 	[_ZZ30find_passwords_optimized_multiPKcPKhiPiPxPhPyiE13shared_sha256+144], %rd166;
	mov.b32 	%r114, -1150833019;
	mov.b32 	%r115, 1779033703;
	st.shared.v2.u32 	[_ZZ30find_passwords_optimized_multiPKcPKhiPiPxPhPyiE13shared_sha256], {%r115, %r114};
	mov.b32 	%r116, -1521486534;
	mov.b32 	%r117, 1013904242;
	st.shared.v2.u32 	[_ZZ30find_passwords_optimized_multiPKcPKhiPiPxPhPyiE13shared_sha256+8], {%r117, %r116};
	mov.b32 	%r118, -1694144372;
	mov.b32 	%r119, 1359893119;
	st.shared.v2.u32 	[_ZZ30find_passwords_optimized_multiPKcPKhiPiPxPhPyiE13shared_sha256+16], {%r119, %r118};
	mov.b32 	%r120, 1541459225;
	mov.b32 	%r121, 528734635;
	st.shared.v2.u32 	[_ZZ30find_passwords_optimized_multiPKcPKhiPiPxPhPyiE13shared_sha256+24], {%r121, %r120};
	mov.b32 	%r9901, 0;
	mov.u32 	%r123, _ZZ30find_passwords_optimized_multiPKcPKhiPiPxPhPyiE13shared_sha256;
$L__BB0_2:
	ld.param.u64 	%rd160, [_Z30find_passwords_optimized_multiPKcPKhiPiPxPhPyi_param_0];
	cvta.to.global.u64 	%rd41, %rd160;
	add.s64 	%rd42, %rd41, %rd166;
	ld.global.u8 	%rs73, [%rd42];
	add.s32 	%r122, %r9901, 1;
	st.shared.u32 	[_ZZ30find_passwords_optimized_multiPKcPKhiPiPxPhPyiE13shared_sha256+140], %r122;
	add.s32 	%r124, %r123, %r9901;
	st.shared.u8 	[%r124+76], %rs73;
	ld.shared.u32 	%r9901, [_ZZ30find_passwords_optimized_multiPKcPKhiPiPxPhPyiE13shared_sha256+140];
	setp.ne.s32 	%p2, %r9901, 64;
	@%p2 bra 	$L__BB0_4;
	ld.shared.u32 	%r126, [_ZZ30find_passwords_optimized_multiPKcPKhiPiPxPhPyiE13shared_sha256+76];
	bfe.u32 	%r127, %r126, 0, 8;
	bfe.u32 	%r128, %r126, 8, 8;
	bfe.u32 	%r129, %r126, 16, 8;
	cvt.u16.u32 	%rs74, %r129;
	shl.b32 	%r130, %r127, 24;
	shl.b32 	%r131, %r128, 16;
	and.b32  	%r132, %r131, 16711680;
	or.b32  	%r133, %r132, %r130;
	and.b16  	%rs75, %rs74, 255;
	mul.wide.u16 	%r134, %rs75, 256;
	or.b32  	%r135, %r133, %r134;
	bfe.u32 	%r136, %r126, 24, 8;
	or.b32  	%r137, %r135, %r136;
	ld.shared.v2.b32 	{%r138, %r139}, [_ZZ30find_passwords_optimized_multiPKcPKhiPiPxPhPyiE13shared_sha256+80];
	bfe.u32 	%r140, %r139, 16, 8;
	cvt.u16.u32 	%rs76, %r140;
	bfe.u32 	%r141, %r139, 8, 8;
	bfe.u32 	%r142, %r139, 0, 8;
	bfe.u32 	%r143, %r138, 16, 8;
	cvt.u16.u32 	%rs77, %r143;
	bfe.u32 	%r144, %r138, 8, 8;
	bfe.u32 	%r145, %r138, 0, 8;
	shl.b32 	%r146, %r145, 24;
	shl.b32 	%r147, %r144, 16;
	and.b32  	%r148, %r147, 16711680;
	or.b32  	%r149, %r148, %r146;
	and.b16  	%rs78, %rs77, 255;
	mul.wide.u16 	%r150, %rs78, 256;
	or.b32  	%r151, %r149, %r150;
	bfe.u32 	%r152, %r138, 24, 8;
	or.b32  	%r153, %r151, %r152;
	shl.b32 	%r154, %r142, 24;
	shl.b32 	%r155, %r141, 16;
	and.b32  	%r156, %r155, 16711680;
	or.b32  	%r157, %r156, %r154;
	and.b16  	%rs79, %rs76, 255;
	mul.wide.u16 	%r158, %rs79, 256;
	or.b32  	%r159, %r157, %r158;
	bfe.u32 	%r160, %r139, 24, 8;
	or.b32  	%r161, %r159, %r160;
	ld.shared.v2.b32 	{%r162, %r163}, [_ZZ30find_passwords_optimized_multiPKcPKhiPiPxPhPyiE13shared_sha256+88];
	bfe.u32 	%r164, %r163, 16, 8;
	cvt.u16.u32 	%rs80, %r164;
	bfe.u32 	%r165, %r163, 8, 8;
	bfe.u32 	%r166, %r163, 0, 8;
	bfe.u32 	%r167, %r162, 16, 8;
	cvt.u16.u32 	%rs81, %r167;
	bfe.u32 	%r168, %r162, 8, 8;
	bfe.u32 	%r169, %r162, 0, 8;
	shl.b32 	%r170, %r169, 24;
	shl.b32 	%r171, %r168, 16;
	and.b32  	%r172, %r171, 16711680;
	or.b32  	%r173, %r172, %r170;
	and.b16  	%rs82, %rs81, 255;
	mul.wide.u16 	%r174, %rs82, 256;
	or.b32  	%r175, %r173, %r174;
	bfe.u32 	%r176, %r162, 24, 8;
	or.b32  	%r177, %r175, %r176;
	shl.b32 	%r178, %r166, 24;
	shl.b32 	%r179, %r165, 16;
	and.b32  	%r180, %r179, 16711680;
	or.b32  	%r181, %r180, %r178;
	and.b16  	%rs83, %rs80, 255;
	mul.wide.u16 	%r182, %rs83, 256;
	or.b32  	%r183, %r181, %r182;
	bfe.u32 	%r184, %r163, 24, 8;
	or.b32  	%r185, %r183, %r184;
	ld.shared.v2.b32 	{%r186, %r187}, [_ZZ30find_passwords_optimized_multiPKcPKhiPiPxPhPyiE13shared_sha256+96];
	bfe.u32 	%r188, %r187, 16, 8;
	cvt.u16.u32 	%rs84, %r188;
	bfe.u32 	%r189, %r187, 8, 8;
	bfe.u32 	%r190, %r187, 0, 8;
	bfe.u32 	%r191, %r186, 16, 8;
	cvt.u16.u32 	%rs85, %r191;
	bfe.u32 	%r192, %r186, 8, 8;
	bfe.u32 	%r193, %r186, 0, 8;
	shl.b32 	%r194, %r193, 24;
	shl.b32 	%r195, %r192, 16;
	and.b32  	%r196, %r195, 16711680;
	or.b32  	%r197, %r196, %r194;
	and.b16  	%rs86, %rs85, 255;
	mul.wide.u16 	%r198, %rs86, 256;
	or.b32  	%r199, %r197, %r198;
	bfe.u32 	%r200, %r186, 24, 8;
	or.b32  	%r201, %r199, %r200;
	shl.b32 	%r202, %r190, 24;
	shl.b32 	%r203, %r189, 16;
	and.b32  	%r204, %r203, 16711680;
	or.b32  	%r205, %r204, %r202;
	and.b16  	%rs87, %rs84, 255;
	mul.wide.u16 	%r206, %rs87, 256;
	or.b32  	%r207, %r205, %r206;
	bfe.u32 	%r208, %r187, 24, 8;
	or.b32  	%r209, %r207, %r208;
	ld.shared.v2.b32 	{%r210, %r211}, [_ZZ30find_passwords_optimized_multiPKcPKhiPiPxPhPyiE13shared_sha256+104];
	bfe.u32 	%r212, %r211, 16, 8;
	cvt.u16.u32 	%rs88, %r212;
	bfe.u32 	%r213, %r211, 8, 8;
	bfe.u32 	%r214, %r211, 0, 8;
	bfe.u32 	%r215, %r210, 16, 8;
	cvt.u16.u32 	%rs89, %r215;
	bfe.u32 	%r216, %r210, 8, 8;
	bfe.u32 	%r217, %r210, 0, 8;
	shl.b32 	%r218, %r217, 24;
	shl.b32 	%r219, %r216, 16;
	and.b32  	%r220, %r219, 16711680;
	or.b32  	%r221, %r220, %r218;
	and.b16  	%rs90, %rs89, 255;
	mul.wide.u16 	%r222, %rs90, 256;
	or.b32  	%r223, %r221, %r222;
	bfe.u32 	%r224, %r210, 24, 8;
	or.b32  	%r225, %r223, %r224;
	shl.b32 	%r226, %r214, 24;
	shl.b32 	%r227, %r213, 16;
	and.b32  	%r228, %r227, 16711680;
	or.b32  	%r229, %r228, %r226;
	and.b16  	%rs91, %rs88, 255;
	mul.wide.u16 	%r230, %rs91, 256;
	or.b32  	%r231, %r229, %r230;
	bfe.u32 	%r232, %r211, 24, 8;
	or.b32  	%r233, %r231, %r232;
	ld.shared.v2.b32 	{%r234, %r235}, [_ZZ30find_passwords_optimized_multiPKcPKhiPiPxPhPyiE13shared_sha256+112];
	bfe.u32 	%r236, %r235, 16, 8;
	cvt.u16.u32 	%rs92, %r236;
	bfe.u32 	%r237, %r235, 8, 8;
	bfe.u32 	%r238, %r235, 0, 8;
	bfe.u32 	%r239, %r234, 16, 8;
	cvt.u16.u32 	%rs93, %r239;
	bfe.u32 	%r240, %r234, 8, 8;
	bfe.u32 	%r241, %r234, 0, 8;
	shl.b32 	%r242, %r241, 24;
	shl.b32 	%r243, %r240, 16;
	and.b32  	%r244, %r243, 16711680;
	or.b32  	%r245, %r244, %r242;
	and.b16  	%rs94, %rs93, 255;
	mul.wide.u16 	%r246, %rs94, 256;
	or.b32  	%r247, %r245, %r246;
	bfe.u32 	%r248, %r234, 24, 8;
	or.b32  	%r249, %r247, %r248;
	shl.b32 	%r250, %r238, 24;
	shl.b32 	%r251, %r237, 16;
	and.b32  	%r252, %r251, 16711680;
	or.b32  	%r253, %r252, %r250;
	and.b16  	%rs95, %rs92, 255;
	mul.wide.u16 	%r254, %rs95, 256;
	or.b32  	%r255, %r253, %r254;
	bfe.u32 	%r256, %r235, 24, 8;
	or.b32  	%r257, %r255, %r256;
	ld.shared.v2.b32 	{%r258, %r259}, [_ZZ30find_passwords_optimized_multiPKcPKhiPiPxPhPyiE13shared_sha256+120];
	bfe.u32 	%r260, %r259, 16, 8;
	cvt.u16.u32 	%rs96, %r260;
	bfe.u32 	%r261, %r259, 8, 8;
	bfe.u32 	%r262, %r259, 0, 8;
	bfe.u32 	%r263, %r258, 16, 8;
	cvt.u16.u32 	%rs97, %r263;
	bfe.u32 	%r264, %r258, 8, 8;
	bfe.u32 	%r265, %r258, 0, 8;
	shl.b32 	%r266, %r265, 24;
	shl.b32 	%r267, %r264, 16;
	and.b32  	%r268, %r267, 16711680;
	or.b32  	%r269, %r268, %r266;
	and.b16  	%rs98, %rs97, 255;
	mul.wide.u16 	%r270, %rs98, 256;
	or.b32  	%r271, %r269, %r270;
	bfe.u32 	%r272, %r258, 24, 8;
	or.b32  	%r273, %r271, %r272;
	shl.b32 	%r274, %r262, 24;
	shl.b32 	%r275, %r261, 16;
	and.b32  	%r276, %r275, 16711680;
	or.b32  	%r277, %r276, %r274;
	and.b16  	%rs99, %rs96, 255;
	mul.wide.u16 	%r278, %rs99, 256;
	or.b32  	%r279, %r277, %r278;
	bfe.u32 	%r280, %r259, 24, 8;
	or.b32  	%r281, %r279, %r280;
	ld.shared.v2.b32 	{%r282, %r283}, [_ZZ30find_passwords_optimized_multiPKcPKhiPiPxPhPyiE13shared_sha256+128];
	bfe.u32 	%r284, %r283, 16, 8;
	cvt.u16.u32 	%rs100, %r284;
	bfe.u32 	%r285, %r283, 8, 8;
	bfe.u32 	%r286, %r283, 0, 8;
	bfe.u32 	%r287, %r282, 16, 8;
	cvt.u16.u32 	%rs101, %r287;
	bfe.u32 	%r288, %r282, 8, 8;
	bfe.u32 	%r289, %r282, 0, 8;
	shl.b32 	%r290, %r289, 24;
	shl.b32 	%r291, %r288, 16;
	and.b32  	%r292, %r291, 16711680;
	or.b32  	%r293, %r292, %r290;
	and.b16  	%rs102, %rs101, 255;
	mul.wide.u16 	%r294, %rs102, 256;
	or.b32  	%r295, %r293, %r294;
	bfe.u32 	%r296, %r282, 24, 8;
	or.b32  	%r297, %r295, %r296;
	shl.b32 	%r298, %r286, 24;
	shl.b32 	%r299, %r285, 16;
	and.b32  	%r300, %r299, 16711680;
	or.b32  	%r301, %r300, %r298;
	and.b16  	%rs103, %rs100, 255;
	mul.wide.u16 	%r302, %rs103, 256;
	or.b32  	%r303, %r301, %r302;
	bfe.u32 	%r304, %r283, 24, 8;
	or.b32  	%r305, %r303, %r304;
	ld.shared.u32 	%r306, [_ZZ30find_passwords_optimized_multiPKcPKhiPiPxPhPyiE13shared_sha256+136];
	bfe.u32 	%r307, %r306, 0, 8;
	bfe.u32 	%r308, %r306, 8, 8;
	bfe.u32 	%r309, %r306, 16, 8;
	cvt.u16.u32 	%rs104, %r309;
	shl.b32 	%r310, %r307, 24;
	shl.b32 	%r311, %r308, 16;
	and.b32  	%r312, %r311, 16711680;
	or.b32  	%r313, %r312, %r310;
	and.b16  	%rs105, %rs104, 255;
	mul.wide.u16 	%r314, %rs105, 256;
	or.b32  	%r315, %r313, %r314;
	bfe.u32 	%r316, %r306, 24, 8;
	or.b32  	%r317, %r315, %r316;
	shf.l.wrap.b32 	%r318, %r303, %r305, 15;
	shf.l.wrap.b32 	%r319, %r303, %r305, 13;
	xor.b32  	%r320, %r318, %r319;
	shr.u32 	%r321, %r303, 10;
	xor.b32  	%r322, %r320, %r321;
	add.s32 	%r323, %r322, %r249;
	shf.l.wrap.b32 	%r324, %r153, %r153, 25;
	shf.l.wrap.b32 	%r325, %r151, %r153, 14;
	xor.b32  	%r326, %r324, %r325;
	shr.u32 	%r327, %r153, 3;
	xor.b32  	%r328, %r326, %r327;
	add.s32 	%r329, %r323, %r137;
	add.s32 	%r330, %r329, %r328;
	shf.l.wrap.b32 	%r331, %r315, %r317, 15;
	shf.l.wrap.b32 	%r332, %r315, %r317, 13;
	xor.b32  	%r333, %r331, %r332;
	shr.u32 	%r334, %r315, 10;
	xor.b32  	%r335, %r333, %r334;
	add.s32 	%r336, %r335, %r257;
	shf.l.wrap.b32 	%r337, %r161, %r161, 25;
	shf.l.wrap.b32 	%r338, %r159, %r161, 14;
	xor.b32  	%r339, %r337, %r338;
	shr.u32 	%r340, %r161, 3;
	xor.b32  	%r341, %r339, %r340;
	add.s32 	%r342, %r336, %r153;
	add.s32 	%r343, %r342, %r341;
	shf.l.wrap.b32 	%r344, %r330, %r330, 15;
	shf.l.wrap.b32 	%r345, %r330, %r330, 13;
	xor.b32  	%r346, %r344, %r345;
	shr.u32 	%r347, %r330, 10;
	xor.b32  	%r348, %r346, %r347;
	add.s32 	%r349, %r348, %r273;
	shf.l.wrap.b32 	%r350, %r177, %r177, 25;
	shf.l.wrap.b32 	%r351, %r175, %r177, 14;
	xor.b32  	%r352, %r350, %r351;
	shr.u32 	%r353, %r177, 3;
	xor.b32  	%r354, %r352, %r353;
	add.s32 	%r355, %r349, %r161;
	add.s32 	%r356, %r355, %r354;
	shf.l.wrap.b32 	%r357, %r343, %r343, 15;
	shf.l.wrap.b32 	%r358, %r343, %r343, 13;
	xor.b32  	%r359, %r357, %r358;
	shr.u32 	%r360, %r343, 10;
	xor.b32  	%r361, %r359, %r360;
	add.s32 	%r362, %r361, %r281;
	shf.l.wrap.b32 	%r363, %r185, %r185, 25;
	shf.l.wrap.b32 	%r364, %r183, %r185, 14;
	xor.b32  	%r365, %r363, %r364;
	shr.u32 	%r366, %r185, 3;
	xor.b32  	%r367, %r365, %r366;
	add.s32 	%r368, %r362, %r177;
	add.s32 	%r369, %r368, %r367;
	shf.l.wrap.b32 	%r370, %r356, %r356, 15;
	shf.l.wrap.b32 	%r371, %r356, %r356, 13;
	xor.b32  	%r372, %r370, %r371;
	shr.u32 	%r373, %r356, 10;
	xor.b32  	%r374, %r372, %r373;
	add.s32 	%r375, %r374, %r297;
	shf.l.wrap.b32 	%r376, %r201, %r201, 25;
	shf.l.wrap.b32 	%r377, %r199, %r201, 14;
	xor.b32  	%r378, %r376, %r377;
	shr.u32 	%r379, %r201, 3;
	xor.b32  	%r380, %r378, %r379;
	add.s32 	%r381, %r375, %r185;
	add.s32 	%r382, %r381, %r380;
	shf.l.wrap.b32 	%r383, %r369, %r369, 15;
	shf.l.wrap.b32 	%r384, %r369, %r369, 13;
	xor.b32  	%r385, %r383, %r384;
	shr.u32 	%r386, %r369, 10;
	xor.b32  	%r387, %r385, %r386;
	add.s32 	%r388, %r387, %r305;
	shf.l.wrap.b32 	%r389, %r209, %r209, 25;
	shf.l.wrap.b32 	%r390, %r207, %r209, 14;
	xor.b32  	%r391, %r389, %r390;
	shr.u32 	%r392, %r209, 3;
	xor.b32  	%r393, %r391, %r392;
	add.s32 	%r394, %r388, %r201;
	add.s32 	%r395, %r394, %r393;
	shf.l.wrap.b32 	%r396, %r382, %r382, 15;
	shf.l.wrap.b32 	%r397, %r382, %r382, 13;
	xor.b32  	%r398, %r396, %r397;
	shr.u32 	%r399, %r382, 10;
	xor.b32  	%r400, %r398, %r399;
	add.s32 	%r401, %r400, %r317;
	shf.l.wrap.b32 	%r402, %r225, %r225, 25;
	shf.l.wrap.b32 	%r403, %r223, %r225, 14;
	xor.b32  	%r404, %r402, %r403;
	shr.u32 	%r405, %r225, 3;
	xor.b32  	%r406, %r404, %r405;
	add.s32 	%r407, %r401, %r209;
	add.s32 	%r408, %r407, %r406;
	shf.l.wrap.b32 	%r409, %r395, %r395, 15;
	shf.l.wrap.b32 	%r410, %r395, %r395, 13;
	xor.b32  	%r411, %r409, %r410;
	shr.u32 	%r412, %r395, 10;
	xor.b32  	%r413, %r411, %r412;
	add.s32 	%r414, %r413, %r330;
	shf.l.wrap.b32 	%r415, %r233, %r233, 25;
	shf.l.wrap.b32 	%r416, %r231, %r233, 14;
	xor.b32  	%r417, %r415, %r416;
	shr.u32 	%r418, %r233, 3;
	xor.b32  	%r419, %r417, %r418;
	add.s32 	%r420, %r414, %r225;
	add.s32 	%r421, %r420, %r419;
	shf.l.wrap.b32 	%r422, %r408, %r408, 15;
	shf.l.wrap.b32 	%r423, %r408, %r408, 13;
	xor.b32  	%r424, %r422, %r423;
	shr.u32 	%r425, %r408, 10;
	xor.b32  	%r426, %r424, %r425;
	add.s32 	%r427, %r426, %r343;
	shf.l.wrap.b32 	%r428, %r249, %r249, 25;
	shf.l.wrap.b32 	%r429, %r247, %r249, 14;
	xor.b32  	%r430, %r428, %r429;
	shr.u32 	%r431, %r249, 3;
	xor.b32  	%r432, %r430, %r431;
	add.s32 	%r433, %r427, %r233;
	add.s32 	%r434, %r433, %r432;
	shf.l.wrap.b32 	%r435, %r421, %r421, 15;
	shf.l.wrap.b32 	%r436, %r421, %r421, 13;
	xor.b32  	%r437, %r435, %r436;
	shr.u32 	%r438, %r421, 10;
	xor.b32  	%r439, %r437, %r438;
	add.s32 	%r440, %r439, %r356;
	shf.l.wrap.b32 	%r441, %r257, %r257, 25;
	shf.l.wrap.b32 	%r442, %r255, %r257, 14;
	xor.b32  	%r443, %r441, %r442;
	shr.u32 	%r444, %r257, 3;
	xor.b32  	%r445, %r443, %r444;
	add.s32 	%r446, %r440, %r249;
	add.s32 	%r447, %r446, %r445;
	shf.l.wrap.b32 	%r448, %r434, %r434, 15;
	shf.l.wrap.b32 	%r449, %r434, %r434, 13;
	xor.b32  	%r450, %r448, %r449;
	shr.u32 	%r451, %r434, 10;
	xor.b32  	%r452, %r450, %r451;
	add.s32 	%r453, %r452, %r369;
	shf.l.wrap.b32 	%r454, %r273, %r273, 25;
	shf.l.wrap.b32 	%r455, %r271, %r273, 14;
	xor.b32  	%r456, %r454, %r455;
	shr.u32 	%r457, %r273, 3;
	xor.b32  	%r458, %r456, %r457;
	add.s32 	%r459, %r453, %r257;
	add.s32 	%r460, %r459, %r458;
	shf.l.wrap.b32 	%r461, %r447, %r447, 15;
	shf.l.wrap.b32 	%r462, %r447, %r447, 13;
	xor.b32  	%r463, %r461, %r462;
	shr.u32 	%r464, %r447, 10;
	xor.b32  	%r465, %r463, %r464;
	add.s32 	%r466, %r465, %r382;
	shf.l.wrap.b32 	%r467, %r281, %r281, 25;
	shf.l.wrap.b32 	%r468, %r279, %r281, 14;
	xor.b32  	%r469, %r467, %r468;
	shr.u32 	%r470, %r281, 3;
	xor.b32  	%r471, %r469, %r470;
	add.s32 	%r472, %r466, %r273;
	add.s32 	%r473, %r472, %r471;
	shf.l.wrap.b32 	%r474, %r460, %r460, 15;
	shf.l.wrap.b32 	%r475, %r460, %r460, 13;
	xor.b32  	%r476, %r474, %r475;
	shr.u32 	%r477, %r460, 10;
	xor.b32  	%r478, %r476, %r477;
	add.s32 	%r479, %r478, %r395;
	shf.l.wrap.b32 	%r480, %r297, %r297, 25;
	shf.l.wrap.b32 	%r481, %r295, %r297, 14;
	xor.b32  	%r482, %r480, %r481;
	shr.u32 	%r483, %r297, 3;
	xor.b32  	%r484, %r482, %r483;
	add.s32 	%r485, %r479, %r281;
	add.s32 	%r486, %r485, %r484;
	shf.l.wrap.b32 	%r487, %r473, %r473, 15;
	shf.l.wrap.b32 	%r488, %r473, %r473, 13;
	xor.b32  	%r489, %r487, %r488;
	shr.u32 	%r490, %r473, 10;
	xor.b32  	%r491, %r489, %r490;
	add.s32 	%r492, %r491, %r408;
	shf.l.wrap.b32 	%r493, %r305, %r305, 25;
	shf.l.wrap.b32 	%r494, %r303, %r305, 14;
	xor.b32  	%r495, %r493, %r494;
	shr.u32 	%r496, %r305, 3;
	xor.b32  	%r497, %r495, %r496;
	add.s32 	%r498, %r492, %r297;
	add.s32 	%r499, %r498, %r497;
	shf.l.wrap.b32 	%r500, %r486, %r486, 15;
	shf.l.wrap.b32 	%r501, %r486, %r486, 13;
	xor.b32  	%r502, %r500, %r501;
	shr.u32 	%r503, %r486, 10;
	xor.b32  	%r504, %r502, %r503;
	add.s32 	%r505, %r504, %r421;
	shf.l.wrap.b32 	%r506, %r317, %r317, 25;
	shf.l.wrap.b32 	%r507, %r315, %r317, 14;
	xor.b32  	%r508, %r506, %r507;
	shr.u32 	%r509, %r317, 3;
	xor.b32  	%r510, %r508, %r509;
	add.s32 	%r511, %r505, %r305;
	add.s32 	%r512, %r511, %r510;
	shf.l.wrap.b32 	%r513, %r499, %r499, 15;
	shf.l.wrap.b32 	%r514, %r499, %r499, 13;
	xor.b32  	%r515, %r513, %r514;
	shr.u32 	%r516, %r499, 10;
	xor.b32  	%r517, %r515, %r516;
	add.s32 	%r518, %r517, %r434;
	shf.l.wrap.b32 	%r519, %r330, %r330, 25;
	shf.l.wrap.b32 	%r520, %r330, %r330, 14;
	xor.b32  	%r521, %r519, %r520;
	shr.u32 	%r522, %r330, 3;
	xor.b32  	%r523, %r521, %r522;
	add.s32 	%r524, %r518, %r317;
	add.s32 	%r525, %r524, %r523;
	shf.l.wrap.b32 	%r526, %r512, %r512, 15;
	shf.l.wrap.b32 	%r527, %r512, %r512, 13;
	xor.b32  	%r528, %r526, %r527;
	shr.u32 	%r529, %r512, 10;
	xor.b32  	%r530, %r528, %r529;
	add.s32 	%r531, %r530, %r447;
	shf.l.wrap.b32 	%r532, %r343, %r343, 25;
	shf.l.wrap.b32 	%r533, %r343, %r343, 14;
	xor.b32  	%r534, %r532, %r533;
	shr.u32 	%r535, %r343, 3;
	xor.b32  	%r536, %r534, %r535;
	add.s32 	%r537, %r531, %r330;
	add.s32 	%r538, %r537, %r536;
	shf.l.wrap.b32 	%r539, %r525, %r525, 15;
	shf.l.wrap.b32 	%r540, %r525, %r525, 13;
	xor.b32  	%r541, %r539, %r540;
	shr.u32 	%r542, %r525, 10;
	xor.b32  	%r543, %r541, %r542;
	add.s32 	%r544, %r543, %r460;
	shf.l.wrap.b32 	%r545, %r356, %r356, 25;
	shf.l.wrap.b32 	%r546, %r356, %r356, 14;
	xor.b32  	%r547, %r545, %r546;
	shr.u32 	%r548, %r356, 3;
	xor.b32  	%r549, %r547, %r548;
	add.s32 	%r550, %r544, %r343;
	add.s32 	%r551, %r550, %r549;
	shf.l.wrap.b32 	%r552, %r538, %r538, 15;
	shf.l.wrap.b32 	%r553, %r538, %r538, 13;
	xor.b32  	%r554, %r552, %r553;
	shr.u32 	%r555, %r538, 10;
	xor.b32  	%r556, %r554, %r555;
	add.s32 	%r557, %r556, %r473;
	shf.l.wrap.b32 	%r558, %r369, %r369, 25;
	shf.l.wrap.b32 	%r559, %r369, %r369, 14;
	xor.b32  	%r560, %r558, %r559;
	shr.u32 	%r561, %r369, 3;
	xor.b32  	%r562, %r560, %r561;
	add.s32 	%r563, %r557, %r356;
	add.s32 	%r564, %r563, %r562;
	shf.l.wrap.b32 	%r565, %r551, %r551, 15;
	shf.l.wrap.b32 	%r566, %r551, %r551, 13;
	xor.b32  	%r567, %r565, %r566;
	shr.u32 	%r568, %r551, 10;
	xor.b32  	%r569, %r567, %r568;
	add.s32 	%r570, %r569, %r486;
	shf.l.wrap.b32 	%r571, %r382, %r382, 25;
	shf.l.wrap.b32 	%r572, %r382, %r382, 14;
	xor.b32  	%r573, %r571, %r572;
	shr.u32 	%r574, %r382, 3;
	xor.b32  	%r575, %r573, %r574;
	add.s32 	%r576, %r570, %r369;
	add.s32 	%r577, %r576, %r575;
	shf.l.wrap.b32 	%r578, %r564, %r564, 15;
	shf.l.wrap.b32 	%r579, %r564, %r564, 13;
	xor.b32  	%r580, %r578, %r579;
	shr.u32 	%r581, %r564, 10;
	xor.b32  	%r582, %r580, %r581;
	add.s32 	%r583, %r582, %r499;
	shf.l.wrap.b32 	%r584, %r395, %r395, 25;
	shf.l.wrap.b32 	%r585, %r395, %r395, 14;
	xor.b32  	%r586, %r584, %r585;
	shr.u32 	%r587, %r395, 3;
	xor.b32  	%r588, %r586, %r587;
	add.s32 	%r589, %r583, %r382;
	add.s32 	%r590, %r589, %r588;
	shf.l.wrap.b32 	%r591, %r577, %r577, 15;
	shf.l.wrap.b32 	%r592, %r577, %r577, 13;
	xor.b32  	%r593, %r591, %r592;
	shr.u32 	%r594, %r577, 10;
	xor.b32  	%r595, %r593, %r594;
	add.s32 	%r596, %r595, %r512;
	shf.l.wrap.b32 	%r597, %r408, %r408, 25;
	shf.l.wrap.b32 	%r598, %r408, %r408, 14;
	xor.b32  	%r599, %r597, %r598;
	shr.u32 	%r600, %r408, 3;
	xor.b32  	%r601, %r599, %r600;
	add.s32 	%r602, %r596, %r395;
	add.s32 	%r603, %r602, %r601;
	shf.l.wrap.b32 	%r604, %r590, %r590, 15;
	shf.l.wrap.b32 	%r605, %r590, %r590, 13;
	xor.b32  	%r606, %r604, %r605;
	shr.u32 	%r607, %r590, 10;
	xor.b32  	%r608, %r606, %r607;
	add.s32 	%r609, %r608, %r525;
	shf.l.wrap.b32 	%r610, %r421, %r421, 25;
	shf.l.wrap.b32 	%r611, %r421, %r421, 14;
	xor.b32  	%r612, %r610, %r611;
	shr.u32 	%r613, %r421, 3;
	xor.b32  	%r614, %r612, %r613;
	add.s32 	%r615, %r609, %r408;
	add.s32 	%r616, %r615, %r614;
	shf.l.wrap.b32 	%r617, %r603, %r603, 15;
	shf.l.wrap.b32 	%r618, %r603, %r603, 13;
	xor.b32  	%r619, %r617, %r618;
	shr.u32 	%r620, %r603, 10;
	xor.b32  	%r621, %r619, %r620;
	add.s32 	%r622, %r621, %r538;
	shf.l.wrap.b32 	%r623, %r434, %r434, 25;
	shf.l.wrap.b32 	%r624, %r434, %r434, 14;
	xor.b32  	%r625, %r623, %r624;
	shr.u32 	%r626, %r434, 3;
	xor.b32  	%r627, %r625, %r626;
	add.s32 	%r628, %r622, %r421;
	add.s32 	%r629, %r628, %r627;
	shf.l.wrap.b32 	%r630, %r616, %r616, 15;
	shf.l.wrap.b32 	%r631, %r616, %r616, 13;
	xor.b32  	%r632, %r630, %r631;
	shr.u32 	%r633, %r616, 10;
	xor.b32  	%r634, %r632, %r633;
	add.s32 	%r635, %r634, %r551;
	shf.l.wrap.b32 	%r636, %r447, %r447, 25;
	shf.l.wrap.b32 	%r637, %r447, %r447, 14;
	xor.b32  	%r638, %r636, %r637;
	shr.u32 	%r639, %r447, 3;
	xor.b32  	%r640, %r638, %r639;
	add.s32 	%r641, %r635, %r434;
	add.s32 	%r642, %r641, %r640;
	shf.l.wrap.b32 	%r643, %r629, %r629, 15;
	shf.l.wrap.b32 	%r644, %r629, %r629, 13;
	xor.b32  	%r645, %r643, %r644;
	shr.u32 	%r646, %r629, 10;
	xor.b32  	%r647, %r645, %r646;
	add.s32 	%r648, %r647, %r564;
	shf.l.wrap.b32 	%r649, %r460, %r460, 25;
	shf.l.wrap.b32 	%r650, %r460, %r460, 14;
	xor.b32  	%r651, %r649, %r650;
	shr.u32 	%r652, %r460, 3;
	xor.b32  	%r653, %r651, %r652;
	add.s32 	%r654, %r648, %r447;
	add.s32 	%r655, %r654, %r653;
	shf.l.wrap.b32 	%r656, %r642, %r642, 15;
	shf.l.wrap.b32 	%r657, %r642, %r642, 13;
	xor.b32  	%r658, %r656, %r657;
	shr.u32 	%r659, %r642, 10;
	xor.b32  	%r660, %r658, %r659;
	add.s32 	%r661, %r660, %r577;
	shf.l.wrap.b32 	%r662, %r473, %r473, 25;
	shf.l.wrap.b32 	%r663, %r473, %r473, 14;
	xor.b32  	%r664, %r662, %r663;
	shr.u32 	%r665, %r473, 3;
	xor.b32  	%r666, %r664, %r665;
	add.s32 	%r667, %r661, %r460;
	add.s32 	%r668, %r667, %r666;
	shf.l.wrap.b32 	%r669, %r655, %r655, 15;
	shf.l.wrap.b32 	%r670, %r655, %r655, 13;
	xor.b32  	%r671, %r669, %r670;
	shr.u32 	%r672, %r655, 10;
	xor.b32  	%r673, %r671, %r672;
	add.s32 	%r674, %r673, %r590;
	shf.l.wrap.b32 	%r675, %r486, %r486, 25;
	shf.l.wrap.b32 	%r676, %r486, %r486, 14;
	xor.b32  	%r677, %r675, %r676;
	shr.u32 	%r678, %r486, 3;
	xor.b32  	%r679, %r677, %r678;
	add.s32 	%r680, %r674, %r473;
	add.s32 	%r681, %r680, %r679;
	shf.l.wrap.b32 	%r682, %r668, %r668, 15;
	shf.l.wrap.b32 	%r683, %r668, %r668, 13;
	xor.b32  	%r684, %r682, %r683;
	shr.u32 	%r685, %r668, 10;
	xor.b32  	%r686, %r684, %r685;
	add.s32 	%r687, %r686, %r603;
	shf.l.wrap.b32 	%r688, %r499, %r499, 25;
	shf.l.wrap.b32 	%r689, %r499, %r499, 14;
	xor.b32  	%r690, %r688, %r689;
	shr.u32 	%r691, %r499, 3;
	xor.b32  	%r692, %r690, %r691;
	add.s32 	%r693, %r687, %r486;
	add.s32 	%r694, %r693, %r692;
	shf.l.wrap.b32 	%r695, %r681, %r681, 15;
	shf.l.wrap.b32 	%r696, %r681, %r681, 13;
	xor.b32  	%r697, %r695, %r696;
	shr.u32 	%r698, %r681, 10;
	xor.b32  	%r699, %r697, %r698;
	add.s32 	%r700, %r699, %r616;
	shf.l.wrap.b32 	%r701, %r512, %r512, 25;
	shf.l.wrap.b32 	%r702, %r512, %r512, 14;
	xor.b32  	%r703, %r701, %r702;
	shr.u32 	%r704, %r512, 3;
	xor.b32  	%r705, %r703, %r704;
	add.s32 	%r706, %r700, %r499;
	add.s32 	%r707, %r706, %r705;
	shf.l.wrap.b32 	%r708, %r694, %r694, 15;
	shf.l.wrap.b32 	%r709, %r694, %r694, 13;
	xor.b32  	%r710, %r708, %r709;
	shr.u32 	%r711, %r694, 10;
	xor.b32  	%r712, %r710, %r711;
	add.s32 	%r713, %r712, %r629;
	shf.l.wrap.b32 	%r714, %r525, %r525, 25;
	shf.l.wrap.b32 	%r715, %r525, %r525, 14;
	xor.b32  	%r716, %r714, %r715;
	shr.u32 	%r717, %r525, 3;
	xor.b32  	%r718, %r716, %r717;
	add.s32 	%r719, %r713, %r512;
	add.s32 	%r720, %r719, %r718;
	shf.l.wrap.b32 	%r721, %r707, %r707, 15;
	shf.l.wrap.b32 	%r722, %r707, %r707, 13;
	xor.b32  	%r723, %r721, %r722;
	shr.u32 	%r724, %r707, 10;
	xor.b32  	%r725, %r723, %r724;
	add.s32 	%r726, %r725, %r642;
	shf.l.wrap.b32 	%r727, %r538, %r538, 25;
	shf.l.wrap.b32 	%r728, %r538, %r538, 14;
	xor.b32  	%r729, %r727, %r728;
	shr.u32 	%r730, %r538, 3;
	xor.b32  	%r731, %r729, %r730;
	add.s32 	%r732, %r726, %r525;
	add.s32 	%r733, %r732, %r731;
	shf.l.wrap.b32 	%r734, %r720, %r720, 15;
	shf.l.wrap.b32 	%r735, %r720, %r720, 13;
	xor.b32  	%r736, %r734, %r735;
	shr.u32 	%r737, %r720, 10;
	xor.b32  	%r738, %r736, %r737;
	add.s32 	%r739, %r738, %r655;
	shf.l.wrap.b32 	%r740, %r551, %r551, 25;
	shf.l.wrap.b32 	%r741, %r551, %r551, 14;
	xor.b32  	%r742, %r740, %r741;
	shr.u32 	%r743, %r551, 3;
	xor.b32  	%r744, %r742, %r743;
	add.s32 	%r745, %r739, %r538;
	add.s32 	%r746, %r745, %r744;
	shf.l.wrap.b32 	%r747, %r733, %r733, 15;
	shf.l.wrap.b32 	%r748, %r733, %r733, 13;
	xor.b32  	%r749, %r747, %r748;
	shr.u32 	%r750, %r733, 10;
	xor.b32  	%r751, %r749, %r750;
	add.s32 	%r752, %r751, %r668;
	shf.l.wrap.b32 	%r753, %r564, %r564, 25;
	shf.l.wrap.b32 	%r754, %r564, %r564, 14;
	xor.b32  	%r755, %r753, %r754;
	shr.u32 	%r756, %r564, 3;
	xor.b32  	%r757, %r755, %r756;
	add.s32 	%r758, %r752, %r551;
	add.s32 	%r759, %r758, %r757;
	shf.l.wrap.b32 	%r760, %r746, %r746, 15;
	shf.l.wrap.b32 	%r761, %r746, %r746, 13;
	xor.b32  	%r762, %r760, %r761;
	shr.u32 	%r763, %r746, 10;
	xor.b32  	%r764, %r762, %r763;
	add.s32 	%r765, %r764, %r681;
	shf.l.wrap.b32 	%r766, %r577, %r577, 25;
	shf.l.wrap.b32 	%r767, %r577, %r577, 14;
	xor.b32  	%r768, %r766, %r767;
	shr.u32 	%r769, %r577, 3;
	xor.b32  	%r770, %r768, %r769;
	add.s32 	%r771, %r765, %r564;
	add.s32 	%r772, %r771, %r770;
	shf.l.wrap.b32 	%r773, %r759, %r759, 15;
	shf.l.wrap.b32 	%r774, %r759, %r759, 13;
	xor.b32  	%r775, %r773, %r774;
	shr.u32 	%r776, %r759, 10;
	xor.b32  	%r777, %r775, %r776;
	add.s32 	%r778, %r777, %r694;
	shf.l.wrap.b32 	%r779, %r590, %r590, 25;
	shf.l.wrap.b32 	%r780, %r590, %r590, 14;
	xor.b32  	%r781, %r779, %r780;
	shr.u32 	%r782, %r590, 3;
	xor.b32  	%r783, %r781, %r782;
	add.s32 	%r784, %r778, %r577;
	add.s32 	%r785, %r784, %r783;
	shf.l.wrap.b32 	%r786, %r772, %r772, 15;
	shf.l.wrap.b32 	%r787, %r772, %r772, 13;
	xor.b32  	%r788, %r786, %r787;
	shr.u32 	%r789, %r772, 10;
	xor.b32  	%r790, %r788, %r789;
	add.s32 	%r791, %r790, %r707;
	shf.l.wrap.b32 	%r792, %r603, %r603, 25;
	shf.l.wrap.b32 	%r793, %r603, %r603, 14;
	xor.b32  	%r794, %r792, %r793;
	shr.u32 	%r795, %r603, 3;
	xor.b32  	%r796, %r794, %r795;
	add.s32 	%r797, %r791, %r590;
	add.s32 	%r798, %r797, %r796;
	shf.l.wrap.b32 	%r799, %r785, %r785, 15;
	shf.l.wrap.b32 	%r800, %r785, %r785, 13;
	xor.b32  	%r801, %r799, %r800;
	shr.u32 	%r802, %r785, 10;
	xor.b32  	%r803, %r801, %r802;
	add.s32 	%r804, %r803, %r720;
	shf.l.wrap.b32 	%r805, %r616, %r616, 25;
	shf.l.wrap.b32 	%r806, %r616, %r616, 14;
	xor.b32  	%r807, %r805, %r806;
	shr.u32 	%r808, %r616, 3;
	xor.b32  	%r809, %r807, %r808;
	add.s32 	%r810, %r804, %r603;
	add.s32 	%r811, %r810, %r809;
	shf.l.wrap.b32 	%r812, %r798, %r798, 15;
	shf.l.wrap.b32 	%r813, %r798, %r798, 13;
	xor.b32  	%r814, %r812, %r813;
	shr.u32 	%r815, %r798, 10;
	xor.b32  	%r816, %r814, %r815;
	add.s32 	%r817, %r816, %r733;
	shf.l.wrap.b32 	%r818, %r629, %r629, 25;
	shf.l.wrap.b32 	%r819, %r629, %r629, 14;
	xor.b32  	%r820, %r818, %r819;
	shr.u32 	%r821, %r629, 3;
	xor.b32  	%r822, %r820, %r821;
	add.s32 	%r823, %r817, %r616;
	add.s32 	%r824, %r823, %r822;
	shf.l.wrap.b32 	%r825, %r811, %r811, 15;
	shf.l.wrap.b32 	%r826, %r811, %r811, 13;
	xor.b32  	%r827, %r825, %r826;
	shr.u32 	%r828, %r811, 10;
	xor.b32  	%r829, %r827, %r828;
	add.s32 	%r830, %r829, %r746;
	shf.l.wrap.b32 	%r831, %r642, %r642, 25;
	shf.l.wrap.b32 	%r832, %r642, %r642, 14;
	xor.b32  	%r833, %r831, %r832;
	shr.u32 	%r834, %r642, 3;
	xor.b32  	%r835, %r833, %r834;
	add.s32 	%r836, %r830, %r629;
	add.s32 	%r837, %r836, %r835;
	shf.l.wrap.b32 	%r838, %r824, %r824, 15;
	shf.l.wrap.b32 	%r839, %r824, %r824, 13;
	xor.b32  	%r840, %r838, %r839;
	shr.u32 	%r841, %r824, 10;
	xor.b32  	%r842, %r840, %r841;
	add.s32 	%r843, %r842, %r759;
	shf.l.wrap.b32 	%r844, %r655, %r655, 25;
	shf.l.wrap.b32 	%r845, %r655, %r655, 14;
	xor.b32  	%r846, %r844, %r845;
	shr.u32 	%r847, %r655, 3;
	xor.b32  	%r848, %r846, %r847;
	add.s32 	%r849, %r843, %r642;
	add.s32 	%r850, %r849, %r848;
	shf.l.wrap.b32 	%r851, %r837, %r837, 15;
	shf.l.wrap.b32 	%r852, %r837, %r837, 13;
	xor.b32  	%r853, %r851, %r852;
	shr.u32 	%r854, %r837, 10;
	xor.b32  	%r855, %r853, %r854;
	add.s32 	%r856, %r855, %r772;
	shf.l.wrap.b32 	%r857, %r668, %r668, 25;
	shf.l.wrap.b32 	%r858, %r668, %r668, 14;
	xor.b32  	%r859, %r857, %r858;
	shr.u32 	%r860, %r668, 3;
	xor.b32  	%r861, %r859, %r860;
	add.s32 	%r862, %r856, %r655;
	add.s32 	%r863, %r862, %r861;
	shf.l.wrap.b32 	%r864, %r850, %r850, 15;
	shf.l.wrap.b32 	%r865, %r850, %r850, 13;
	xor.b32  	%r866, %r864, %r865;
	shr.u32 	%r867, %r850, 10;
	xor.b32  	%r868, %r866, %r867;
	add.s32 	%r869, %r868, %r785;
	shf.l.wrap.b32 	%r870, %r681, %r681, 25;
	shf.l.wrap.b32 	%r871, %r681, %r681, 14;
	xor.b32  	%r872, %r870, %r871;
	shr.u32 	%r873, %r681, 3;
	xor.b32  	%r874, %r872, %r873;
	add.s32 	%r875, %r869, %r668;
	add.s32 	%r876, %r875, %r874;
	shf.l.wrap.b32 	%r877, %r863, %r863, 15;
	shf.l.wrap.b32 	%r878, %r863, %r863, 13;
	xor.b32  	%r879, %r877, %r878;
	shr.u32 	%r880, %r863, 10;
	xor.b32  	%r881, %r879, %r880;
	add.s32 	%r882, %r881, %r798;
	shf.l.wrap.b32 	%r883, %r694, %r694, 25;
	shf.l.wrap.b32 	%r884, %r694, %r694, 14;
	xor.b32  	%r885, %r883, %r884;
	shr.u32 	%r886, %r694, 3;
	xor.b32  	%r887, %r885, %r886;
	add.s32 	%r888, %r882, %r681;
	add.s32 	%r889, %r888, %r887;
	shf.l.wrap.b32 	%r890, %r876, %r876, 15;
	shf.l.wrap.b32 	%r891, %r876, %r876, 13;
	xor.b32  	%r892, %r890, %r891;
	shr.u32 	%r893, %r876, 10;
	xor.b32  	%r894, %r892, %r893;
	add.s32 	%r895, %r894, %r811;
	shf.l.wrap.b32 	%r896, %r707, %r707, 25;
	shf.l.wrap.b32 	%r897, %r707, %r707, 14;
	xor.b32  	%r898, %r896, %r897;
	shr.u32 	%r899, %r707, 3;
	xor.b32  	%r900, %r898, %r899;
	add.s32 	%r901, %r895, %r694;
	add.s32 	%r902, %r901, %r900;
	shf.l.wrap.b32 	%r903, %r889, %r889, 15;
	shf.l.wrap.b32 	%r904, %r889, %r889, 13;
	xor.b32  	%r905, %r903, %r904;
	shr.u32 	%r906, %r889, 10;
	xor.b32  	%r907, %r905, %r906;
	add.s32 	%r908, %r907, %r824;
	shf.l.wrap.b32 	%r909, %r720, %r720, 25;
	shf.l.wrap.b32 	%r910, %r720, %r720, 14;
	xor.b32  	%r911, %r909, %r910;
	shr.u32 	%r912, %r720, 3;
	xor.b32  	%r913, %r911, %r912;
	add.s32 	%r914, %r908, %r707;
	add.s32 	%r915, %r914, %r913;
	shf.l.wrap.b32 	%r916, %r902, %r902, 15;
	shf.l.wrap.b32 	%r917, %r902, %r902, 13;
	xor.b32  	%r918, %r916, %r917;
	shr.u32 	%r919, %r902, 10;
	xor.b32  	%r920, %r918, %r919;
	add.s32 	%r921, %r920, %r837;
	shf.l.wrap.b32 	%r922, %r733, %r733, 25;
	shf.l.wrap.b32 	%r923, %r733, %r733, 14;
	xor.b32  	%r924, %r922, %r923;
	shr.u32 	%r925, %r733, 3;
	xor.b32  	%r926, %r924, %r925;
	add.s32 	%r927, %r921, %r720;
	add.s32 	%r928, %r927, %r926;
	shf.l.wrap.b32 	%r929, %r915, %r915, 15;
	shf.l.wrap.b32 	%r930, %r915, %r915, 13;
	xor.b32  	%r931, %r929, %r930;
	shr.u32 	%r932, %r915, 10;
	xor.b32  	%r933, %r931, %r932;
	add.s32 	%r934, %r933, %r850;
	shf.l.wrap.b32 	%r935, %r746, %r746, 25;
	shf.l.wrap.b32 	%r936, %r746, %r746, 14;
	xor.b32  	%r937, %r935, %r936;
	shr.u32 	%r938, %r746, 3;
	xor.b32  	%r939, %r937, %r938;
	add.s32 	%r940, %r934, %r733;
	add.s32 	%r941, %r940, %r939;
	ld.shared.v2.u32 	{%r942, %r943}, [_ZZ30find_passwords_optimized_multiPKcPKhiPiPxPhPyiE13shared_sha256];
	ld.shared.v2.u32 	{%r944, %r945}, [_ZZ30find_passwords_optimized_multiPKcPKhiPiPxPhPyiE13shared_sha256+8];
	ld.shared.v2.u32 	{%r946, %r947}, [_ZZ30find_passwords_optimized_multiPKcPKhiPiPxPhPyiE13shared_sha256+16];
	ld.shared.v2.u32 	{%r948, %r949}, [_ZZ30find_passwords_optimized_multiPKcPKhiPiPxPhPyiE13shared_sha256+24];
	or.b32  	%r950, %r944, %r943;
	and.b32  	%r951, %r950, %r942;
	and.b32  	%r952, %r944, %r943;
	or.b32  	%r953, %r951, %r952;
	shf.l.wrap.b32 	%r954, %r942, %r942, 30;
	shf.l.wrap.b32 	%r955, %r942, %r942, 19;
	xor.b32  	%r956, %r955, %r954;
	shf.l.wrap.b32 	%r957, %r942, %r942, 10;
	xor.b32  	%r958, %r956, %r957;
	and.b32  	%r959, %r947, %r946;
	not.b32 	%r960, %r946;
	and.b32  	%r961, %r948, %r960;
	or.b32  	%r962, %r961, %r959;
	shf.l.wrap.b32 	%r963, %r946, %r946, 26;
	shf.l.wrap.b32 	%r964, %r946, %r946, 21;
	xor.b32  	%r965, %r963, %r964;
	shf.l.wrap.b32 	%r966, %r946, %r946, 7;
	xor.b32  	%r967, %r965, %r966;
	add.s32 	%r968, %r967, %r137;
	add.s32 	%r969, %r968, %r962;
	add.s32 	%r970, %r969, %r949;
	add.s32 	%r971, %r970, 1116352408;
	add.s32 	%r972, %r958, %r953;
	add.s32 	%r973, %r972, %r971;
	add.s32 	%r974, %r971, %r945;
	or.b32  	%r975, %r943, %r942;
	and.b32  	%r976, %r975, %r973;
	and.b32  	%r977, %r943, %r942;
	or.b32  	%r978, %r976, %r977;
	shf.l.wrap.b32 	%r979, %r973, %r973, 30;
	shf.l.wrap.b32 	%r980, %r973, %r973, 19;
	xor.b32  	%r981, %r980, %r979;
	shf.l.wrap.b32 	%r982, %r973, %r973, 10;
	xor.b32  	%r983, %r981, %r982;
	and.b32  	%r984, %r946, %r974;
	not.b32 	%r985, %r974;
	and.b32  	%r986, %r947, %r985;
	or.b32  	%r987, %r986, %r984;
	shf.l.wrap.b32 	%r988, %r974, %r974, 26;
	shf.l.wrap.b32 	%r989, %r974, %r974, 21;
	xor.b32  	%r990, %r988, %r989;
	shf.l.wrap.b32 	%r991, %r974, %r974, 7;
	xor.b32  	%r992, %r990, %r991;
	add.s32 	%r993, %r992, %r153;
	add.s32 	%r994, %r993, %r987;
	add.s32 	%r995, %r994, %r948;
	add.s32 	%r996, %r995, 1899447441;
	add.s32 	%r997, %r983, %r978;
	add.s32 	%r998, %r997, %r996;
	add.s32 	%r999, %r996, %r944;
	or.b32  	%r1000, %r942, %r973;
	and.b32  	%r1001, %r1000, %r998;
	and.b32  	%r1002, %r942, %r973;
	or.b32  	%r1003, %r1001, %r1002;
	shf.l.wrap.b32 	%r1004, %r998, %r998, 30;
	shf.l.wrap.b32 	%r1005, %r998, %r998, 19;
	xor.b32  	%r1006, %r1005, %r1004;
	shf.l.wrap.b32 	%r1007, %r998, %r998, 10;
	xor.b32  	%r1008, %r1006, %r1007;
	and.b32  	%r1009, %r974, %r999;
	not.b32 	%r1010, %r999;
	and.b32  	%r1011, %r946, %r1010;
	or.b32  	%r1012, %r1011, %r1009;
	shf.l.wrap.b32 	%r1013, %r999, %r999, 26;
	shf.l.wrap.b32 	%r1014, %r999, %r999, 21;
	xor.b32  	%r1015, %r1013, %r1014;
	shf.l.wrap.b32 	%r1016, %r999, %r999, 7;
	xor.b32  	%r1017, %r1015, %r1016;
	add.s32 	%r1018, %r1017, %r161;
	add.s32 	%r1019, %r1018, %r1012;
	add.s32 	%r1020, %r1019, %r947;
	add.s32 	%r1021, %r1020, -1245643825;
	add.s32 	%r1022, %r1008, %r1003;
	add.s32 	%r1023, %r1022, %r1021;
	add.s32 	%r1024, %r1021, %r943;
	or.b32  	%r1025, %r973, %r998;
	and.b32  	%r1026, %r1025, %r1023;
	and.b32  	%r1027, %r973, %r998;
	or.b32  	%r1028, %r1026, %r1027;
	shf.l.wrap.b32 	%r1029, %r1023, %r1023, 30;
	shf.l.wrap.b32 	%r1030, %r1023, %r1023, 19;
	xor.b32  	%r1031, %r1030, %r1029;
	shf.l.wrap.b32 	%r1032, %r1023, %r1023, 10;
	xor.b32  	%r1033, %r1031, %r1032;
	and.b32  	%r1034, %r999, %r1024;
	not.b32 	%r1035, %r1024;
	and.b32  	%r1036, %r974, %r1035;
	or.b32  	%r1037, %r1036, %r1034;
	shf.l.wrap.b32 	%r1038, %r1024, %r1024, 26;
	shf.l.wrap.b32 	%r1039, %r1024, %r1024, 21;
	xor.b32  	%r1040, %r1038, %r1039;
	shf.l.wrap.b32 	%r1041, %r1024, %r1024, 7;
	xor.b32  	%r1042, %r1040, %r1041;
	add.s32 	%r1043, %r1042, %r177;
	add.s32 	%r1044, %r1043, %r1037;
	add.s32 	%r1045, %r1044, %r946;
	add.s32 	%r1046, %r1045, -373957723;
	add.s32 	%r1047, %r1033, %r1028;
	add.s32 	%r1048, %r1047, %r1046;
	add.s32 	%r1049, %r1046, %r942;
	or.b32  	%r1050, %r998, %r1023;
	and.b32  	%r1051, %r1050, %r1048;
	and.b32  	%r1052, %r998, %r1023;
	or.b32  	%r1053, %r1051, %r1052;
	shf.l.wrap.b32 	%r1054, %r1048, %r1048, 30;
	shf.l.wrap.b32 	%r1055, %r1048, %r1048, 19;
	xor.b32  	%r1056, %r1055, %r1054;
	shf.l.wrap.b32 	%r1057, %r1048, %r1048, 10;
	xor.b32  	%r1058, %r1056, %r1057;
	and.b32  	%r1059, %r1024, %r1049;
	not.b32 	%r1060, %r1049;
	and.b32  	%r1061, %r999, %r1060;
	or.b32  	%r1062, %r1061, %r1059;
	shf.l.wrap.b32 	%r1063, %r1049, %r1049, 26;
	shf.l.wrap.b32 	%r1064, %r1049, %r1049, 21;
	xor.b32  	%r1065, %r1063, %r1064;
	shf.l.wrap.b32 	%r1066, %r1049, %r1049, 7;
	xor.b32  	%r1067, %r1065, %r1066;
	add.s32 	%r1068, %r1067, %r185;
	add.s32 	%r1069, %r1068, %r1062;
	add.s32 	%r1070, %r1069, %r974;
	add.s32 	%r1071, %r1070, 961987163;
	add.s32 	%r1072, %r1058, %r1053;
	add.s32 	%r1073, %r1072, %r1071;
	add.s32 	%r1074, %r1071, %r973;
	or.b32  	%r1075, %r1023, %r1048;
	and.b32  	%r1076, %r1075, %r1073;
	and.b32  	%r1077, %r1023, %r1048;
	or.b32  	%r1078, %r1076, %r1077;
	shf.l.wrap.b32 	%r1079, %r1073, %r1073, 30;
	shf.l.wrap.b32 	%r1080, %r1073, %r1073, 19;
	xor.b32  	%r1081, %r1080, %r1079;
	shf.l.wrap.b32 	%r1082, %r1073, %r1073, 10;
	xor.b32  	%r1083, %r1081, %r1082;
	and.b32  	%r1084, %r1049, %r1074;
	not.b32 	%r1085, %r1074;
	and.b32  	%r1086, %r1024, %r1085;
	or.b32  	%r1087, %r1086, %r1084;
	shf.l.wrap.b32 	%r1088, %r1074, %r1074, 26;
	shf.l.wrap.b32 	%r1089, %r1074, %r1074, 21;
	xor.b32  	%r1090, %r1088, %r1089;
	shf.l.wrap.b32 	%r1091, %r1074, %r1074, 7;
	xor.b32  	%r1092, %r1090, %r1091;
	add.s32 	%r1093, %r1092, %r201;
	add.s32 	%r1094, %r1093, %r1087;
	add.s32 	%r1095, %r1094, %r999;
	add.s32 	%r1096, %r1095, 1508970993;
	add.s32 	%r1097, %r1083, %r1078;
	add.s32 	%r1098, %r1097, %r1096;
	add.s32 	%r1099, %r1096, %r998;
	or.b32  	%r1100, %r1048, %r1073;
	and.b32  	%r1101, %r1100, %r1098;
	and.b32  	%r1102, %r1048, %r1073;
	or.b32  	%r1103, %r1101, %r1102;
	shf.l.wrap.b32 	%r1104, %r1098, %r1098, 30;
	shf.l.wrap.b32 	%r1105, %r1098, %r1098, 19;
	xor.b32  	%r1106, %r1105, %r1104;
	shf.l.wrap.b32 	%r1107, %r1098, %r1098, 10;
	xor.b32  	%r1108, %r1106, %r1107;
	and.b32  	%r1109, %r1074, %r1099;
	not.b32 	%r1110, %r1099;
	and.b32  	%r1111, %r1049, %r1110;
	or.b32  	%r1112, %r1111, %r1109;
	shf.l.wrap.b32 	%r1113, %r1099, %r1099, 26;
	shf.l.wrap.b32 	%r1114, %r1099, %r1099, 21;
	xor.b32  	%r1115, %r1113, %r1114;
	shf.l.wrap.b32 	%r1116, %r1099, %r1099, 7;
	xor.b32  	%r1117, %r1115, %r1116;
	add.s32 	%r1118, %r1117, %r209;
	add.s32 	%r1119, %r1118, %r1112;
	add.s32 	%r1120, %r1119, %r1024;
	add.s32 	%r1121, %r1120, -1841331548;
	add.s32 	%r1122, %r1108, %r1103;
	add.s32 	%r1123, %r1122, %r1121;
	add.s32 	%r1124, %r1121, %r1023;
	or.b32  	%r1125, %r1073, %r1098;
	and.b32  	%r1126, %r1125, %r1123;
	and.b32  	%r1127, %r1073, %r1098;
	or.b32  	%r1128, %r1126, %r1127;
	shf.l.wrap.b32 	%r1129, %r1123, %r1123, 30;
	shf.l.wrap.b32 	%r1130, %r1123, %r1123, 19;
	xor.b32  	%r1131, %r1130, %r1129;
	shf.l.wrap.b32 	%r1132, %r1123, %r1123, 10;
	xor.b32  	%r1133, %r1131, %r1132;
	and.b32  	%r1134, %r1099, %r1124;
	not.b32 	%r1135, %r1124;
	and.b32  	%r1136, %r1074, %r1135;
	or.b32  	%r1137, %r1136, %r1134;
	shf.l.wrap.b32 	%r1138, %r1124, %r1124, 26;
	shf.l.wrap.b32 	%r1139, %r1124, %r1124, 21;
	xor.b32  	%r1140, %r1138, %r1139;
	shf.l.wrap.b32 	%r1141, %r1124, %r1124, 7;
	xor.b32  	%r1142, %r1140, %r1141;
	add.s32 	%r1143, %r1142, %r225;
	add.s32 	%r1144, %r1143, %r1137;
	add.s32 	%r1145, %r1144, %r1049;
	add.s32 	%r1146, %r1145, -1424204075;
	add.s32 	%r1147, %r1133, %r1128;
	add.s32 	%r1148, %r1147, %r1146;
	add.s32 	%r1149, %r1146, %r1048;
	or.b32  	%r1150, %r1098, %r1123;
	and.b32  	%r1151, %r1150, %r1148;
	and.b32  	%r1152, %r1098, %r1123;
	or.b32  	%r1153, %r1151, %r1152;
	shf.l.wrap.b32 	%r1154, %r1148, %r1148, 30;
	shf.l.wrap.b32 	%r1155, %r1148, %r1148, 19;
	xor.b32  	%r1156, %r1155, %r1154;
	shf.l.wrap.b32 	%r1157, %r1148, %r1148, 10;
	xor.b32  	%r1158, %r1156, %r1157;
	and.b32  	%r1159, %r1124, %r1149;
	not.b32 	%r1160, %r1149;
	and.b32  	%r1161, %r1099, %r1160;
	or.b32  	%r1162, %r1161, %r1159;
	shf.l.wrap.b32 	%r1163, %r1149, %r1149, 26;
	shf.l.wrap.b32 	%r1164, %r1149, %r1149, 21;
	xor.b32  	%r1165, %r1163, %r1164;
	shf.l.wrap.b32 	%r1166, %r1149, %r1149, 7;
	xor.b32  	%r1167, %r1165, %r1166;
	add.s32 	%r1168, %r1167, %r233;
	add.s32 	%r1169, %r1168, %r1162;
	add.s32 	%r1170, %r1169, %r1074;
	add.s32 	%r1171, %r1170, -670586216;
	add.s32 	%r1172, %r1158, %r1153;
	add.s32 	%r1173, %r1172, %r1171;
	add.s32 	%r1174, %r1171, %r1073;
	or.b32  	%r1175, %r1123, %r1148;
	and.b32  	%r1176, %r1175, %r1173;
	and.b32  	%r1177, %r1123, %r1148;
	or.b32  	%r1178, %r1176, %r1177;
	shf.l.wrap.b32 	%r1179, %r1173, %r1173, 30;
	shf.l.wrap.b32 	%r1180, %r1173, %r1173, 19;
	xor.b32  	%r1181, %r1180, %r1179;
	shf.l.wrap.b32 	%r1182, %r1173, %r1173, 10;
	xor.b32  	%r1183, %r1181, %r1182;
	and.b32  	%r1184, %r1149, %r1174;
	not.b32 	%r1185, %r1174;
	and.b32  	%r1186, %r1124, %r1185;
	or.b32  	%r1187, %r1186, %r1184;
	shf.l.wrap.b32 	%r1188, %r1174, %r1174, 26;
	shf.l.wrap.b32 	%r1189, %r1174, %r1174, 21;
	xor.b32  	%r1190, %r1188, %r1189;
	shf.l.wrap.b32 	%r1191, %r1174, %r1174, 7;
	xor.b32  	%r1192, %r1190, %r1191;
	add.s32 	%r1193, %r1192, %r249;
	add.s32 	%r1194, %r1193, %r1187;
	add.s32 	%r1195, %r1194, %r1099;
	add.s32 	%r1196, %r1195, 310598401;
	add.s32 	%r1197, %r1183, %r1178;
	add.s32 	%r1198, %r1197, %r1196;
	add.s32 	%r1199, %r1196, %r1098;
	or.b32  	%r1200, %r1148, %r1173;
	and.b32  	%r1201, %r1200, %r1198;
	and.b32  	%r1202, %r1148, %r1173;
	or.b32  	%r1203, %r1201, %r1202;
	shf.l.wrap.b32 	%r1204, %r1198, %r1198, 30;
	shf.l.wrap.b32 	%r1205, %r1198, %r1198, 19;
	xor.b32  	%r1206, %r1205, %r1204;
	shf.l.wrap.b32 	%r1207, %r1198, %r1198, 10;
	xor.b32  	%r1208, %r1206, %r1207;
	and.b32  	%r1209, %r1174, %r1199;
	not.b32 	%r1210, %r1199;
	and.b32  	%r1211, %r1149, %r1210;
	or.b32  	%r1212, %r1211, %r1209;
	shf.l.wrap.b32 	%r1213, %r1199, %r1199, 26;
	shf.l.wrap.b32 	%r1214, %r1199, %r1199, 21;
	xor.b32  	%r1215, %r1213, %r1214;
	shf.l.wrap.b32 	%r1216, %r1199, %r1199, 7;
	xor.b32  	%r1217, %r1215, %r1216;
	add.s32 	%r1218, %r1217, %r257;
	add.s32 	%r1219, %r1218, %r1212;
	add.s32 	%r1220, %r1219, %r1124;
	add.s32 	%r1221, %r1220, 607225278;
	add.s32 	%r1222, %r1208, %r1203;
	add.s32 	%r1223, %r1222, %r1221;
	add.s32 	%r1224, %r1221, %r1123;
	or.b32  	%r1225, %r1173, %r1198;
	and.b32  	%r1226, %r1225, %r1223;
	and.b32  	%r1227, %r1173, %r1198;
	or.b32  	%r1228, %r1226, %r1227;
	shf.l.wrap.b32 	%r1229, %r1223, %r1223, 30;
	shf.l.wrap.b32 	%r1230, %r1223, %r1223, 19;
	xor.b32  	%r1231, %r1230, %r1229;
	shf.l.wrap.b32 	%r1232, %r1223, %r1223, 10;
	xor.b32  	%r1233, %r1231, %r1232;
	and.b32  	%r1234, %r1199, %r1224;
	not.b32 	%r1235, %r1224;
	and.b32  	%r1236, %r1174, %r1235;
	or.b32  	%r1237, %r1236, %r1234;
	shf.l.wrap.b32 	%r1238, %r1224, %r1224, 26;
	shf.l.wrap.b32 	%r1239, %r1224, %r1224, 21;
	xor.b32  	%r1240, %r1238, %r1239;
	shf.l.wrap.b32 	%r1241, %r1224, %r1224, 7;
	xor.b32  	%r1242, %r1240, %r1241;
	add.s32 	%r1243, %r1242, %r273;
	add.s32 	%r1244, %r1243, %r1237;
	add.s32 	%r1245, %r1244, %r1149;
	add.s32 	%r1246, %r1245, 1426881987;
	add.s32 	%r1247, %r1233, %r1228;
	add.s32 	%r1248, %r1247, %r1246;
	add.s32 	%r1249, %r1246, %r1148;
	or.b32  	%r1250, %r1198, %r1223;
	and.b32  	%r1251, %r1250, %r1248;
	and.b32  	%r1252, %r1198, %r1223;
	or.b32  	%r1253, %r1251, %r1252;
	shf.l.wrap.b32 	%r1254, %r1248, %r1248, 30;
	shf.l.wrap.b32 	%r1255, %r1248, %r1248, 19;
	xor.b32  	%r1256, %r1255, %r1254;
	shf.l.wrap.b32 	%r1257, %r1248, %r1248, 10;
	xor.b32  	%r1258, %r1256, %r1257;
	and.b32  	%r1259, %r1224, %r1249;
	not.b32 	%r1260, %r1249;
	and.b32  	%r1261, %r1199, %r1260;
	or.b32  	%r1262, %r1261, %r1259;
	shf.l.wrap.b32 	%r1263, %r1249, %r1249, 26;
	shf.l.wrap.b32 	%r1264, %r1249, %r1249, 21;
	xor.b32  	%r1265, %r1263, %r1264;
	shf.l.wrap.b32 	%r1266, %r1249, %r1249, 7;
	xor.b32  	%r1267, %r1265, %r1266;
	add.s32 	%r1268, %r1267, %r281;
	add.s32 	%r1269, %r1268, %r1262;
	add.s32 	%r1270, %r1269, %r1174;
	add.s32 	%r1271, %r1270, 1925078388;
	add.s32 	%r1272, %r1258, %r1253;
	add.s32 	%r1273, %r1272, %r1271;
	add.s32 	%r1274, %r1271, %r1173;
	or.b32  	%r1275, %r1223, %r1248;
	and.b32  	%r1276, %r1275, %r1273;
	and.b32  	%r1277, %r1223, %r1248;
	or.b32  	%r1278, %r1276, %r1277;
	shf.l.wrap.b32 	%r1279, %r1273, %r1273, 30;
	shf.l.wrap.b32 	%r1280, %r1273, %r1273, 19;
	xor.b32  	%r1281, %r1280, %r1279;
	shf.l.wrap.b32 	%r1282, %r1273, %r1273, 10;
	xor.b32  	%r1283, %r1281, %r1282;
	and.b32  	%r1284, %r1249, %r1274;
	not.b32 	%r1285, %r1274;
	and.b32  	%r1286, %r1224, %r1285;
	or.b32  	%r1287, %r1286, %r1284;
	shf.l.wrap.b32 	%r1288, %r1274, %r1274, 26;
	shf.l.wrap.b32 	%r1289, %r1274, %r1274, 21;
	xor.b32  	%r1290, %r1288, %r1289;
	shf.l.wrap.b32 	%r1291, %r1274, %r1274, 7;
	xor.b32  	%r1292, %r1290, %r1291;
	add.s32 	%r1293, %r1292, %r297;
	add.s32 	%r1294, %r1293, %r1287;
	add.s32 	%r1295, %r1294, %r1199;
	add.s32 	%r1296, %r1295, -2132889090;
	add.s32 	%r1297, %r1283, %r1278;
	add.s32 	%r1298, %r1297, %r1296;
	add.s32 	%r1299, %r1296, %r1198;
	or.b32  	%r1300, %r1248, %r1273;
	and.b32  	%r1301, %r1300, %r1298;
	and.b32  	%r1302, %r1248, %r1273;
	or.b32  	%r1303, %r1301, %r1302;
	shf.l.wrap.b32 	%r1304, %r1298, %r1298, 30;
	shf.l.wrap.b32 	%r1305, %r1298, %r1298, 19;
	xor.b32  	%r1306, %r1305, %r1304;
	shf.l.wrap.b32 	%r1307, %r1298, %r1298, 10;
	xor.b32  	%r1308, %r1306, %r1307;
	and.b32  	%r1309, %r1274, %r1299;
	not.b32 	%r1310, %r1299;
	and.b32  	%r1311, %r1249, %r1310;
	or.b32  	%r1312, %r1311, %r1309;
	shf.l.wrap.b32 	%r1313, %r1299, %r1299, 26;
	shf.l.wrap.b32 	%r1314, %r1299, %r1299, 21;
	xor.b32  	%r1315, %r1313, %r1314;
	shf.l.wrap.b32 	%r1316, %r1299, %r1299, 7;
	xor.b32  	%r1317, %r1315, %r1316;
	add.s32 	%r1318, %r1317, %r305;
	add.s32 	%r1319, %r1318, %r1312;
	add.s32 	%r1320, %r1319, %r1224;
	add.s32 	%r1321, %r1320, -1680079193;
	add.s32 	%r1322, %r1308, %r1303;
	add.s32 	%r1323, %r1322, %r1321;
	add.s32 	%r1324, %r1321, %r1223;
	or.b32  	%r1325, %r1273, %r1298;
	and.b32  	%r1326, %r1325, %r1323;
	and.b32  	%r1327, %r1273, %r1298;
	or.b32  	%r1328, %r1326, %r1327;
	shf.l.wrap.b32 	%r1329, %r1323, %r1323, 30;
	shf.l.wrap.b32 	%r1330, %r1323, %r1323, 19;
	xor.b32  	%r1331, %r1330, %r1329;
	shf.l.wrap.b32 	%r1332, %r1323, %r1323, 10;
	xor.b32  	%r1333, %r1331, %r1332;
	and.b32  	%r1334, %r1299, %r1324;
	not.b32 	%r1335, %r1324;
	and.b32  	%r1336, %r1274, %r1335;
	or.b32  	%r1337, %r1336, %r1334;
	shf.l.wrap.b32 	%r1338, %r1324, %r1324, 26;
	shf.l.wrap.b32 	%r1339, %r1324, %r1324, 21;
	xor.b32  	%r1340, %r1338, %r1339;
	shf.l.wrap.b32 	%r1341, %r1324, %r1324, 7;
	xor.b32  	%r1342, %r1340, %r1341;
	add.s32 	%r1343, %r1342, %r317;
	add.s32 	%r1344, %r1343, %r1337;
	add.s32 	%r1345, %r1344, %r1249;
	add.s32 	%r1346, %r1345, -1046744716;
	add.s32 	%r1347, %r1333, %r1328;
	add.s32 	%r1348, %r1347, %r1346;
	add.s32 	%r1349, %r1346, %r1248;
	or.b32  	%r1350, %r1298, %r1323;
	and.b32  	%r1351, %r1350, %r1348;
	and.b32  	%r1352, %r1298, %r1323;
	or.b32  	%r1353, %r1351, %r1352;
	shf.l.wrap.b32 	%r1354, %r1348, %r1348, 30;
	shf.l.wrap.b32 	%r1355, %r1348, %r1348, 19;
	xor.b32  	%r1356, %r1355, %r1354;
	shf.l.wrap.b32 	%r1357, %r1348, %r1348, 10;
	xor.b32  	%r1358, %r1356, %r1357;
	and.b32  	%r1359, %r1324, %r1349;
	not.b32 	%r1360, %r1349;
	and.b32  	%r1361, %r1299, %r1360;
	or.b32  	%r1362, %r1361, %r1359;
	shf.l.wrap.b32 	%r1363, %r1349, %r1349, 26;
	shf.l.wrap.b32 	%r1364, %r1349, %r1349, 21;
	xor.b32  	%r1365, %r1363, %r1364;
	shf.l.wrap.b32 	%r1366, %r1349, %r1349, 7;
	xor.b32  	%r1367, %r1365, %r1366;
	add.s32 	%r1368, %r1367, %r330;
	add.s32 	%r1369, %r1368, %r1362;
	add.s32 	%r1370, %r1369, %r1274;
	add.s32 	%r1371, %r1370, -459576895;
	add.s32 	%r1372, %r1358, %r1353;
	add.s32 	%r1373, %r1372, %r1371;
	add.s32 	%r1374, %r1371, %r1273;
	or.b32  	%r1375, %r1323, %r1348;
	and.b32  	%r1376, %r1375, %r1373;
	and.b32  	%r1377, %r1323, %r1348;
	or.b32  	%r1378, %r1376, %r1377;
	shf.l.wrap.b32 	%r1379, %r1373, %r1373, 30;
	shf.l.wrap.b32 	%r1380, %r1373, %r1373, 19;
	xor.b32  	%r1381, %r1380, %r1379;
	shf.l.wrap.b32 	%r1382, %r1373, %r1373, 10;
	xor.b32  	%r1383, %r1381, %r1382;
	and.b32  	%r1384, %r1349, %r1374;
	not.b32 	%r1385, %r1374;
	and.b32  	%r1386, %r1324, %r1385;
	or.b32  	%r1387, %r1386, %r1384;
	shf.l.wrap.b32 	%r1388, %r1374, %r1374, 26;
	shf.l.wrap.b32 	%r1389, %r1374, %r1374, 21;
	xor.b32  	%r1390, %r1388, %r1389;
	shf.l.wrap.b32 	%r1391, %r1374, %r1374, 7;
	xor.b32  	%r1392, %r1390, %r1391;
	add.s32 	%r1393, %r1392, %r343;
	add.s32 	%r1394, %r1393, %r1387;
	add.s32 	%r1395, %r1394, %r1299;
	add.s32 	%r1396, %r1395, -272742522;
	add.s32 	%r1397, %r1383, %r1378;
	add.s32 	%r1398, %r1397, %r1396;
	add.s32 	%r1399, %r1396, %r1298;
	or.b32  	%r1400, %r1348, %r1373;
	and.b32  	%r1401, %r1400, %r1398;
	and.b32  	%r1402, %r1348, %r1373;
	or.b32  	%r1403, %r1401, %r1402;
	shf.l.wrap.b32 	%r1404, %r1398, %r1398, 30;
	shf.l.wrap.b32 	%r1405, %r1398, %r1398, 19;
	xor.b32  	%r1406, %r1405, %r1404;
	shf.l.wrap.b32 	%r1407, %r1398, %r1398, 10;
	xor.b32  	%r1408, %r1406, %r1407;
	and.b32  	%r1409, %r1374, %r1399;
	not.b32 	%r1410, %r1399;
	and.b32  	%r1411, %r1349, %r1410;
	or.b32  	%r1412, %r1411, %r1409;
	shf.l.wrap.b32 	%r1413, %r1399, %r1399, 26;
	shf.l.wrap.b32 	%r1414, %r1399, %r1399, 21;
	xor.b32  	%r1415, %r1413, %r1414;
	shf.l.wrap.b32 	%r1416, %r1399, %r1399, 7;
	xor.b32  	%r1417, %r1415, %r1416;
	add.s32 	%r1418, %r1417, %r356;
	add.s32 	%r1419, %r1418, %r1412;
	add.s32 	%r1420, %r1419, %r1324;
	add.s32 	%r1421, %r1420, 264347078;
	add.s32 	%r1422, %r1408, %r1403;
	add.s32 	%r1423, %r1422, %r1421;
	add.s32 	%r1424, %r1421, %r1323;
	or.b32  	%r1425, %r1373, %r1398;
	and.b32  	%r1426, %r1425, %r1423;
	and.b32  	%r1427, %r1373, %r1398;
	or.b32  	%r1428, %r1426, %r1427;
	shf.l.wrap.b32 	%r1429, %r1423, %r1423, 30;
	shf.l.wrap.b32 	%r1430, %r1423, %r1423, 19;
	xor.b32  	%r1431, %r1430, %r1429;
	shf.l.wrap.b32 	%r1432, %r1423, %r1423, 10;
	xor.b32  	%r1433, %r1431, %r1432;
	and.b32  	%r1434, %r1399, %r1424;
	not.b32 	%r1435, %r1424;
	and.b32  	%r1436, %r1374, %r1435;
	or.b32  	%r1437, %r1436, %r1434;
	shf.l.wrap.b32 	%r1438, %r1424, %r1424, 26;
	shf.l.wrap.b32 	%r1439, %r1424, %r1424, 21;
	xor.b32  	%r1440, %r1438, %r1439;
	shf.l.wrap.b32 	%r1441, %r1424, %r1424, 7;
	xor.b32  	%r1442, %r1440, %r1441;
	add.s32 	%r1443, %r1442, %r369;
	add.s32 	%r1444, %r1443, %r1437;
	add.s32 	%r1445, %r1444, %r1349;
	add.s32 	%r1446, %r1445, 604807628;
	add.s32 	%r1447, %r1433, %r1428;
	add.s32 	%r1448, %r1447, %r1446;
	add.s32 	%r1449, %r1446, %r1348;
	or.b32  	%r1450, %r1398, %r1423;
	and.b32  	%r1451, %r1450, %r1448;
	and.b32  	%r1452, %r1398, %r1423;
	or.b32  	%r1453, %r1451, %r1452;
	shf.l.wrap.b32 	%r1454, %r1448, %r1448, 30;
	shf.l.wrap.b32 	%r1455, %r1448, %r1448, 19;
	xor.b32  	%r1456, %r1455, %r1454;
	shf.l.wrap.b32 	%r1457, %r1448, %r1448, 10;
	xor.b32  	%r1458, %r1456, %r1457;
	and.b32  	%r1459, %r1424, %r1449;
	not.b32 	%r1460, %r1449;
	and.b32  	%r1461, %r1399, %r1460;
	or.b32  	%r1462, %r1461, %r1459;
	shf.l.wrap.b32 	%r1463, %r1449, %r1449, 26;
	shf.l.wrap.b32 	%r1464, %r1449, %r1449, 21;
	xor.b32  	%r1465, %r1463, %r1464;
	shf.l.wrap.b32 	%r1466, %r1449, %r1449, 7;
	xor.b32  	%r1467, %r1465, %r1466;
	add.s32 	%r1468, %r1467, %r382;
	add.s32 	%r1469, %r1468, %r1462;
	add.s32 	%r1470, %r1469, %r1374;
	add.s32 	%r1471, %r1470, 770255983;
	add.s32 	%r1472, %r1458, %r1453;
	add.s32 	%r1473, %r1472, %r1471;
	add.s32 	%r1474, %r1471, %r1373;
	or.b32  	%r1475, %r1423, %r1448;
	and.b32  	%r1476, %r1475, %r1473;
	and.b32  	%r1477, %r1423, %r1448;
	or.b32  	%r1478, %r1476, %r1477;
	shf.l.wrap.b32 	%r1479, %r1473, %r1473, 30;
	shf.l.wrap.b32 	%r1480, %r1473, %r1473, 19;
	xor.b32  	%r1481, %r1480, %r1479;
	shf.l.wrap.b32 	%r1482, %r1473, %r1473, 10;
	xor.b32  	%r1483, %r1481, %r1482;
	and.b32  	%r1484, %r1449, %r1474;
	not.b32 	%r1485, %r1474;
	and.b32  	%r1486, %r1424, %r1485;
	or.b32  	%r1487, %r1486, %r1484;
	shf.l.wrap.b32 	%r1488, %r1474, %r1474, 26;
	shf.l.wrap.b32 	%r1489, %r1474, %r1474, 21;
	xor.b32  	%r1490, %r1488, %r1489;
	shf.l.wrap.b32 	%r1491, %r1474, %r1474, 7;
	xor.b32  	%r1492, %r1490, %r1491;
	add.s32 	%r1493, %r1492, %r395;
	add.s32 	%r1494, %r1493, %r1487;
	add.s32 	%r1495, %r1494, %r1399;
	add.s32 	%r1496, %r1495, 1249150122;
	add.s32 	%r1497, %r1483, %r1478;
	add.s32 	%r1498, %r1497, %r1496;
	add.s32 	%r1499, %r1496, %r1398;
	or.b32  	%r1500, %r1448, %r1473;
	and.b32  	%r1501, %r1500, %r1498;
	and.b32  	%r1502, %r1448, %r1473;
	or.b32  	%r1503, %r1501, %r1502;
	shf.l.wrap.b32 	%r1504, %r1498, %r1498, 30;
	shf.l.wrap.b32 	%r1505, %r1498, %r1498, 19;
	xor.b32  	%r1506, %r1505, %r1504;
	shf.l.wrap.b32 	%r1507, %r1498, %r1498, 10;
	xor.b32  	%r1508, %r1506, %r1507;
	and.b32  	%r1509, %r1474, %r1499;
	not.b32 	%r1510, %r1499;
	and.b32  	%r1511, %r1449, %r1510;
	or.b32  	%r1512, %r1511, %r1509;
	shf.l.wrap.b32 	%r1513, %r1499, %r1499, 26;
	shf.l.wrap.b32 	%r1514, %r1499, %r1499, 21;
	xor.b32  	%r1515, %r1513, %r1514;
	shf.l.wrap.b32 	%r1516, %r1499, %r1499, 7;
	xor.b32  	%r1517, %r1515, %r1516;
	add.s32 	%r1518, %r1517, %r408;
	add.s32 	%r1519, %r1518, %r1512;
	add.s32 	%r1520, %r1519, %r1424;
	add.s32 	%r1521, %r1520, 1555081692;
	add.s32 	%r1522, %r1508, %r1503;
	add.s32 	%r1523, %r1522, %r1521;
	add.s32 	%r1524, %r1521, %r1423;
	or.b32  	%r1525, %r1473, %r1498;
	and.b32  	%r1526, %r1525, %r1523;
	and.b32  	%r1527, %r1473, %r1498;
	or.b32  	%r1528, %r1526, %r1527;
	shf.l.wrap.b32 	%r1529, %r1523, %r1523, 30;
	shf.l.wrap.b32 	%r1530, %r1523, %r1523, 19;
	xor.b32  	%r1531, %r1530, %r1529;
	shf.l.wrap.b32 	%r1532, %r1523, %r1523, 10;
	xor.b32  	%r1533, %r1531, %r1532;
	and.b32  	%r1534, %r1499, %r1524;
	not.b32 	%r1535, %r1524;
	and.b32  	%r1536, %r1474, %r1535;
	or.b32  	%r1537, %r1536, %r1534;
	shf.l.wrap.b32 	%r1538, %r1524, %r1524, 26;
	shf.l.wrap.b32 	%r1539, %r1524, %r1524, 21;
	xor.b32  	%r1540, %r1538, %r1539;
	shf.l.wrap.b32 	%r1541, %r1524, %r1524, 7;
	xor.b32  	%r1542, %r1540, %r1541;
	add.s32 	%r1543, %r1542, %r421;
	add.s32 	%r1544, %r1543, %r1537;
	add.s32 	%r1545, %r1544, %r1449;
	add.s32 	%r1546, %r1545, 1996064986;
	add.s32 	%r1547, %r1533, %r1528;
	add.s32 	%r1548, %r1547, %r1546;
	add.s32 	%r1549, %r1546, %r1448;
	or.b32  	%r1550, %r1498, %r1523;
	and.b32  	%r1551, %r1550, %r1548;
	and.b32  	%r1552, %r1498, %r1523;
	or.b32  	%r1553, %r1551, %r1552;
	shf.l.wrap.b32 	%r1554, %r1548, %r1548, 30;
	shf.l.wrap.b32 	%r1555, %r1548, %r1548, 19;
	xor.b32  	%r1556, %r1555, %r1554;
	shf.l.wrap.b32 	%r1557, %r1548, %r1548, 10;
	xor.b32  	%r1558, %r1556, %r1557;
	and.b32  	%r1559, %r1524, %r1549;
	not.b32 	%r1560, %r1549;
	and.b32  	%r1561, %r1499, %r1560;
	or.b32  	%r1562, %r1561, %r1559;
	shf.l.wrap.b32 	%r1563, %r1549, %r1549, 26;
	shf.l.wrap.b32 	%r1564, %r1549, %r1549, 21;
	xor.b32  	%r1565, %r1563, %r1564;
	shf.l.wrap.b32 	%r1566, %r1549, %r1549, 7;
	xor.b32  	%r1567, %r1565, %r1566;
	add.s32 	%r1568, %r1567, %r434;
	add.s32 	%r1569, %r1568, %r1562;
	add.s32 	%r1570, %r1569, %r1474;
	add.s32 	%r1571, %r1570, -1740746414;
	add.s32 	%r1572, %r1558, %r1553;
	add.s32 	%r1573, %r1572, %r1571;
	add.s32 	%r1574, %r1571, %r1473;
	or.b32  	%r1575, %r1523, %r1548;
	and.b32  	%r1576, %r1575, %r1573;
	and.b32  	%r1577, %r1523, %r1548;
	or.b32  	%r1578, %r1576, %r1577;
	shf.l.wrap.b32 	%r1579, %r1573, %r1573, 30;
	shf.l.wrap.b32 	%r1580, %r1573, %r1573, 19;
	xor.b32  	%r1581, %r1580, %r1579;
	shf.l.wrap.b32 	%r1582, %r1573, %r1573, 10;
	xor.b32  	%r1583, %r1581, %r1582;
	and.b32  	%r1584, %r1549, %r1574;
	not.b32 	%r1585, %r1574;
	and.b32  	%r1586, %r1524, %r1585;
	or.b32  	%r1587, %r1586, %r1584;
	shf.l.wrap.b32 	%r1588, %r1574, %r1574, 26;
	shf.l.wrap.b32 	%r1589, %r1574, %r1574, 21;
	xor.b32  	%r1590, %r1588, %r1589;
	shf.l.wrap.b32 	%r1591, %r1574, %r1574, 7;
	xor.b32  	%r1592, %r1590, %r1591;
	add.s32 	%r1593, %r1592, %r447;
	add.s32 	%r1594, %r1593, %r1587;
	add.s32 	%r1595, %r1594, %r1499;
	add.s32 	%r1596, %r1595, -1473132947;
	add.s32 	%r1597, %r1583, %r1578;
	add.s32 	%r1598, %r1597, %r1596;
	add.s32 	%r1599, %r1596, %r1498;
	or.b32  	%r1600, %r1548, %r1573;
	and.b32  	%r1601, %r1600, %r1598;
	and.b32  	%r1602, %r1548, %r1573;
	or.b32  	%r1603, %r1601, %r1602;
	shf.l.wrap.b32 	%r1604, %r1598, %r1598, 30;
	shf.l.wrap.b32 	%r1605, %r1598, %r1598, 19;
	xor.b32  	%r1606, %r1605, %r1604;
	shf.l.wrap.b32 	%r1607, %r1598, %r1598, 10;
	xor.b32  	%r1608, %r1606, %r1607;
	and.b32  	%r1609, %r1574, %r1599;
	not.b32 	%r1610, %r1599;
	and.b32  	%r1611, %r1549, %r1610;
	or.b32  	%r1612, %r1611, %r1609;
	shf.l.wrap.b32 	%r1613, %r1599, %r1599, 26;
	shf.l.wrap.b32 	%r1614, %r1599, %r1599, 21;
	xor.b32  	%r1615, %r1613, %r1614;
	shf.l.wrap.b32 	%r1616, %r1599, %r1599, 7;
	xor.b32  	%r1617, %r1615, %r1616;
	add.s32 	%r1618, %r1617, %r460;
	add.s32 	%r1619, %r1618, %r1612;
	add.s32 	%r1620, %r1619, %r1524;
	add.s32 	%r1621, %r1620, -1341970488;
	add.s32 	%r1622, %r1608, %r1603;
	add.s32 	%r1623, %r1622, %r1621;
	add.s32 	%r1624, %r1621, %r1523;
	or.b32  	%r1625, %r1573, %r1598;
	and.b32  	%r1626, %r1625, %r1623;
	and.b32  	%r1627, %r1573, %r1598;
	or.b32  	%r1628, %r1626, %r1627;
	shf.l.wrap.b32 	%r1629, %r1623, %r1623, 30;
	shf.l.wrap.b32 	%r1630, %r1623, %r1623, 19;
	xor.b32  	%r1631, %r1630, %r1629;
	shf.l.wrap.b32 	%r1632, %r1623, %r1623, 10;
	xor.b32  	%r1633, %r1631, %r1632;
	and.b32  	%r1634, %r1599, %r1624;
	not.b32 	%r1635, %r1624;
	and.b32  	%r1636, %r1574, %r1635;
	or.b32  	%r1637, %r1636, %r1634;
	shf.l.wrap.b32 	%r1638, %r1624, %r1624, 26;
	shf.l.wrap.b32 	%r1639, %r1624, %r1624, 21;
	xor.b32  	%r1640, %r1638, %r1639;
	shf.l.wrap.b32 	%r1641, %r1624, %r1624, 7;
	xor.b32  	%r1642, %r1640, %r1641;
	add.s32 	%r1643, %r1642, %r473;
	add.s32 	%r1644, %r1643, %r1637;
	add.s32 	%r1645, %r1644, %r1549;
	add.s32 	%r1646, %r1645, -1084653625;
	add.s32 	%r1647, %r1633, %r1628;
	add.s32 	%r1648, %r1647, %r1646;
	add.s32 	%r1649, %r1646, %r1548;
	or.b32  	%r1650, %r1598, %r1623;
	and.b32  	%r1651, %r1650, %r1648;
	and.b32  	%r1652, %r1598, %r1623;
	or.b32  	%r1653, %r1651, %r1652;
	shf.l.wrap.b32 	%r1654, %r1648, %r1648, 30;
	shf.l.wrap.b32 	%r1655, %r1648, %r1648, 19;
	xor.b32  	%r1656, %r1655, %r1654;
	shf.l.wrap.b32 	%r1657, %r1648, %r1648, 10;
	xor.b32  	%r1658, %r1656, %r1657;
	and.b32  	%r1659, %r1624, %r1649;
	not.b32 	%r1660, %r1649;
	and.b32  	%r1661, %r1599, %r1660;
	or.b32  	%r1662, %r1661, %r1659;
	shf.l.wrap.b32 	%r1663, %r1649, %r1649, 26;
	shf.l.wrap.b32 	%r1664, %r1649, %r1649, 21;
	xor.b32  	%r1665, %r1663, %r1664;
	shf.l.wrap.b32 	%r1666, %r1649, %r1649, 7;
	xor.b32  	%r1667, %r1665, %r1666;
	add.s32 	%r1668, %r1667, %r486;
	add.s32 	%r1669, %r1668, %r1662;
	add.s32 	%r1670, %r1669, %r1574;
	add.s32 	%r1671, %r1670, -958395405;
	add.s32 	%r1672, %r1658, %r1653;
	add.s32 	%r1673, %r1672, %r1671;
	add.s32 	%r1674, %r1671, %r1573;
	or.b32  	%r1675, %r1623, %r1648;
	and.b32  	%r1676, %r1675, %r1673;
	and.b32  	%r1677, %r1623, %r1648;
	or.b32  	%r1678, %r1676, %r1677;
	shf.l.wrap.b32 	%r1679, %r1673, %r1673, 30;
	shf.l.wrap.b32 	%r1680, %r1673, %r1673, 19;
	xor.b32  	%r1681, %r1680, %r1679;
	shf.l.wrap.b32 	%r1682, %r1673, %r1673, 10;
	xor.b32  	%r1683, %r1681, %r1682;
	and.b32  	%r1684, %r1649, %r1674;
	not.b32 	%r1685, %r1674;
	and.b32  	%r1686, %r1624, %r1685;
	or.b32  	%r1687, %r1686, %r1684;
	shf.l.wrap.b32 	%r1688, %r1674, %r1674, 26;
	shf.l.wrap.b32 	%r1689, %r1674, %r1674, 21;
	xor.b32  	%r1690, %r1688, %r1689;
	shf.l.wrap.b32 	%r1691, %r1674, %r1674, 7;
	xor.b32  	%r1692, %r1690, %r1691;
	add.s32 	%r1693, %r1692, %r499;
	add.s32 	%r1694, %r1693, %r1687;
	add.s32 	%r1695, %r1694, %r1599;
	add.s32 	%r1696, %r1695, -710438585;
	add.s32 	%r1697, %r1683, %r1678;
	add.s32 	%r1698, %r1697, %r1696;
	add.s32 	%r1699, %r1696, %r1598;
	or.b32  	%r1700, %r1648, %r1673;
	and.b32  	%r1701, %r1700, %r1698;
	and.b32  	%r1702, %r1648, %r1673;
	or.b32  	%r1703, %r1701, %r1702;
	shf.l.wrap.b32 	%r1704, %r1698, %r1698, 30;
	shf.l.wrap.b32 	%r1705, %r1698, %r1698, 19;
	xor.b32  	%r1706, %r1705, %r1704;
	shf.l.wrap.b32 	%r1707, %r1698, %r1698, 10;
	xor.b32  	%r1708, %r1706, %r1707;
	and.b32  	%r1709, %r1674, %r1699;
	not.b32 	%r1710, %r1699;
	and.b32  	%r1711, %r1649, %r1710;
	or.b32  	%r1712, %r1711, %r1709;
	shf.l.wrap.b32 	%r1713, %r1699, %r1699, 26;
	shf.l.wrap.b32 	%r1714, %r1699, %r1699, 21;
	xor.b32  	%r1715, %r1713, %r1714;
	shf.l.wrap.b32 	%r1716, %r1699, %r1699, 7;
	xor.b32  	%r1717, %r1715, %r1716;
	add.s32 	%r1718, %r1717, %r512;
	add.s32 	%r1719, %r1718, %r1712;
	add.s32 	%r1720, %r1719, %r1624;
	add.s32 	%r1721, %r1720, 113926993;
	add.s32 	%r1722, %r1708, %r1703;
	add.s32 	%r1723, %r1722, %r1721;
	add.s32 	%r1724, %r1721, %r1623;
	or.b32  	%r1725, %r1673, %r1698;
	and.b32  	%r1726, %r1725, %r1723;
	and.b32  	%r1727, %r1673, %r1698;
	or.b32  	%r1728, %r1726, %r1727;
	shf.l.wrap.b32 	%r1729, %r1723, %r1723, 30;
	shf.l.wrap.b32 	%r1730, %r1723, %r1723, 19;
	xor.b32  	%r1731, %r1730, %r1729;
	shf.l.wrap.b32 	%r1732, %r1723, %r1723, 10;
	xor.b32  	%r1733, %r1731, %r1732;
	and.b32  	%r1734, %r1699, %r1724;
	not.b32 	%r1735, %r1724;
	and.b32  	%r1736, %r1674, %r1735;
	or.b32  	%r1737, %r1736, %r1734;
	shf.l.wrap.b32 	%r1738, %r1724, %r1724, 26;
	shf.l.wrap.b32 	%r1739, %r1724, %r1724, 21;
	xor.b32  	%r1740, %r1738, %r1739;
	shf.l.wrap.b32 	%r1741, %r1724, %r1724, 7;
	xor.b32  	%r1742, %r1740, %r1741;
	add.s32 	%r1743, %r1742, %r525;
	add.s32 	%r1744, %r1743, %r1737;
	add.s32 	%r1745, %r1744, %r1649;
	add.s32 	%r1746, %r1745, 338241895;
	add.s32 	%r1747, %r1733, %r1728;
	add.s32 	%r1748, %r1747, %r1746;
	add.s32 	%r1749, %r1746, %r1648;
	or.b32  	%r1750, %r1698, %r1723;
	and.b32  	%r1751, %r1750, %r1748;
	and.b32  	%r1752, %r1698, %r1723;
	or.b32  	%r1753, %r1751, %r1752;
	shf.l.wrap.b32 	%r1754, %r1748, %r1748, 30;
	shf.l.wrap.b32 	%r1755, %r1748, %r1748, 19;
	xor.b32  	%r1756, %r1755, %r1754;
	shf.l.wrap.b32 	%r1757, %r1748, %r1748, 10;
	xor.b32  	%r1758, %r1756, %r1757;
	and.b32  	%r1759, %r1724, %r1749;
	not.b32 	%r1760, %r1749;
	and.b32  	%r1761, %r1699, %r1760;
	or.b32  	%r1762, %r1761, %r1759;
	shf.l.wrap.b32 	%r1763, %r1749, %r1749, 26;
	shf.l.wrap.b32 	%r1764, %r1749, %r1749, 21;
	xor.b32  	%r1765, %r1763, %r1764;
	shf.l.wrap.b32 	%r1766, %r1749, %r1749, 7;
	xor.b32  	%r1767, %r1765, %r1766;
	add.s32 	%r1768, %r1767, %r538;
	add.s32 	%r1769, %r1768, %r1762;
	add.s32 	%r1770, %r1769, %r1674;
	add.s32 	%r1771, %r1770, 666307205;
	add.s32 	%r1772, %r1758, %r1753;
	add.s32 	%r1773, %r1772, %r1771;
	add.s32 	%r1774, %r1771, %r1673;
	or.b32  	%r1775, %r1723, %r1748;
	and.b32  	%r1776, %r1775, %r1773;
	and.b32  	%r1777, %r1723, %r1748;
	or.b32  	%r1778, %r1776, %r1777;
	shf.l.wrap.b32 	%r1779, %r1773, %r1773, 30;
	shf.l.wrap.b32 	%r1780, %r1773, %r1773, 19;
	xor.b32  	%r1781, %r1780, %r1779;
	shf.l.wrap.b32 	%r1782, %r1773, %r1773, 10;
	xor.b32  	%r1783, %r1781, %r1782;
	and.b32  	%r1784, %r1749, %r1774;
	not.b32 	%r1785, %r1774;
	and.b32  	%r1786, %r1724, %r1785;
	or.b32  	%r1787, %r1786, %r1784;
	shf.l.wrap.b32 	%r1788, %r1774, %r1774, 26;
	shf.l.wrap.b32 	%r1789, %r1774, %r1774, 21;
	xor.b32  	%r1790, %r1788, %r1789;
	shf.l.wrap.b32 	%r1791, %r1774, %r1774, 7;
	xor.b32  	%r1792, %r1790, %r1791;
	add.s32 	%r1793, %r1792, %r551;
	add.s32 	%r1794, %r1793, %r1787;
	add.s32 	%r1795, %r1794, %r1699;
	add.s32 	%r1796, %r1795, 773529912;
	add.s32 	%r1797, %r1783, %r1778;
	add.s32 	%r1798, %r1797, %r1796;
	add.s32 	%r1799, %r1796, %r1698;
	or.b32  	%r1800, %r1748, %r1773;
	and.b32  	%r1801, %r1800, %r1798;
	and.b32  	%r1802, %r1748, %r1773;
	or.b32  	%r1803, %r1801, %r1802;
	shf.l.wrap.b32 	%r1804, %r1798, %r1798, 30;
	shf.l.wrap.b32 	%r1805, %r1798, %r1798, 19;
	xor.b32  	%r1806, %r1805, %r1804;
	shf.l.wrap.b32 	%r1807, %r1798, %r1798, 10;
	xor.b32  	%r1808, %r1806, %r1807;
	and.b32  	%r1809, %r1774, %r1799;
	not.b32 	%r1810, %r1799;
	and.b32  	%r1811, %r1749, %r1810;
	or.b32  	%r1812, %r1811, %r1809;
	shf.l.wrap.b32 	%r1813, %r1799, %r1799, 26;
	shf.l.wrap.b32 	%r1814, %r1799, %r1799, 21;
	xor.b32  	%r1815, %r1813, %r1814;
	shf.l.wrap.b32 	%r1816, %r1799, %r1799, 7;
	xor.b32  	%r1817, %r1815, %r1816;
	add.s32 	%r1818, %r1817, %r564;
	add.s32 	%r1819, %r1818, %r1812;
	add.s32 	%r1820, %r1819, %r1724;
	add.s32 	%r1821, %r1820, 1294757372;
	add.s32 	%r1822, %r1808, %r1803;
	add.s32 	%r1823, %r1822, %r1821;
	add.s32 	%r1824, %r1821, %r1723;
	or.b32  	%r1825, %r1773, %r1798;
	and.b32  	%r1826, %r1825, %r1823;
	and.b32  	%r1827, %r1773, %r1798;
	or.b32  	%r1828, %r1826, %r1827;
	shf.l.wrap.b32 	%r1829, %r1823, %r1823, 30;
	shf.l.wrap.b32 	%r1830, %r1823, %r1823, 19;
	xor.b32  	%r1831, %r1830, %r1829;
	shf.l.wrap.b32 	%r1832, %r1823, %r1823, 10;
	xor.b32  	%r1833, %r1831, %r1832;
	and.b32  	%r1834, %r1799, %r1824;
	not.b32 	%r1835, %r1824;
	and.b32  	%r1836, %r1774, %r1835;
	or.b32  	%r1837, %r1836, %r1834;
	shf.l.wrap.b32 	%r1838, %r1824, %r1824, 26;
	shf.l.wrap.b32 	%r1839, %r1824, %r1824, 21;
	xor.b32  	%r1840, %r1838, %r1839;
	shf.l.wrap.b32 	%r1841, %r1824, %r1824, 7;
	xor.b32  	%r1842, %r1840, %r1841;
	add.s32 	%r1843, %r1842, %r577;
	add.s32 	%r1844, %r1843, %r1837;
	add.s32 	%r1845, %r1844, %r1749;
	add.s32 	%r1846, %r1845, 1396182291;
	add.s32 	%r1847, %r1833, %r1828;
	add.s32 	%r1848, %r1847, %r1846;
	add.s32 	%r1849, %r1846, %r1748;
	or.b32  	%r1850, %r1798, %r1823;
	and.b32  	%r1851, %r1850, %r1848;
	and.b32  	%r1852, %r1798, %r1823;
	or.b32  	%r1853, %r1851, %r1852;
	shf.l.wrap.b32 	%r1854, %r1848, %r1848, 30;
	shf.l.wrap.b32 	%r1855, %r1848, %r1848, 19;
	xor.b32  	%r1856, %r1855, %r1854;
	shf.l.wrap.b32 	%r1857, %r1848, %r1848, 10;
	xor.b32  	%r1858, %r1856, %r1857;
	and.b32  	%r1859, %r1824, %r1849;
	not.b32 	%r1860, %r1849;
	and.b32  	%r1861, %r1799, %r1860;
	or.b32  	%r1862, %r1861, %r1859;
	shf.l.wrap.b32 	%r1863, %r1849, %r1849, 26;
	shf.l.wrap.b32 	%r1864, %r1849, %r1849, 21;
	xor.b32  	%r1865, %r1863, %r1864;
	shf.l.wrap.b32 	%r1866, %r1849, %r1849, 7;
	xor.b32  	%r1867, %r1865, %r1866;
	add.s32 	%r1868, %r1867, %r590;
	add.s32 	%r1869, %r1868, %r1862;
	add.s32 	%r1870, %r1869, %r1774;
	add.s32 	%r1871, %r1870, 1695183700;
	add.s32 	%r1872, %r1858, %r1853;
	add.s32 	%r1873, %r1872, %r1871;
	add.s32 	%r1874, %r1871, %r1773;
	or.b32  	%r1875, %r1823, %r1848;
	and.b32  	%r1876, %r1875, %r1873;
	and.b32  	%r1877, %r1823, %r1848;
	or.b32  	%r1878, %r1876, %r1877;
	shf.l.wrap.b32 	%r1879, %r1873, %r1873, 30;
	shf.l.wrap.b32 	%r1880, %r1873, %r1873, 19;
	xor.b32  	%r1881, %r1880, %r1879;
	shf.l.wrap.b32 	%r1882, %r1873, %r1873, 10;
	xor.b32  	%r1883, %r1881, %r1882;
	and.b32  	%r1884, %r1849, %r1874;
	not.b32 	%r1885, %r1874;
	and.b32  	%r1886, %r1824, %r1885;
	or.b32  	%r1887, %r1886, %r1884;
	shf.l.wrap.b32 	%r1888, %r1874, %r1874, 26;
	shf.l.wrap.b32 	%r1889, %r1874, %r1874, 21;
	xor.b32  	%r1890, %r1888, %r1889;
	shf.l.wrap.b32 	%r1891, %r1874, %r1874, 7;
	xor.b32  	%r1892, %r1890, %r1891;
	add.s32 	%r1893, %r1892, %r603;
	add.s32 	%r1894, %r1893, %r1887;
	add.s32 	%r1895, %r1894, %r1799;
	add.s32 	%r1896, %r1895, 1986661051;
	add.s32 	%r1897, %r1883, %r1878;
	add.s32 	%r1898, %r1897, %r1896;
	add.s32 	%r1899, %r1896, %r1798;
	or.b32  	%r1900, %r1848, %r1873;
	and.b32  	%r1901, %r1900, %r1898;
	and.b32  	%r1902, %r1848, %r1873;
	or.b32  	%r1903, %r1901, %r1902;
	shf.l.wrap.b32 	%r1904, %r1898, %r1898, 30;
	shf.l.wrap.b32 	%r1905, %r1898, %r1898, 19;
	xor.b32  	%r1906, %r1905, %r1904;
	shf.l.wrap.b32 	%r1907, %r1898, %r1898, 10;
	xor.b32  	%r1908, %r1906, %r1907;
	and.b32  	%r1909, %r1874, %r1899;
	not.b32 	%r1910, %r1899;
	and.b32  	%r1911, %r1849, %r1910;
	or.b32  	%r1912, %r1911, %r1909;
	shf.l.wrap.b32 	%r1913, %r1899, %r1899, 26;
	shf.l.wrap.b32 	%r1914, %r1899, %r1899, 21;
	xor.b32  	%r1915, %r1913, %r1914;
	shf.l.wrap.b32 	%r1916, %r1899, %r1899, 7;
	xor.b32  	%r1917, %r1915, %r1916;
	add.s32 	%r1918, %r1917, %r616;
	add.s32 	%r1919, %r1918, %r1912;
	add.s32 	%r1920, %r1919, %r1824;
	add.s32 	%r1921, %r1920, -2117940946;
	add.s32 	%r1922, %r1908, %r1903;
	add.s32 	%r1923, %r1922, %r1921;
	add.s32 	%r1924, %r1921, %r1823;
	or.b32  	%r1925, %r1873, %r1898;
	and.b32  	%r1926, %r1925, %r1923;
	and.b32  	%r1927, %r1873, %r1898;
	or.b32  	%r1928, %r1926, %r1927;
	shf.l.wrap.b32 	%r1929, %r1923, %r1923, 30;
	shf.l.wrap.b32 	%r1930, %r1923, %r1923, 19;
	xor.b32  	%r1931, %r1930, %r1929;
	shf.l.wrap.b32 	%r1932, %r1923, %r1923, 10;
	xor.b32  	%r1933, %r1931, %r1932;
	and.b32  	%r1934, %r1899, %r1924;
	not.b32 	%r1935, %r1924;
	and.b32  	%r1936, %r1874, %r1935;
	or.b32  	%r1937, %r1936, %r1934;
	shf.l.wrap.b32 	%r1938, %r1924, %r1924, 26;
	shf.l.wrap.b32 	%r1939, %r1924, %r1924, 21;
	xor.b32  	%r1940, %r1938, %r1939;
	shf.l.wrap.b32 	%r1941, %r1924, %r1924, 7;
	xor.b32  	%r1942, %r1940, %r1941;
	add.s32 	%r1943, %r1942, %r629;
	add.s32 	%r1944, %r1943, %r1937;
	add.s32 	%r1945, %r1944, %r1849;
	add.s32 	%r1946, %r1945, -1838011259;
	add.s32 	%r1947, %r1933, %r1928;
	add.s32 	%r1948, %r1947, %r1946;
	add.s32 	%r1949, %r1946, %r1848;
	or.b32  	%r1950, %r1898, %r1923;
	and.b32  	%r1951, %r1950, %r1948;
	and.b32  	%r1952, %r1898, %r1923;
	or.b32  	%r1953, %r1951, %r1952;
	shf.l.wrap.b32 	%r1954, %r1948, %r1948, 30;
	shf.l.wrap.b32 	%r1955, %r1948, %r1948, 19;
	xor.b32  	%r1956, %r1955, %r1954;
	shf.l.wrap.b32 	%r1957, %r1948, %r1948, 10;
	xor.b32  	%r1958, %r1956, %r1957;
	and.b32  	%r1959, %r1924, %r1949;
	not.b32 	%r1960, %r1949;
	and.b32  	%r1961, %r1899, %r1960;
	or.b32  	%r1962, %r1961, %r1959;
	shf.l.wrap.b32 	%r1963, %r1949, %r1949, 26;
	shf.l.wrap.b32 	%r1964, %r1949, %r1949, 21;
	xor.b32  	%r1965, %r1963, %r1964;
	shf.l.wrap.b32 	%r1966, %r1949, %r1949, 7;
	xor.b32  	%r1967, %r1965, %r1966;
	add.s32 	%r1968, %r1967, %r642;
	add.s32 	%r1969, %r1968, %r1962;
	add.s32 	%r1970, %r1969, %r1874;
	add.s32 	%r1971, %r1970, -1564481375;
	add.s32 	%r1972, %r1958, %r1953;
	add.s32 	%r1973, %r1972, %r1971;
	add.s32 	%r1974, %r1971, %r1873;
	or.b32  	%r1975, %r1923, %r1948;
	and.b32  	%r1976, %r1975, %r1973;
	and.b32  	%r1977, %r1923, %r1948;
	or.b32  	%r1978, %r1976, %r1977;
	shf.l.wrap.b32 	%r1979, %r1973, %r1973, 30;
	shf.l.wrap.b32 	%r1980, %r1973, %r1973, 19;
	xor.b32  	%r1981, %r1980, %r1979;
	shf.l.wrap.b32 	%r1982, %r1973, %r1973, 10;
	xor.b32  	%r1983, %r1981, %r1982;
	and.b32  	%r1984, %r1949, %r1974;
	not.b32 	%r1985, %r1974;
	and.b32  	%r1986, %r1924, %r1985;
	or.b32  	%r1987, %r1986, %r1984;
	shf.l.wrap.b32 	%r1988, %r1974, %r1974, 26;
	shf.l.wrap.b32 	%r1989, %r1974, %r1974, 21;
	xor.b32  	%r1990, %r1988, %r1989;
	shf.l.wrap.b32 	%r1991, %r1974, %r1974, 7;
	xor.b32  	%r1992, %r1990, %r1991;
	add.s32 	%r1993, %r1992, %r655;
	add.s32 	%r1994, %r1993, %r1987;
	add.s32 	%r1995, %r1994, %r1899;
	add.s32 	%r1996, %r1995, -1474664885;
	add.s32 	%r1997, %r1983, %r1978;
	add.s32 	%r1998, %r1997, %r1996;
	add.s32 	%r1999, %r1996, %r1898;
	or.b32  	%r2000, %r1948, %r1973;
	and.b32  	%r2001, %r2000, %r1998;
	and.b32  	%r2002, %r1948, %r1973;
	or.b32  	%r2003, %r2001, %r2002;
	shf.l.wrap.b32 	%r2004, %r1998, %r1998, 30;
	shf.l.wrap.b32 	%r2005, %r1998, %r1998, 19;
	xor.b32  	%r2006, %r2005, %r2004;
	shf.l.wrap.b32 	%r2007, %r1998, %r1998, 10;
	xor.b32  	%r2008, %r2006, %r2007;
	and.b32  	%r2009, %r1974, %r1999;
	not.b32 	%r2010, %r1999;
	and.b32  	%r2011, %r1949, %r2010;
	or.b32  	%r2012, %r2011, %r2009;
	shf.l.wrap.b32 	%r2013, %r1999, %r1999, 26;
	shf.l.wrap.b32 	%r2014, %r1999, %r1999, 21;
	xor.b32  	%r2015, %r2013, %r2014;
	shf.l.wrap.b32 	%r2016, %r1999, %r1999, 7;
	xor.b32  	%r2017, %r2015, %r2016;
	add.s32 	%r2018, %r2017, %r668;
	add.s32 	%r2019, %r2018, %r2012;
	add.s32 	%r2020, %r2019, %r1924;
	add.s32 	%r2021, %r2020, -1035236496;
	add.s32 	%r2022, %r2008, %r2003;
	add.s32 	%r2023, %r2022, %r2021;
	add.s32 	%r2024, %r2021, %r1923;
	or.b32  	%r2025, %r1973, %r1998;
	and.b32  	%r2026, %r2025, %r2023;
	and.b32  	%r2027, %r1973, %r1998;
	or.b32  	%r2028, %r2026, %r2027;
	shf.l.wrap.b32 	%r2029, %r2023, %r2023, 30;
	shf.l.wrap.b32 	%r2030, %r2023, %r2023, 19;
	xor.b32  	%r2031, %r2030, %r2029;
	shf.l.wrap.b32 	%r2032, %r2023, %r2023, 10;
	xor.b32  	%r2033, %r2031, %r2032;
	and.b32  	%r2034, %r1999, %r2024;
	not.b32 	%r2035, %r2024;
	and.b32  	%r2036, %r1974, %r2035;
	or.b32  	%r2037, %r2036, %r2034;
	shf.l.wrap.b32 	%r2038, %r2024, %r2024, 26;
	shf.l.wrap.b32 	%r2039, %r2024, %r2024, 21;
	xor.b32  	%r2040, %r2038, %r2039;
	shf.l.wrap.b32 	%r2041, %r2024, %r2024, 7;
	xor.b32  	%r2042, %r2040, %r2041;
	add.s32 	%r2043, %r2042, %r681;
	add.s32 	%r2044, %r2043, %r2037;
	add.s32 	%r2045, %r2044, %r1949;
	add.s32 	%r2046, %r2045, -949202525;
	add.s32 	%r2047, %r2033, %r2028;
	add.s32 	%r2048, %r2047, %r2046;
	add.s32 	%r2049, %r2046, %r1948;
	or.b32  	%r2050, %r1998, %r2023;
	and.b32  	%r2051, %r2050, %r2048;
	and.b32  	%r2052, %r1998, %r2023;
	or.b32  	%r2053, %r2051, %r2052;
	shf.l.wrap.b32 	%r2054, %r2048, %r2048, 30;
	shf.l.wrap.b32 	%r2055, %r2048, %r2048, 19;
	xor.b32  	%r2056, %r2055, %r2054;
	shf.l.wrap.b32 	%r2057, %r2048, %r2048, 10;
	xor.b32  	%r2058, %r2056, %r2057;
	and.b32  	%r2059, %r2024, %r2049;
	not.b32 	%r2060, %r2049;
	and.b32  	%r2061, %r1999, %r2060;
	or.b32  	%r2062, %r2061, %r2059;
	shf.l.wrap.b32 	%r2063, %r2049, %r2049, 26;
	shf.l.wrap.b32 	%r2064, %r2049, %r2049, 21;
	xor.b32  	%r2065, %r2063, %r2064;
	shf.l.wrap.b32 	%r2066, %r2049, %r2049, 7;
	xor.b32  	%r2067, %r2065, %r2066;
	add.s32 	%r2068, %r2067, %r694;
	add.s32 	%r2069, %r2068, %r2062;
	add.s32 	%r2070, %r2069, %r1974;
	add.s32 	%r2071, %r2070, -778901479;
	add.s32 	%r2072, %r2058, %r2053;
	add.s32 	%r2073, %r2072, %r2071;
	add.s32 	%r2074, %r2071, %r1973;
	or.b32  	%r2075, %r2023, %r2048;
	and.b32  	%r2076, %r2075, %r2073;
	and.b32  	%r2077, %r2023, %r2048;
	or.b32  	%r2078, %r2076, %r2077;
	shf.l.wrap.b32 	%r2079, %r2073, %r2073, 30;
	shf.l.wrap.b32 	%r2080, %r2073, %r2073, 19;
	xor.b32  	%r2081, %r2080, %r2079;
	shf.l.wrap.b32 	%r2082, %r2073, %r2073, 10;
	xor.b32  	%r2083, %r2081, %r2082;
	and.b32  	%r2084, %r2049, %r2074;
	not.b32 	%r2085, %r2074;
	and.b32  	%r2086, %r2024, %r2085;
	or.b32  	%r2087, %r2086, %r2084;
	shf.l.wrap.b32 	%r2088, %r2074, %r2074, 26;
	shf.l.wrap.b32 	%r2089, %r2074, %r2074, 21;
	xor.b32  	%r2090, %r2088, %r2089;
	shf.l.wrap.b32 	%r2091, %r2074, %r2074, 7;
	xor.b32  	%r2092, %r2090, %r2091;
	add.s32 	%r2093, %r2092, %r707;
	add.s32 	%r2094, %r2093, %r2087;
	add.s32 	%r2095, %r2094, %r1999;
	add.s32 	%r2096, %r2095, -694614492;
	add.s32 	%r2097, %r2083, %r2078;
	add.s32 	%r2098, %r2097, %r2096;
	add.s32 	%r2099, %r2096, %r1998;
	or.b32  	%r2100, %r2048, %r2073;
	and.b32  	%r2101, %r2100, %r2098;
	and.b32  	%r2102, %r2048, %r2073;
	or.b32  	%r2103, %r2101, %r2102;
	shf.l.wrap.b32 	%r2104, %r2098, %r2098, 30;
	shf.l.wrap.b32 	%r2105, %r2098, %r2098, 19;
	xor.b32  	%r2106, %r2105, %r2104;
	shf.l.wrap.b32 	%r2107, %r2098, %r2098, 10;
	xor.b32  	%r2108, %r2106, %r2107;
	and.b32  	%r2109, %r2074, %r2099;
	not.b32 	%r2110, %r2099;
	and.b32  	%r2111, %r2049, %r2110;
	or.b32  	%r2112, %r2111, %r2109;
	shf.l.wrap.b32 	%r2113, %r2099, %r2099, 26;
	shf.l.wrap.b32 	%r2114, %r2099, %r2099, 21;
	xor.b32  	%r2115, %r2113, %r2114;
	shf.l.wrap.b32 	%r2116, %r2099, %r2099, 7;
	xor.b32  	%r2117, %r2115, %r2116;
	add.s32 	%r2118, %r2117, %r720;
	add.s32 	%r2119, %r2118, %r2112;
	add.s32 	%r2120, %r2119, %r2024;
	add.s32 	%r2121, %r2120, -200395387;
	add.s32 	%r2122, %r2108, %r2103;
	add.s32 	%r2123, %r2122, %r2121;
	add.s32 	%r2124, %r2121, %r2023;
	or.b32  	%r2125, %r2073, %r2098;
	and.b32  	%r2126, %r2125, %r2123;
	and.b32  	%r2127, %r2073, %r2098;
	or.b32  	%r2128, %r2126, %r2127;
	shf.l.wrap.b32 	%r2129, %r2123, %r2123, 30;
	shf.l.wrap.b32 	%r2130, %r2123, %r2123, 19;
	xor.b32  	%r2131, %r2130, %r2129;
	shf.l.wrap.b32 	%r2132, %r2123, %r2123, 10;
	xor.b32  	%r2133, %r2131, %r2132;
	and.b32  	%r2134, %r2099, %r2124;
	not.b32 	%r2135, %r2124;
	and.b32  	%r2136, %r2074, %r2135;
	or.b32  	%r2137, %r2136, %r2134;
	shf.l.wrap.b32 	%r2138, %r2124, %r2124, 26;
	shf.l.wrap.b32 	%r2139, %r2124, %r2124, 21;
	xor.b32  	%r2140, %r2138, %r2139;
	shf.l.wrap.b32 	%r2141, %r2124, %r2124, 7;
	xor.b32  	%r2142, %r2140, %r2141;
	add.s32 	%r2143, %r2142, %r733;
	add.s32 	%r2144, %r2143, %r2137;
	add.s32 	%r2145, %r2144, %r2049;
	add.s32 	%r2146, %r2145, 275423344;
	add.s32 	%r2147, %r2133, %r2128;
	add.s32 	%r2148, %r2147, %r2146;
	add.s32 	%r2149, %r2146, %r2048;
	or.b32  	%r2150, %r2098, %r2123;
	and.b32  	%r2151, %r2150, %r2148;
	and.b32  	%r2152, %r2098, %r2123;
	or.b32  	%r2153, %r2151, %r2152;
	shf.l.wrap.b32 	%r2154, %r2148, %r2148, 30;
	shf.l.wrap.b32 	%r2155, %r2148, %r2148, 19;
	xor.b32  	%r2156, %r2155, %r2154;
	shf.l.wrap.b32 	%r2157, %r2148, %r2148, 10;
	xor.b32  	%r2158, %r2156, %r2157;
	and.b32  	%r2159, %r2124, %r2149;
	not.b32 	%r2160, %r2149;
	and.b32  	%r2161, %r2099, %r2160;
	or.b32  	%r2162, %r2161, %r2159;
	shf.l.wrap.b32 	%r2163, %r2149, %r2149, 26;
	shf.l.wrap.b32 	%r2164, %r2149, %r2149, 21;
	xor.b32  	%r2165, %r2163, %r2164;
	shf.l.wrap.b32 	%r2166, %r2149, %r2149, 7;
	xor.b32  	%r2167, %r2165, %r2166;
	add.s32 	%r2168, %r2167, %r746;
	add.s32 	%r2169, %r2168, %r2162;
	add.s32 	%r2170, %r2169, %r2074;
	add.s32 	%r2171, %r2170, 430227734;
	add.s32 	%r2172, %r2158, %r2153;
	add.s32 	%r2173, %r2172, %r2171;
	add.s32 	%r2174, %r2171, %r2073;
	or.b32  	%r2175, %r2123, %r2148;
	and.b32  	%r2176, %r2175, %r2173;
	and.b32  	%r2177, %r2123, %r2148;
	or.b32  	%r2178, %r2176, %r2177;
	shf.l.wrap.b32 	%r2179, %r2173, %r2173, 30;
	shf.l.wrap.b32 	%r2180, %r2173, %r2173, 19;
	xor.b32  	%r2181, %r2180, %r2179;
	shf.l.wrap.b32 	%r2182, %r2173, %r2173, 10;
	xor.b32  	%r2183, %r2181, %r2182;
	and.b32  	%r2184, %r2149, %r2174;
	not.b32 	%r2185, %r2174;
	and.b32  	%r2186, %r2124, %r2185;
	or.b32  	%r2187, %r2186, %r2184;
	shf.l.wrap.b32 	%r2188, %r2174, %r2174, 26;
	shf.l.wrap.b32 	%r2189, %r2174, %r2174, 21;
	xor.b32  	%r2190, %r2188, %r2189;
	shf.l.wrap.b32 	%r2191, %r2174, %r2174, 7;
	xor.b32  	%r2192, %r2190, %r2191;
	add.s32 	%r2193, %r2192, %r759;
	add.s32 	%r2194, %r2193, %r2187;
	add.s32 	%r2195, %r2194, %r2099;
	add.s32 	%r2196, %r2195, 506948616;
	add.s32 	%r2197, %r2183, %r2178;
	add.s32 	%r2198, %r2197, %r2196;
	add.s32 	%r2199, %r2196, %r2098;
	or.b32  	%r2200, %r2148, %r2173;
	and.b32  	%r2201, %r2200, %r2198;
	and.b32  	%r2202, %r2148, %r2173;
	or.b32  	%r2203, %r2201, %r2202;
	shf.l.wrap.b32 	%r2204, %r2198, %r2198, 30;
	shf.l.wrap.b32 	%r2205, %r2198, %r2198, 19;
	xor.b32  	%r2206, %r2205, %r2204;
	shf.l.wrap.b32 	%r2207, %r2198, %r2198, 10;
	xor.b32  	%r2208, %r2206, %r2207;
	and.b32  	%r2209, %r2174, %r2199;
	not.b32 	%r2210, %r2199;
	and.b32  	%r2211, %r2149, %r2210;
	or.b32  	%r2212, %r2211, %r2209;
	shf.l.wrap.b32 	%r2213, %r2199, %r2199, 26;
	shf.l.wrap.b32 	%r2214, %r2199, %r2199, 21;
	xor.b32  	%r2215, %r2213, %r2214;
	shf.l.wrap.b32 	%r2216, %r2199, %r2199, 7;
	xor.b32  	%r2217, %r2215, %r2216;
	add.s32 	%r2218, %r2217, %r772;
	add.s32 	%r2219, %r2218, %r2212;
	add.s32 	%r2220, %r2219, %r2124;
	add.s32 	%r2221, %r2220, 659060556;
	add.s32 	%r2222, %r2208, %r2203;
	add.s32 	%r2223, %r2222, %r2221;
	add.s32 	%r2224, %r2221, %r2123;
	or.b32  	%r2225, %r2173, %r2198;
	and.b32  	%r2226, %r2225, %r2223;
	and.b32  	%r2227, %r2173, %r2198;
	or.b32  	%r2228, %r2226, %r2227;
	shf.l.wrap.b32 	%r2229, %r2223, %r2223, 30;
	shf.l.wrap.b32 	%r2230, %r2223, %r2223, 19;
	xor.b32  	%r2231, %r2230, %r2229;
	shf.l.wrap.b32 	%r2232, %r2223, %r2223, 10;
	xor.b32  	%r2233, %r2231, %r2232;
	and.b32  	%r2234, %r2199, %r2224;
	not.b32 	%r2235, %r2224;
	and.b32  	%r2236, %r2174, %r2235;
	or.b32  	%r2237, %r2236, %r2234;
	shf.l.wrap.b32 	%r2238, %r2224, %r2224, 26;
	shf.l.wrap.b32 	%r2239, %r2224, %r2224, 21;
	xor.b32  	%r2240, %r2238, %r2239;
	shf.l.wrap.b32 	%r2241, %r2224, %r2224, 7;
	xor.b32  	%r2242, %r2240, %r2241;
	add.s32 	%r2243, %r2242, %r785;
	add.s32 	%r2244, %r2243, %r2237;
	add.s32 	%r2245, %r2244, %r2149;
	add.s32 	%r2246, %r2245, 883997877;
	add.s32 	%r2247, %r2233, %r2228;
	add.s32 	%r2248, %r2247, %r2246;
	add.s32 	%r2249, %r2246, %r2148;
	or.b32  	%r2250, %r2198, %r2223;
	and.b32  	%r2251, %r2250, %r2248;
	and.b32  	%r2252, %r2198, %r2223;
	or.b32  	%r2253, %r2251, %r2252;
	shf.l.wrap.b32 	%r2254, %r2248, %r2248, 30;
	shf.l.wrap.b32 	%r2255, %r2248, %r2248, 19;
	xor.b32  	%r2256, %r2255, %r2254;
	shf.l.wrap.b32 	%r2257, %r2248, %r2248, 10;
	xor.b32  	%r2258, %r2256, %r2257;
	and.b32  	%r2259, %r2224, %r2249;
	not.b32 	%r2260, %r2249;
	and.b32  	%r2261, %r2199, %r2260;
	or.b32  	%r2262, %r2261, %r2259;
	shf.l.wrap.b32 	%r2263, %r2249, %r2249, 26;
	shf.l.wrap.b32 	%r2264, %r2249, %r2249, 21;
	xor.b32  	%r2265, %r2263, %r2264;
	shf.l.wrap.b32 	%r2266, %r2249, %r2249, 7;
	xor.b32  	%r2267, %r2265, %r2266;
	add.s32 	%r2268, %r2267, %r798;
	add.s32 	%r2269, %r2268, %r2262;
	add.s32 	%r2270, %r2269, %r2174;
	add.s32 	%r2271, %r2270, 958139571;
	add.s32 	%r2272, %r2258, %r2253;
	add.s32 	%r2273, %r2272, %r2271;
	add.s32 	%r2274, %r2271, %r2173;
	or.b32  	%r2275, %r2223, %r2248;
	and.b32  	%r2276, %r2275, %r2273;
	and.b32  	%r2277, %r2223, %r2248;
	or.b32  	%r2278, %r2276, %r2277;
	shf.l.wrap.b32 	%r2279, %r2273, %r2273, 30;
	shf.l.wrap.b32 	%r2280, %r2273, %r2273, 19;
	xor.b32  	%r2281, %r2280, %r2279;
	shf.l.wrap.b32 	%r2282, %r2273, %r2273, 10;
	xor.b32  	%r2283, %r2281, %r2282;
	and.b32  	%r2284, %r2249, %r2274;
	not.b32 	%r2285, %r2274;
	and.b32  	%r2286, %r2224, %r2285;
	or.b32  	%r2287, %r2286, %r2284;
	shf.l.wrap.b32 	%r2288, %r2274, %r2274, 26;
	shf.l.wrap.b32 	%r2289, %r2274, %r2274, 21;
	xor.b32  	%r2290, %r2288, %r2289;
	shf.l.wrap.b32 	%r2291, %r2274, %r2274, 7;
	xor.b32  	%r2292, %r2290, %r2291;
	add.s32 	%r2293, %r2292, %r811;
	add.s32 	%r2294, %r2293, %r2287;
	add.s32 	%r2295, %r2294, %r2199;
	add.s32 	%r2296, %r2295, 1322822218;
	add.s32 	%r2297, %r2283, %r2278;
	add.s32 	%r2298, %r2297, %r2296;
	add.s32 	%r2299, %r2296, %r2198;
	or.b32  	%r2300, %r2248, %r2273;
	and.b32  	%r2301, %r2300, %r2298;
	and.b32  	%r2302, %r2248, %r2273;
	or.b32  	%r2303, %r2301, %r2302;
	shf.l.wrap.b32 	%r2304, %r2298, %r2298, 30;
	shf.l.wrap.b32 	%r2305, %r2298, %r2298, 19;
	xor.b32  	%r2306, %r2305, %r2304;
	shf.l.wrap.b32 	%r2307, %r2298, %r2298, 10;
	xor.b32  	%r2308, %r2306, %r2307;
	and.b32  	%r2309, %r2274, %r2299;
	not.b32 	%r2310, %r2299;
	and.b32  	%r2311, %r2249, %r2310;
	or.b32  	%r2312, %r2311, %r2309;
	shf.l.wrap.b32 	%r2313, %r2299, %r2299, 26;
	shf.l.wrap.b32 	%r2314, %r2299, %r2299, 21;
	xor.b32  	%r2315, %r2313, %r2314;
	shf.l.wrap.b32 	%r2316, %r2299, %r2299, 7;
	xor.b32  	%r2317, %r2315, %r2316;
	add.s32 	%r2318, %r2317, %r824;
	add.s32 	%r2319, %r2318, %r2312;
	add.s32 	%r2320, %r2319, %r2224;
	add.s32 	%r2321, %r2320, 1537002063;
	add.s32 	%r2322, %r2308, %r2303;
	add.s32 	%r2323, %r2322, %r2321;
	add.s32 	%r2324, %r2321, %r2223;
	or.b32  	%r2325, %r2273, %r2298;
	and.b32  	%r2326, %r2325, %r2323;
	and.b32  	%r2327, %r2273, %r2298;
	or.b32  	%r2328, %r2326, %r2327;
	shf.l.wrap.b32 	%r2329, %r2323, %r2323, 30;
	shf.l.wrap.b32 	%r2330, %r2323, %r2323, 19;
	xor.b32  	%r2331, %r2330, %r2329;
	shf.l.wrap.b32 	%r2332, %r2323, %r2323, 10;
	xor.b32  	%r2333, %r2331, %r2332;
	and.b32  	%r2334, %r2299, %r2324;
	not.b32 	%r2335, %r2324;
	and.b32  	%r2336, %r2274, %r2335;
	or.b32  	%r2337, %r2336, %r2334;
	shf.l.wrap.b32 	%r2338, %r2324, %r2324, 26;
	shf.l.wrap.b32 	%r2339, %r2324, %r2324, 21;
	xor.b32  	%r2340, %r2338, %r2339;
	shf.l.wrap.b32 	%r2341, %r2324, %r2324, 7;
	xor.b32  	%r2342, %r2340, %r2341;
	add.s32 	%r2343, %r2342, %r837;
	add.s32 	%r2344, %r2343, %r2337;
	add.s32 	%r2345, %r2344, %r2249;
	add.s32 	%r2346, %r2345, 1747873779;
	add.s32 	%r2347, %r2333, %r2328;
	add.s32 	%r2348, %r2347, %r2346;
	add.s32 	%r2349, %r2346, %r2248;
	or.b32  	%r2350, %r2298, %r2323;
	and.b32  	%r2351, %r2350, %r2348;
	and.b32  	%r2352, %r2298, %r2323;
	or.b32  	%r2353, %r2351, %r2352;
	shf.l.wrap.b32 	%r2354, %r2348, %r2348, 30;
	shf.l.wrap.b32 	%r2355, %r2348, %r2348, 19;
	xor.b32  	%r2356, %r2355, %r2354;
	shf.l.wrap.b32 	%r2357, %r2348, %r2348, 10;
	xor.b32  	%r2358, %r2356, %r2357;
	and.b32  	%r2359, %r2324, %r2349;
	not.b32 	%r2360, %r2349;
	and.b32  	%r2361, %r2299, %r2360;
	or.b32  	%r2362, %r2361, %r2359;
	shf.l.wrap.b32 	%r2363, %r2349, %r2349, 26;
	shf.l.wrap.b32 	%r2364, %r2349, %r2349, 21;
	xor.b32  	%r2365, %r2363, %r2364;
	shf.l.wrap.b32 	%r2366, %r2349, %r2349, 7;
	xor.b32  	%r2367, %r2365, %r2366;
	add.s32 	%r2368, %r2367, %r850;
	add.s32 	%r2369, %r2368, %r2362;
	add.s32 	%r2370, %r2369, %r2274;
	add.s32 	%r2371, %r2370, 1955562222;
	add.s32 	%r2372, %r2358, %r2353;
	add.s32 	%r2373, %r2372, %r2371;
	add.s32 	%r2374, %r2371, %r2273;
	or.b32  	%r2375, %r2323, %r2348;
	and.b32  	%r2376, %r2375, %r2373;
	and.b32  	%r2377, %r2323, %r2348;
	or.b32  	%r2378, %r2376, %r2377;
	shf.l.wrap.b32 	%r2379, %r2373, %r2373, 30;
	shf.l.wrap.b32 	%r2380, %r2373, %r2373, 19;
	xor.b32  	%r2381, %r2380, %r2379;
	shf.l.wrap.b32 	%r2382, %r2373, %r2373, 10;
	xor.b32  	%r2383, %r2381, %r2382;
	and.b32  	%r2384, %r2349, %r2374;
	not.b32 	%r2385, %r2374;
	and.b32  	%r2386, %r2324, %r2385;
	or.b32  	%r2387, %r2386, %r2384;
	shf.l.wrap.b32 	%r2388, %r2374, %r2374, 26;
	shf.l.wrap.b32 	%r2389, %r2374, %r2374, 21;
	xor.b32  	%r2390, %r2388, %r2389;
	shf.l.wrap.b32 	%r2391, %r2374, %r2374, 7;
	xor.b32  	%r2392, %r2390, %r2391;
	add.s32 	%r2393, %r2392, %r863;
	add.s32 	%r2394, %r2393, %r2387;
	add.s32 	%r2395, %r2394, %r2299;
	add.s32 	%r2396, %r2395, 2024104815;
	add.s32 	%r2397, %r2383, %r2378;
	add.s32 	%r2398, %r2397, %r2396;
	add.s32 	%r2399, %r2396, %r2298;
	or.b32  	%r2400, %r2348, %r2373;
	and.b32  	%r2401, %r2400, %r2398;
	and.b32  	%r2402, %r2348, %r2373;
	or.b32  	%r2403, %r2401, %r2402;
	shf.l.wrap.b32 	%r2404, %r2398, %r2398, 30;
	shf.l.wrap.b32 	%r2405, %r2398, %r2398, 19;
	xor.b32  	%r2406, %r2405, %r2404;
	shf.l.wrap.b32 	%r2407, %r2398, %r2398, 10;
	xor.b32  	%r2408, %r2406, %r2407;
	and.b32  	%r2409, %r2374, %r2399;
	not.b32 	%r2410, %r2399;
	and.b32  	%r2411, %r2349, %r2410;
	or.b32  	%r2412, %r2411, %r2409;
	shf.l.wrap.b32 	%r2413, %r2399, %r2399, 26;
	shf.l.wrap.b32 	%r2414, %r2399, %r2399, 21;
	xor.b32  	%r2415, %r2413, %r2414;
	shf.l.wrap.b32 	%r2416, %r2399, %r2399, 7;
	xor.b32  	%r2417, %r2415, %r2416;
	add.s32 	%r2418, %r2417, %r876;
	add.s32 	%r2419, %r2418, %r2412;
	add.s32 	%r2420, %r2419, %r2324;
	add.s32 	%r2421, %r2420, -2067236844;
	add.s32 	%r2422, %r2408, %r2403;
	add.s32 	%r2423, %r2422, %r2421;
	add.s32 	%r2424, %r2421, %r2323;
	or.b32  	%r2425, %r2373, %r2398;
	and.b32  	%r2426, %r2425, %r2423;
	and.b32  	%r2427, %r2373, %r2398;
	or.b32  	%r2428, %r2426, %r2427;
	shf.l.wrap.b32 	%r2429, %r2423, %r2423, 30;
	shf.l.wrap.b32 	%r2430, %r2423, %r2423, 19;
	xor.b32  	%r2431, %r2430, %r2429;
	shf.l.wrap.b32 	%r2432, %r2423, %r2423, 10;
	xor.b32  	%r2433, %r2431, %r2432;
	and.b32  	%r2434, %r2399, %r2424;
	not.b32 	%r2435, %r2424;
	and.b32  	%r2436, %r2374, %r2435;
	or.b32  	%r2437, %r2436, %r2434;
	shf.l.wrap.b32 	%r2438, %r2424, %r2424, 26;
	shf.l.wrap.b32 	%r2439, %r2424, %r2424, 21;
	xor.b32  	%r2440, %r2438, %r2439;
	shf.l.wrap.b32 	%r2441, %r2424, %r2424, 7;
	xor.b32  	%r2442, %r2440, %r2441;
	add.s32 	%r2443, %r2442, %r889;
	add.s32 	%r2444, %r2443, %r2437;
	add.s32 	%r2445, %r2444, %r2349;
	add.s32 	%r2446, %r2445, -1933114872;
	add.s32 	%r2447, %r2433, %r2428;
	add.s32 	%r2448, %r2447, %r2446;
	add.s32 	%r2449, %r2446, %r2348;
	or.b32  	%r2450, %r2398, %r2423;
	and.b32  	%r2451, %r2450, %r2448;
	and.b32  	%r2452, %r2398, %r2423;
	or.b32  	%r2453, %r2451, %r2452;
	shf.l.wrap.b32 	%r2454, %r2448, %r2448, 30;
	shf.l.wrap.b32 	%r2455, %r2448, %r2448, 19;
	xor.b32  	%r2456, %r2455, %r2454;
	shf.l.wrap.b32 	%r2457, %r2448, %r2448, 10;
	xor.b32  	%r2458, %r2456, %r2457;
	and.b32  	%r2459, %r2424, %r2449;
	not.b32 	%r2460, %r2449;
	and.b32  	%r2461, %r2399, %r2460;
	or.b32  	%r2462, %r2461, %r2459;
	shf.l.wrap.b32 	%r2463, %r2449, %r2449, 26;
	shf.l.wrap.b32 	%r2464, %r2449, %r2449, 21;
	xor.b32  	%r2465, %r2463, %r2464;
	shf.l.wrap.b32 	%r2466, %r2449, %r2449, 7;
	xor.b32  	%r2467, %r2465, %r2466;
	add.s32 	%r2468, %r2467, %r902;
	add.s32 	%r2469, %r2468, %r2462;
	add.s32 	%r2470, %r2469, %r2374;
	add.s32 	%r2471, %r2470, -1866530822;
	add.s32 	%r2472, %r2458, %r2453;
	add.s32 	%r2473, %r2472, %r2471;
	add.s32 	%r2474, %r2471, %r2373;
	or.b32  	%r2475, %r2423, %r2448;
	and.b32  	%r2476, %r2475, %r2473;
	and.b32  	%r2477, %r2423, %r2448;
	or.b32  	%r2478, %r2476, %r2477;
	shf.l.wrap.b32 	%r2479, %r2473, %r2473, 30;
	shf.l.wrap.b32 	%r2480, %r2473, %r2473, 19;
	xor.b32  	%r2481, %r2480, %r2479;
	shf.l.wrap.b32 	%r2482, %r2473, %r2473, 10;
	xor.b32  	%r2483, %r2481, %r2482;
	and.b32  	%r2484, %r2449, %r2474;
	not.b32 	%r2485, %r2474;
	and.b32  	%r2486, %r2424, %r2485;
	or.b32  	%r2487, %r2486, %r2484;
	shf.l.wrap.b32 	%r2488, %r2474, %r2474, 26;
	shf.l.wrap.b32 	%r2489, %r2474, %r2474, 21;
	xor.b32  	%r2490, %r2488, %r2489;
	shf.l.wrap.b32 	%r2491, %r2474, %r2474, 7;
	xor.b32  	%r2492, %r2490, %r2491;
	add.s32 	%r2493, %r2492, %r915;
	add.s32 	%r2494, %r2493, %r2487;
	add.s32 	%r2495, %r2494, %r2399;
	add.s32 	%r2496, %r2495, -1538233109;
	add.s32 	%r2497, %r2483, %r2478;
	add.s32 	%r2498, %r2497, %r2496;
	add.s32 	%r2499, %r2496, %r2398;
	or.b32  	%r2500, %r2448, %r2473;
	and.b32  	%r2501, %r2500, %r2498;
	and.b32  	%r2502, %r2448, %r2473;
	or.b32  	%r2503, %r2501, %r2502;
	shf.l.wrap.b32 	%r2504, %r2498, %r2498, 30;
	shf.l.wrap.b32 	%r2505, %r2498, %r2498, 19;
	xor.b32  	%r2506, %r2505, %r2504;
	shf.l.wrap.b32 	%r2507, %r2498, %r2498, 10;
	xor.b32  	%r2508, %r2506, %r2507;
	and.b32  	%r2509, %r2474, %r2499;
	not.b32 	%r2510, %r2499;
	and.b32  	%r2511, %r2449, %r2510;
	or.b32  	%r2512, %r2511, %r2509;
	shf.l.wrap.b32 	%r2513, %r2499, %r2499, 26;
	shf.l.wrap.b32 	%r2514, %r2499, %r2499, 21;
	xor.b32  	%r2515, %r2513, %r2514;
	shf.l.wrap.b32 	%r2516, %r2499, %r2499, 7;
	xor.b32  	%r2517, %r2515, %r2516;
	add.s32 	%r2518, %r2517, %r928;
	add.s32 	%r2519, %r2518, %r2512;
	add.s32 	%r2520, %r2519, %r2424;
	add.s32 	%r2521, %r2520, -1090935817;
	add.s32 	%r2522, %r2508, %r2503;
	add.s32 	%r2523, %r2522, %r2521;
	add.s32 	%r2524, %r2521, %r2423;
	or.b32  	%r2525, %r2473, %r2498;
	and.b32  	%r2526, %r2525, %r2523;
	and.b32  	%r2527, %r2473, %r2498;
	or.b32  	%r2528, %r2526, %r2527;
	shf.l.wrap.b32 	%r2529, %r2523, %r2523, 30;
	shf.l.wrap.b32 	%r2530, %r2523, %r2523, 19;
	xor.b32  	%r2531, %r2530, %r2529;
	shf.l.wrap.b32 	%r2532, %r2523, %r2523, 10;
	xor.b32  	%r2533, %r2531, %r2532;
	and.b32  	%r2534, %r2499, %r2524;
	not.b32 	%r2535, %r2524;
	and.b32  	%r2536, %r2474, %r2535;
	or.b32  	%r2537, %r2536, %r2534;
	shf.l.wrap.b32 	%r2538, %r2524, %r2524, 26;
	shf.l.wrap.b32 	%r2539, %r2524, %r2524, 21;
	xor.b32  	%r2540, %r2538, %r2539;
	shf.l.wrap.b32 	%r2541, %r2524, %r2524, 7;
	xor.b32  	%r2542, %r2540, %r2541;
	add.s32 	%r2543, %r2542, %r941;
	add.s32 	%r2544, %r2543, %r2537;
	add.s32 	%r2545, %r2544, %r2449;
	add.s32 	%r2546, %r2545, -965641998;
	add.s32 	%r2547, %r2533, %r2528;
	add.s32 	%r2548, %r2547, %r2546;
	add.s32 	%r2549, %r2546, %r2448;
	add.s32 	%r2550, %r942, %r2548;
	add.s32 	%r2551, %r943, %r2523;
	st.shared.v2.u32 	[_ZZ30find_passwords_optimized_multiPKcPKhiPiPxPhPyiE13shared_sha256], {%r2550, %r2551};
	add.s32 	%r2552, %r944, %r2498;
	add.s32 	%r2553, %r945, %r2473;
	st.shared.v2.u32 	[_ZZ30find_passwords_optimized_multiPKcPKhiPiPxPhPyiE13shared_sha256+8], {%r2552, %r2553};
	add.s32 	%r2554, %r946, %r2549;
	add.s32 	%r2555, %r947, %r2524;
	st.shared.v2.u32 	[_ZZ30find_passwords_optimized_multiPKcPKhiPiPxPhPyiE13shared_sha256+16], {%r2554, %r2555};
	add.s32 	%r2556, %r948, %r2499;
	add.s32 	%r2557, %r949, %r2474;
	st.shared.v2.u32 	[_ZZ30find_passwords_optimized_multiPKcPKhiPiPxPhPyiE13shared_sha256+24], {%r2556, %r2557};
	ld.shared.u64 	%rd43, [_ZZ30find_passwords_optimized_multiPKcPKhiPiPxPhPyiE13shared_sha256+144];
	add.s64 	%rd44, %rd43, 512;
	st.shared.u64 	[_ZZ30find_passwords_optimized_multiPKcPKhiPiPxPhPyiE13shared_sha256+144], %rd44;
	mov.b32 	%r9901, 0;
	st.shared.u32 	[_ZZ30find_passwords_optimized_multiPKcPKhiPiPxPhPyiE13shared_sha256+140], %r9901;
$L__BB0_4:
	add.s64 	%rd166, %rd166, 1;
	setp.ne.s64 	%p3, %rd166, 16;
	@%p3 bra 	$L__BB0_2;
	ld.shared.v2.u32 	{%r2558, %r2559}, [_ZZ30find_passwords_optimized_multiPKcPKhiPiPxPhPyiE13shared_sha256];
	st.shared.v2.u32 	[_ZZ30find_passwords_optimized_multiPKcPKhiPiPxPhPyiE13shared_sha256+32], {%r2558, %r2559};
	ld.shared.v2.u32 	{%r2560, %r2561}, [_ZZ30find_passwords_optimized_multiPKcPKhiPiPxPhPyiE13shared_sha256+8];
	st.shared.v2.u32 	[_ZZ30find_passwords_optimized_multiPKcPKhiPiPxPhPyiE13shared_sha256+40], {%r2560, %r2561};
	ld.shared.v2.u32 	{%r2562, %r2563}, [_ZZ30find_passwords_optimized_multiPKcPKhiPiPxPhPyiE13shared_sha256+16];
	st.shared.v2.u32 	[_ZZ30find_passwords_optimized_multiPKcPKhiPiPxPhPyiE13shared_sha256+48], {%r2562, %r2563};
	ld.shared.v2.u32 	{%r2564, %r2565}, [_ZZ30find_passwords_optimized_multiPKcPKhiPiPxPhPyiE13shared_sha256+24];
	st.shared.v2.u32 	[_ZZ30find_passwords_optimized_multiPKcPKhiPiPxPhPyiE13shared_sha256+56], {%r2564, %r2565};
	ld.shared.u64 	%rd45, [_ZZ30find_passwords_optimized_multiPKcPKhiPiPxPhPyiE13shared_sha256+144];
	st.shared.u64 	[_ZZ30find_passwords_optimized_multiPKcPKhiPiPxPhPyiE13shared_sha256+64], %rd45;
	st.shared.u32 	[_ZZ30find_passwords_optimized_multiPKcPKhiPiPxPhPyiE13shared_sha256+72], %r9901;
$L__BB0_6:
	ld.param.u32 	%r9899, [_Z30find_passwords_optimized_multiPKcPKhiPiPxPhPyi_param_7];
	ld.param.u64 	%rd165, [_Z30find_passwords_optimized_multiPKcPKhiPiPxPhPyi_param_6];
	bar.sync 	0;
	cvt.s64.s32 	%rd46, %r9899;
	cvta.to.global.u64 	%rd47, %rd165;
	atom.global.add.u64 	%rd5, [%rd47], %rd46;
	ld.shared.u32 	%r2566, [_ZZ30find_passwords_optimized_multiPKcPKhiPiPxPhPyiE13shared_sha256+140];
	ld.shared.u32 	%r2567, [_ZZ30find_passwords_optimized_multiPKcPKhiPiPxPhPyiE13shared_sha256+136];
	ld.shared.v2.b32 	{%r2568, %r2569}, [_ZZ30find_passwords_optimized_multiPKcPKhiPiPxPhPyiE13shared_sha256+128];
	ld.shared.v2.b32 	{%r2570, %r2571}, [_ZZ30find_passwords_optimized_multiPKcPKhiPiPxPhPyiE13shared_sha256+120];
	ld.shared.v2.b32 	{%r2572, %r2573}, [_ZZ30find_passwords_optimized_multiPKcPKhiPiPxPhPyiE13shared_sha256+112];
	ld.shared.v2.b32 	{%r2574, %r2575}, [_ZZ30find_passwords_optimized_multiPKcPKhiPiPxPhPyiE13shared_sha256+104];
	ld.shared.v2.b32 	{%r2576, %r2577}, [_ZZ30find_passwords_optimized_multiPKcPKhiPiPxPhPyiE13shared_sha256+96];
	ld.shared.v2.b32 	{%r2578, %r2579}, [_ZZ30find_passwords_optimized_multiPKcPKhiPiPxPhPyiE13shared_sha256+88];
	ld.shared.v2.b32 	{%r2580, %r2581}, [_ZZ30find_passwords_optimized_multiPKcPKhiPiPxPhPyiE13shared_sha256+80];
	ld.shared.u32 	%r2582, [_ZZ30find_passwords_optimized_multiPKcPKhiPiPxPhPyiE13shared_sha256+76];
	ld.shared.u32 	%r4, [_ZZ30find_passwords_optimized_multiPKcPKhiPiPxPhPyiE13shared_sha256+72];
	ld.shared.u64 	%rd6, [_ZZ30find_passwords_optimized_multiPKcPKhiPiPxPhPyiE13shared_sha256+64];
	ld.shared.v2.u32 	{%r5, %r6}, [_ZZ30find_passwords_optimized_multiPKcPKhiPiPxPhPyiE13shared_sha256+56];
	ld.shared.v2.u32 	{%r7, %r8}, [_ZZ30find_passwords_optimized_multiPKcPKhiPiPxPhPyiE13shared_sha256+48];
	ld.shared.v2.u32 	{%r9, %r10}, [_ZZ30find_passwords_optimized_multiPKcPKhiPiPxPhPyiE13shared_sha256+40];
	ld.shared.v2.u32 	{%r11, %r12}, [_ZZ30find_passwords_optimized_multiPKcPKhiPiPxPhPyiE13shared_sha256+32];
	ld.shared.v2.u32 	{%r2583, %r2584}, [_ZZ30find_passwords_optimized_multiPKcPKhiPiPxPhPyiE13shared_sha256+24];
	ld.shared.v2.u32 	{%r2585, %r2586}, [_ZZ30find_passwords_optimized_multiPKcPKhiPiPxPhPyiE13shared_sha256+16];
	ld.shared.v2.u32 	{%r2587, %r2588}, [_ZZ30find_passwords_optimized_multiPKcPKhiPiPxPhPyiE13shared_sha256+8];
	ld.shared.v2.u32 	{%r2589, %r2590}, [_ZZ30find_passwords_optimized_multiPKcPKhiPiPxPhPyiE13shared_sha256];
	st.local.v2.u32 	[%rd1], {%r2589, %r2590};
	st.local.v2.u32 	[%rd1+8], {%r2587, %r2588};
	st.local.v2.u32 	[%rd1+16], {%r2585, %r2586};
	st.local.v2.u32 	[%rd1+24], {%r2583, %r2584};
	st.local.v2.u32 	[%rd1+32], {%r11, %r12};
	st.local.v2.u32 	[%rd1+40], {%r9, %r10};
	st.local.v2.u32 	[%rd1+48], {%r7, %r8};
	st.local.v2.u32 	[%rd1+56], {%r5, %r6};
	st.local.u64 	[%rd1+64], %rd6;
	st.local.u32 	[%rd1+72], %r4;
	st.local.u32 	[%rd1+76], %r2582;
	st.local.v2.b32 	[%rd1+80], {%r2580, %r2581};
	st.local.v2.b32 	[%rd1+88], {%r2578, %r2579};
	st.local.v2.b32 	[%rd1+96], {%r2576, %r2577};
	st.local.v2.b32 	[%rd1+104], {%r2574, %r2575};
	st.local.v2.b32 	[%rd1+112], {%r2572, %r2573};
	st.local.v2.b32 	[%rd1+120], {%r2570, %r2571};
	st.local.v2.b32 	[%rd1+128], {%r2568, %r2569};
	st.local.u32 	[%rd1+136], %r2567;
	st.local.u32 	[%rd1+140], %r2566;
	setp.lt.s32 	%p4, %r9899, 1;
	@%p4 bra 	$L__BB0_67;
	mov.b32 	%r9903, 0;
	mov.u64 	%rd58, charset;
$L__BB0_8:
	ld.param.u64 	%rd164, [_Z30find_passwords_optimized_multiPKcPKhiPiPxPhPyi_param_5];
	cvt.u64.u32 	%rd48, %r9903;
	add.s64 	%rd7, %rd5, %rd48;
	shr.s64 	%rd49, %rd7, 63;
	shr.u64 	%rd50, %rd49, 61;
	add.s64 	%rd51, %rd7, %rd50;
	shr.s64 	%rd52, %rd51, 3;
	cvt.u32.u64 	%r2592, %rd52;
	mov.b64 	%rd53, 8;
	cvt.u32.u64 	%r2593, %rd53;
	mul.lo.s32 	%r2594, %r2592, %r2593;
	cvt.u32.u64 	%r2595, %rd7;
	sub.s32 	%r2596, %r2595, %r2594;
	mov.b32 	%r2597, 1;
	shl.b32 	%r2598, %r2597, %r2596;
	cvt.s64.s32 	%rd54, %rd52;
	cvta.to.global.u64 	%rd55, %rd164;
	add.s64 	%rd56, %rd55, %rd54;
	atom.global.or.b32 	%r2599, [%rd56], %r2598;
	and.b32  	%r2600, %r2598, %r2599;
	and.b32  	%r2601, %r2600, 255;
	setp.ne.s32 	%p5, %r2601, 0;
	@%p5 bra 	$L__BB0_66;
	mul.hi.s64 	%rd59, %rd7, -8925843906633654007;
	add.s64 	%rd60, %rd59, %rd7;
	shr.u64 	%rd61, %rd60, 63;
	shr.s64 	%rd62, %rd60, 5;
	add.s64 	%rd63, %rd62, %rd61;
	mul.lo.s64 	%rd64, %rd63, 62;
	sub.s64 	%rd65, %rd7, %rd64;
	add.s64 	%rd66, %rd58, %rd65;
	ld.const.u8 	%rs106, [%rd66];
	st.local.u8 	[%rd2], %rs106;
	mul.hi.s64 	%rd67, %rd63, -8925843906633654007;
	add.s64 	%rd68, %rd67, %rd63;
	shr.u64 	%rd69, %rd68, 63;
	shr.s64 	%rd70, %rd68, 5;
	add.s64 	%rd71, %rd70, %rd69;
	mul.lo.s64 	%rd72, %rd71, 62;
	sub.s64 	%rd73, %rd63, %rd72;
	add.s64 	%rd74, %rd58, %rd73;
	ld.const.u8 	%rs107, [%rd74];
	st.local.u8 	[%rd2+1], %rs107;
	mul.hi.s64 	%rd75, %rd7, 2457006494729263899;
	shr.u64 	%rd76, %rd75, 63;
	shr.s64 	%rd77, %rd75, 9;
	add.s64 	%rd78, %rd77, %rd76;
	mul.hi.s64 	%rd79, %rd78, -8925843906633654007;
	add.s64 	%rd80, %rd79, %rd78;
	shr.u64 	%rd81, %rd80, 63;
	shr.s64 	%rd82, %rd80, 5;
	add.s64 	%rd83, %rd82, %rd81;
	mul.lo.s64 	%rd84, %rd83, 62;
	sub.s64 	%rd85, %rd78, %rd84;
	add.s64 	%rd86, %rd58, %rd85;
	ld.const.u8 	%rs108, [%rd86];
	st.local.u8 	[%rd2+2], %rs108;
	mul.hi.s64 	%rd87, %rd7, 2536264768752788541;
	shr.u64 	%rd88, %rd87, 63;
	shr.s64 	%rd89, %rd87, 15;
	add.s64 	%rd90, %rd89, %rd88;
	mul.hi.s64 	%rd91, %rd90, -8925843906633654007;
	add.s64 	%rd92, %rd91, %rd90;
	shr.u64 	%rd93, %rd92, 63;
	shr.s64 	%rd94, %rd92, 5;
	add.s64 	%rd95, %rd94, %rd93;
	mul.lo.s64 	%rd96, %rd95, 62;
	sub.s64 	%rd97, %rd90, %rd96;
	add.s64 	%rd98, %rd58, %rd97;
	ld.const.u8 	%rs109, [%rd98];
	st.local.u8 	[%rd2+3], %rs109;
	mul.hi.s64 	%rd99, %rd7, 5236159522586402149;
	shr.u64 	%rd100, %rd99, 63;
	shr.s64 	%rd101, %rd99, 22;
	add.s64 	%rd102, %rd101, %rd100;
	mul.hi.s64 	%rd103, %rd102, -8925843906633654007;
	add.s64 	%rd104, %rd103, %rd102;
	shr.u64 	%rd105, %rd104, 63;
	shr.s64 	%rd106, %rd104, 5;
	add.s64 	%rd107, %rd106, %rd105;
	mul.lo.s64 	%rd108, %rd107, 62;
	sub.s64 	%rd109, %rd102, %rd108;
	add.s64 	%rd110, %rd58, %rd109;
	ld.const.u8 	%rs110, [%rd110];
	st.local.u8 	[%rd2+4], %rs110;
	mul.hi.s64 	%rd111, %rd7, 2702533947141368851;
	shr.u64 	%rd112, %rd111, 63;
	shr.s64 	%rd113, %rd111, 27;
	add.s64 	%rd114, %rd113, %rd112;
	mul.hi.s64 	%rd115, %rd114, -8925843906633654007;
	add.s64 	%rd116, %rd115, %rd114;
	shr.u64 	%rd117, %rd116, 63;
	shr.s64 	%rd118, %rd116, 5;
	add.s64 	%rd119, %rd118, %rd117;
	mul.lo.s64 	%rd120, %rd119, 62;
	sub.s64 	%rd121, %rd114, %rd120;
	add.s64 	%rd122, %rd58, %rd121;
	ld.const.u8 	%rs111, [%rd122];
	st.local.u8 	[%rd2+5], %rs111;
	mov.b16 	%rs112, 0;
	st.local.u8 	[%rd2+6], %rs112;
	st.local.v2.u32 	[%rd1], {%r11, %r12};
	st.local.v2.u32 	[%rd1+8], {%r9, %r10};
	st.local.v2.u32 	[%rd1+16], {%r7, %r8};
	st.local.v2.u32 	[%rd1+24], {%r5, %r6};
	st.local.u64 	[%rd1+144], %rd6;
	mov.b64 	%rd167, 0;
	mov.u32 	%r9923, %r12;
	mov.u32 	%r9924, %r11;
	mov.u32 	%r9917, %r6;
	mov.u32 	%r9918, %r5;
	mov.u32 	%r9919, %r8;
	mov.u32 	%r9920, %r7;
	mov.u32 	%r9921, %r10;
	mov.u32 	%r9922, %r9;
	mov.u32 	%r9914, %r4;
$L__BB0_10:
	add.s64 	%rd123, %rd2, %rd167;
	ld.local.u8 	%rs113, [%rd123];
	add.s32 	%r2602, %r9914, 1;
	st.local.u32 	[%rd1+140], %r2602;
	cvt.u64.u32 	%rd124, %r9914;
	add.s64 	%rd125, %rd1, %rd124;
	st.local.u8 	[%rd125+76], %rs113;
	ld.local.u32 	%r9914, [%rd1+140];
	setp.ne.s32 	%p6, %r9914, 64;
	@%p6 bra 	$L__BB0_12;
	ld.local.u32 	%r2604, [%rd1+76];
	bfe.u32 	%r2605, %r2604, 0, 8;
	bfe.u32 	%r2606, %r2604, 8, 8;
	bfe.u32 	%r2607, %r2604, 16, 8;
	cvt.u16.u32 	%rs114, %r2607;
	shl.b32 	%r2608, %r2605, 24;
	shl.b32 	%r2609, %r2606, 16;
	and.b32  	%r2610, %r2609, 16711680;
	or.b32  	%r2611, %r2610, %r2608;
	and.b16  	%rs115, %rs114, 255;
	mul.wide.u16 	%r2612, %rs115, 256;
	or.b32  	%r2613, %r2611, %r2612;
	bfe.u32 	%r2614, %r2604, 24, 8;
	or.b32  	%r2615, %r2613, %r2614;
	ld.local.v2.b32 	{%r2616, %r2617}, [%rd1+80];
	bfe.u32 	%r2618, %r2617, 16, 8;
	cvt.u16.u32 	%rs116, %r2618;
	bfe.u32 	%r2619, %r2617, 8, 8;
	bfe.u32 	%r2620, %r2617, 0, 8;
	bfe.u32 	%r2621, %r2616, 16, 8;
	cvt.u16.u32 	%rs117, %r2621;
	bfe.u32 	%r2622, %r2616, 8, 8;
	bfe.u32 	%r2623, %r2616, 0, 8;
	shl.b32 	%r2624, %r2623, 24;
	shl.b32 	%r2625, %r2622, 16;
	and.b32  	%r2626, %r2625, 16711680;
	or.b32  	%r2627, %r2626, %r2624;
	and.b16  	%rs118, %rs117, 255;
	mul.wide.u16 	%r2628, %rs118, 256;
	or.b32  	%r2629, %r2627, %r2628;
	bfe.u32 	%r2630, %r2616, 24, 8;
	or.b32  	%r2631, %r2629, %r2630;
	shl.b32 	%r2632, %r2620, 24;
	shl.b32 	%r2633, %r2619, 16;
	and.b32  	%r2634, %r2633, 16711680;
	or.b32  	%r2635, %r2634, %r2632;
	and.b16  	%rs119, %rs116, 255;
	mul.wide.u16 	%r2636, %rs119, 256;
	or.b32  	%r2637, %r2635, %r2636;
	bfe.u32 	%r2638, %r2617, 24, 8;
	or.b32  	%r2639, %r2637, %r2638;
	ld.local.v2.b32 	{%r2640, %r2641}, [%rd1+88];
	bfe.u32 	%r2642, %r2641, 16, 8;
	cvt.u16.u32 	%rs120, %r2642;
	bfe.u32 	%r2643, %r2641, 8, 8;
	bfe.u32 	%r2644, %r2641, 0, 8;
	bfe.u32 	%r2645, %r2640, 16, 8;
	cvt.u16.u32 	%rs121, %r2645;
	bfe.u32 	%r2646, %r2640, 8, 8;
	bfe.u32 	%r2647, %r2640, 0, 8;
	shl.b32 	%r2648, %r2647, 24;
	shl.b32 	%r2649, %r2646, 16;
	and.b32  	%r2650, %r2649, 16711680;
	or.b32  	%r2651, %r2650, %r2648;
	and.b16  	%rs122, %rs121, 255;
	mul.wide.u16 	%r2652, %rs122, 256;
	or.b32  	%r2653, %r2651, %r2652;
	bfe.u32 	%r2654, %r2640, 24, 8;
	or.b32  	%r2655, %r2653, %r2654;
	shl.b32 	%r2656, %r2644, 24;
	shl.b32 	%r2657, %r2643, 16;
	and.b32  	%r2658, %r2657, 16711680;
	or.b32  	%r2659, %r2658, %r2656;
	and.b16  	%rs123, %rs120, 255;
	mul.wide.u16 	%r2660, %rs123, 256;
	or.b32  	%r2661, %r2659, %r2660;
	bfe.u32 	%r2662, %r2641, 24, 8;
	or.b32  	%r2663, %r2661, %r2662;
	ld.local.v2.b32 	{%r2664, %r2665}, [%rd1+96];
	bfe.u32 	%r2666, %r2665, 16, 8;
	cvt.u16.u32 	%rs124, %r2666;
	bfe.u32 	%r2667, %r2665, 8, 8;
	bfe.u32 	%r2668, %r2665, 0, 8;
	bfe.u32 	%r2669, %r2664, 16, 8;
	cvt.u16.u32 	%rs125, %r2669;
	bfe.u32 	%r2670, %r2664, 8, 8;
	bfe.u32 	%r2671, %r2664, 0, 8;
	shl.b32 	%r2672, %r2671, 24;
	shl.b32 	%r2673, %r2670, 16;
	and.b32  	%r2674, %r2673, 16711680;
	or.b32  	%r2675, %r2674, %r2672;
	and.b16  	%rs126, %rs125, 255;
	mul.wide.u16 	%r2676, %rs126, 256;
	or.b32  	%r2677, %r2675, %r2676;
	bfe.u32 	%r2678, %r2664, 24, 8;
	or.b32  	%r2679, %r2677, %r2678;
	shl.b32 	%r2680, %r2668, 24;
	shl.b32 	%r2681, %r2667, 16;
	and.b32  	%r2682, %r2681, 16711680;
	or.b32  	%r2683, %r2682, %r2680;
	and.b16  	%rs127, %rs124, 255;
	mul.wide.u16 	%r2684, %rs127, 256;
	or.b32  	%r2685, %r2683, %r2684;
	bfe.u32 	%r2686, %r2665, 24, 8;
	or.b32  	%r2687, %r2685, %r2686;
	ld.local.v2.b32 	{%r2688, %r2689}, [%rd1+104];
	bfe.u32 	%r2690, %r2689, 16, 8;
	cvt.u16.u32 	%rs128, %r2690;
	bfe.u32 	%r2691, %r2689, 8, 8;
	bfe.u32 	%r2692, %r2689, 0, 8;
	bfe.u32 	%r2693, %r2688, 16, 8;
	cvt.u16.u32 	%rs129, %r2693;
	bfe.u32 	%r2694, %r2688, 8, 8;
	bfe.u32 	%r2695, %r2688, 0, 8;
	shl.b32 	%r2696, %r2695, 24;
	shl.b32 	%r2697, %r2694, 16;
	and.b32  	%r2698, %r2697, 16711680;
	or.b32  	%r2699, %r2698, %r2696;
	and.b16  	%rs130, %rs129, 255;
	mul.wide.u16 	%r2700, %rs130, 256;
	or.b32  	%r2701, %r2699, %r2700;
	bfe.u32 	%r2702, %r2688, 24, 8;
	or.b32  	%r2703, %r2701, %r2702;
	shl.b32 	%r2704, %r2692, 24;
	shl.b32 	%r2705, %r2691, 16;
	and.b32  	%r2706, %r2705, 16711680;
	or.b32  	%r2707, %r2706, %r2704;
	and.b16  	%rs131, %rs128, 255;
	mul.wide.u16 	%r2708, %rs131, 256;
	or.b32  	%r2709, %r2707, %r2708;
	bfe.u32 	%r2710, %r2689, 24, 8;
	or.b32  	%r2711, %r2709, %r2710;
	ld.local.v2.b32 	{%r2712, %r2713}, [%rd1+112];
	bfe.u32 	%r2714, %r2713, 16, 8;
	cvt.u16.u32 	%rs132, %r2714;
	bfe.u32 	%r2715, %r2713, 8, 8;
	bfe.u32 	%r2716, %r2713, 0, 8;
	bfe.u32 	%r2717, %r2712, 16, 8;
	cvt.u16.u32 	%rs133, %r2717;
	bfe.u32 	%r2718, %r2712, 8, 8;
	bfe.u32 	%r2719, %r2712, 0, 8;
	shl.b32 	%r2720, %r2719, 24;
	shl.b32 	%r2721, %r2718, 16;
	and.b32  	%r2722, %r2721, 16711680;
	or.b32  	%r2723, %r2722, %r2720;
	and.b16  	%rs134, %rs133, 255;
	mul.wide.u16 	%r2724, %rs134, 256;
	or.b32  	%r2725, %r2723, %r2724;
	bfe.u32 	%r2726, %r2712, 24, 8;
	or.b32  	%r2727, %r2725, %r2726;
	shl.b32 	%r2728, %r2716, 24;
	shl.b32 	%r2729, %r2715, 16;
	and.b32  	%r2730, %r2729, 16711680;
	or.b32  	%r2731, %r2730, %r2728;
	and.b16  	%rs135, %rs132, 255;
	mul.wide.u16 	%r2732, %rs135, 256;
	or.b32  	%r2733, %r2731, %r2732;
	bfe.u32 	%r2734, %r2713, 24, 8;
	or.b32  	%r2735, %r2733, %r2734;
	ld.local.v2.b32 	{%r2736, %r2737}, [%rd1+120];
	bfe.u32 	%r2738, %r2737, 16, 8;
	cvt.u16.u32 	%rs136, %r2738;
	bfe.u32 	%r2739, %r2737, 8, 8;
	bfe.u32 	%r2740, %r2737, 0, 8;
	bfe.u32 	%r2741, %r2736, 16, 8;
	cvt.u16.u32 	%rs137, %r2741;
	bfe.u32 	%r2742, %r2736, 8, 8;
	bfe.u32 	%r2743, %r2736, 0, 8;
	shl.b32 	%r2744, %r2743, 24;
	shl.b32 	%r2745, %r2742, 16;
	and.b32  	%r2746, %r2745, 16711680;
	or.b32  	%r2747, %r2746, %r2744;
	and.b16  	%rs138, %rs137, 255;
	mul.wide.u16 	%r2748, %rs138, 256;
	or.b32  	%r2749, %r2747, %r2748;
	bfe.u32 	%r2750, %r2736, 24, 8;
	or.b32  	%r2751, %r2749, %r2750;
	shl.b32 	%r2752, %r2740, 24;
	shl.b32 	%r2753, %r2739, 16;
	and.b32  	%r2754, %r2753, 16711680;
	or.b32  	%r2755, %r2754, %r2752;
	and.b16  	%rs139, %rs136, 255;
	mul.wide.u16 	%r2756, %rs139, 256;
	or.b32  	%r2757, %r2755, %r2756;
	bfe.u32 	%r2758, %r2737, 24, 8;
	or.b32  	%r2759, %r2757, %r2758;
	ld.local.v2.b32 	{%r2760, %r2761}, [%rd1+128];
	bfe.u32 	%r2762, %r2761, 16, 8;
	cvt.u16.u32 	%rs140, %r2762;
	bfe.u32 	%r2763, %r2761, 8, 8;
	bfe.u32 	%r2764, %r2761, 0, 8;
	bfe.u32 	%r2765, %r2760, 16, 8;
	cvt.u16.u32 	%rs141, %r2765;
	bfe.u32 	%r2766, %r2760, 8, 8;
	bfe.u32 	%r2767, %r2760, 0, 8;
	shl.b32 	%r2768, %r2767, 24;
	shl.b32 	%r2769, %r2766, 16;
	and.b32  	%r2770, %r2769, 16711680;
	or.b32  	%r2771, %r2770, %r2768;
	and.b16  	%rs142, %rs141, 255;
	mul.wide.u16 	%r2772, %rs142, 256;
	or.b32  	%r2773, %r2771, %r2772;
	bfe.u32 	%r2774, %r2760, 24, 8;
	or.b32  	%r2775, %r2773, %r2774;
	shl.b32 	%r2776, %r2764, 24;
	shl.b32 	%r2777, %r2763, 16;
	and.b32  	%r2778, %r2777, 16711680;
	or.b32  	%r2779, %r2778, %r2776;
	and.b16  	%rs143, %rs140, 255;
	mul.wide.u16 	%r2780, %rs143, 256;
	or.b32  	%r2781, %r2779, %r2780;
	bfe.u32 	%r2782, %r2761, 24, 8;
	or.b32  	%r2783, %r2781, %r2782;
	ld.local.u32 	%r2784, [%rd1+136];
	bfe.u32 	%r2785, %r2784, 0, 8;
	bfe.u32 	%r2786, %r2784, 8, 8;
	bfe.u32 	%r2787, %r2784, 16, 8;
	cvt.u16.u32 	%rs144, %r2787;
	shl.b32 	%r2788, %r2785, 24;
	shl.b32 	%r2789, %r2786, 16;
	and.b32  	%r2790, %r2789, 16711680;
	or.b32  	%r2791, %r2790, %r2788;
	and.b16  	%rs145, %rs144, 255;
	mul.wide.u16 	%r2792, %rs145, 256;
	or.b32  	%r2793, %r2791, %r2792;
	bfe.u32 	%r2794, %r2784, 24, 8;
	or.b32  	%r2795, %r2793, %r2794;
	shf.l.wrap.b32 	%r2796, %r2781, %r2783, 15;
	shf.l.wrap.b32 	%r2797, %r2781, %r2783, 13;
	xor.b32  	%r2798, %r2796, %r2797;
	shr.u32 	%r2799, %r2781, 10;
	xor.b32  	%r2800, %r2798, %r2799;
	add.s32 	%r2801, %r2800, %r2727;
	shf.l.wrap.b32 	%r2802, %r2631, %r2631, 25;
	shf.l.wrap.b32 	%r2803, %r2629, %r2631, 14;
	xor.b32  	%r2804, %r2802, %r2803;
	shr.u32 	%r2805, %r2631, 3;
	xor.b32  	%r2806, %r2804, %r2805;
	add.s32 	%r2807, %r2801, %r2615;
	add.s32 	%r2808, %r2807, %r2806;
	shf.l.wrap.b32 	%r2809, %r2793, %r2795, 15;
	shf.l.wrap.b32 	%r2810, %r2793, %r2795, 13;
	xor.b32  	%r2811, %r2809, %r2810;
	shr.u32 	%r2812, %r2793, 10;
	xor.b32  	%r2813, %r2811, %r2812;
	add.s32 	%r2814, %r2813, %r2735;
	shf.l.wrap.b32 	%r2815, %r2639, %r2639, 25;
	shf.l.wrap.b32 	%r2816, %r2637, %r2639, 14;
	xor.b32  	%r2817, %r2815, %r2816;
	shr.u32 	%r2818, %r2639, 3;
	xor.b32  	%r2819, %r2817, %r2818;
	add.s32 	%r2820, %r2814, %r2631;
	add.s32 	%r2821, %r2820, %r2819;
	shf.l.wrap.b32 	%r2822, %r2808, %r2808, 15;
	shf.l.wrap.b32 	%r2823, %r2808, %r2808, 13;
	xor.b32  	%r2824, %r2822, %r2823;
	shr.u32 	%r2825, %r2808, 10;
	xor.b32  	%r2826, %r2824, %r2825;
	add.s32 	%r2827, %r2826, %r2751;
	shf.l.wrap.b32 	%r2828, %r2655, %r2655, 25;
	shf.l.wrap.b32 	%r2829, %r2653, %r2655, 14;
	xor.b32  	%r2830, %r2828, %r2829;
	shr.u32 	%r2831, %r2655, 3;
	xor.b32  	%r2832, %r2830, %r2831;
	add.s32 	%r2833, %r2827, %r2639;
	add.s32 	%r2834, %r2833, %r2832;
	shf.l.wrap.b32 	%r2835, %r2821, %r2821, 15;
	shf.l.wrap.b32 	%r2836, %r2821, %r2821, 13;
	xor.b32  	%r2837, %r2835, %r2836;
	shr.u32 	%r2838, %r2821, 10;
	xor.b32  	%r2839, %r2837, %r2838;
	add.s32 	%r2840, %r2839, %r2759;
	shf.l.wrap.b32 	%r2841, %r2663, %r2663, 25;
	shf.l.wrap.b32 	%r2842, %r2661, %r2663, 14;
	xor.b32  	%r2843, %r2841, %r2842;
	shr.u32 	%r2844, %r2663, 3;
	xor.b32  	%r2845, %r2843, %r2844;
	add.s32 	%r2846, %r2840, %r2655;
	add.s32 	%r2847, %r2846, %r2845;
	shf.l.wrap.b32 	%r2848, %r2834, %r2834, 15;
	shf.l.wrap.b32 	%r2849, %r2834, %r2834, 13;
	xor.b32  	%r2850, %r2848, %r2849;
	shr.u32 	%r2851, %r2834, 10;
	xor.b32  	%r2852, %r2850, %r2851;
	add.s32 	%r2853, %r2852, %r2775;
	shf.l.wrap.b32 	%r2854, %r2679, %r2679, 25;
	shf.l.wrap.b32 	%r2855, %r2677, %r2679, 14;
	xor.b32  	%r2856, %r2854, %r2855;
	shr.u32 	%r2857, %r2679, 3;
	xor.b32  	%r2858, %r2856, %r2857;
	add.s32 	%r2859, %r2853, %r2663;
	add.s32 	%r2860, %r2859, %r2858;
	shf.l.wrap.b32 	%r2861, %r2847, %r2847, 15;
	shf.l.wrap.b32 	%r2862, %r2847, %r2847, 13;
	xor.b32  	%r2863, %r2861, %r2862;
	shr.u32 	%r2864, %r2847, 10;
	xor.b32  	%r2865, %r2863, %r2864;
	add.s32 	%r2866, %r2865, %r2783;
	shf.l.wrap.b32 	%r2867, %r2687, %r2687, 25;
	shf.l.wrap.b32 	%r2868, %r2685, %r2687, 14;
	xor.b32  	%r2869, %r2867, %r2868;
	shr.u32 	%r2870, %r2687, 3;
	xor.b32  	%r2871, %r2869, %r2870;
	add.s32 	%r2872, %r2866, %r2679;
	add.s32 	%r2873, %r2872, %r2871;
	shf.l.wrap.b32 	%r2874, %r2860, %r2860, 15;
	shf.l.wrap.b32 	%r2875, %r2860, %r2860, 13;
	xor.b32  	%r2876, %r2874, %r2875;
	shr.u32 	%r2877, %r2860, 10;
	xor.b32  	%r2878, %r2876, %r2877;
	add.s32 	%r2879, %r2878, %r2795;
	shf.l.wrap.b32 	%r2880, %r2703, %r2703, 25;
	shf.l.wrap.b32 	%r2881, %r2701, %r2703, 14;
	xor.b32  	%r2882, %r2880, %r2881;
	shr.u32 	%r2883, %r2703, 3;
	xor.b32  	%r2884, %r2882, %r2883;
	add.s32 	%r2885, %r2879, %r2687;
	add.s32 	%r2886, %r2885, %r2884;
	shf.l.wrap.b32 	%r2887, %r2873, %r2873, 15;
	shf.l.wrap.b32 	%r2888, %r2873, %r2873, 13;
	xor.b32  	%r2889, %r2887, %r2888;
	shr.u32 	%r2890, %r2873, 10;
	xor.b32  	%r2891, %r2889, %r2890;
	add.s32 	%r2892, %r2891, %r2808;
	shf.l.wrap.b32 	%r2893, %r2711, %r2711, 25;
	shf.l.wrap.b32 	%r2894, %r2709, %r2711, 14;
	xor.b32  	%r2895, %r2893, %r2894;
	shr.u32 	%r2896, %r2711, 3;
	xor.b32  	%r2897, %r2895, %r2896;
	add.s32 	%r2898, %r2892, %r2703;
	add.s32 	%r2899, %r2898, %r2897;
	shf.l.wrap.b32 	%r2900, %r2886, %r2886, 15;
	shf.l.wrap.b32 	%r2901, %r2886, %r2886, 13;
	xor.b32  	%r2902, %r2900, %r2901;
	shr.u32 	%r2903, %r2886, 10;
	xor.b32  	%r2904, %r2902, %r2903;
	add.s32 	%r2905, %r2904, %r2821;
	shf.l.wrap.b32 	%r2906, %r2727, %r2727, 25;
	shf.l.wrap.b32 	%r2907, %r2725, %r2727, 14;
	xor.b32  	%r2908, %r2906, %r2907;
	shr.u32 	%r2909, %r2727, 3;
	xor.b32  	%r2910, %r2908, %r2909;
	add.s32 	%r2911, %r2905, %r2711;
	add.s32 	%r2912, %r2911, %r2910;
	shf.l.wrap.b32 	%r2913, %r2899, %r2899, 15;
	shf.l.wrap.b32 	%r2914, %r2899, %r2899, 13;
	xor.b32  	%r2915, %r2913, %r2914;
	shr.u32 	%r2916, %r2899, 10;
	xor.b32  	%r2917, %r2915, %r2916;
	add.s32 	%r2918, %r2917, %r2834;
	shf.l.wrap.b32 	%r2919, %r2735, %r2735, 25;
	shf.l.wrap.b32 	%r2920, %r2733, %r2735, 14;
	xor.b32  	%r2921, %r2919, %r2920;
	shr.u32 	%r2922, %r2735, 3;
	xor.b32  	%r2923, %r2921, %r2922;
	add.s32 	%r2924, %r2918, %r2727;
	add.s32 	%r2925, %r2924, %r2923;
	shf.l.wrap.b32 	%r2926, %r2912, %r2912, 15;
	shf.l.wrap.b32 	%r2927, %r2912, %r2912, 13;
	xor.b32  	%r2928, %r2926, %r2927;
	shr.u32 	%r2929, %r2912, 10;
	xor.b32  	%r2930, %r2928, %r2929;
	add.s32 	%r2931, %r2930, %r2847;
	shf.l.wrap.b32 	%r2932, %r2751, %r2751, 25;
	shf.l.wrap.b32 	%r2933, %r2749, %r2751, 14;
	xor.b32  	%r2934, %r2932, %r2933;
	shr.u32 	%r2935, %r2751, 3;
	xor.b32  	%r2936, %r2934, %r2935;
	add.s32 	%r2937, %r2931, %r2735;
	add.s32 	%r2938, %r2937, %r2936;
	shf.l.wrap.b32 	%r2939, %r2925, %r2925, 15;
	shf.l.wrap.b32 	%r2940, %r2925, %r2925, 13;
	xor.b32  	%r2941, %r2939, %r2940;
	shr.u32 	%r2942, %r2925, 10;
	xor.b32  	%r2943, %r2941, %r2942;
	add.s32 	%r2944, %r2943, %r2860;
	shf.l.wrap.b32 	%r2945, %r2759, %r2759, 25;
	shf.l.wrap.b32 	%r2946, %r2757, %r2759, 14;
	xor.b32  	%r2947, %r2945, %r2946;
	shr.u32 	%r2948, %r2759, 3;
	xor.b32  	%r2949, %r2947, %r2948;
	add.s32 	%r2950, %r2944, %r2751;
	add.s32 	%r2951, %r2950, %r2949;
	shf.l.wrap.b32 	%r2952, %r2938, %r2938, 15;
	shf.l.wrap.b32 	%r2953, %r2938, %r2938, 13;
	xor.b32  	%r2954, %r2952, %r2953;
	shr.u32 	%r2955, %r2938, 10;
	xor.b32  	%r2956, %r2954, %r2955;
	add.s32 	%r2957, %r2956, %r2873;
	shf.l.wrap.b32 	%r2958, %r2775, %r2775, 25;
	shf.l.wrap.b32 	%r2959, %r2773, %r2775, 14;
	xor.b32  	%r2960, %r2958, %r2959;
	shr.u32 	%r2961, %r2775, 3;
	xor.b32  	%r2962, %r2960, %r2961;
	add.s32 	%r2963, %r2957, %r2759;
	add.s32 	%r2964, %r2963, %r2962;
	shf.l.wrap.b32 	%r2965, %r2951, %r2951, 15;
	shf.l.wrap.b32 	%r2966, %r2951, %r2951, 13;
	xor.b32  	%r2967, %r2965, %r2966;
	shr.u32 	%r2968, %r2951, 10;
	xor.b32  	%r2969, %r2967, %r2968;
	add.s32 	%r2970, %r2969, %r2886;
	shf.l.wrap.b32 	%r2971, %r2783, %r2783, 25;
	shf.l.wrap.b32 	%r2972, %r2781, %r2783, 14;
	xor.b32  	%r2973, %r2971, %r2972;
	shr.u32 	%r2974, %r2783, 3;
	xor.b32  	%r2975, %r2973, %r2974;
	add.s32 	%r2976, %r2970, %r2775;
	add.s32 	%r2977, %r2976, %r2975;
	shf.l.wrap.b32 	%r2978, %r2964, %r2964, 15;
	shf.l.wrap.b32 	%r2979, %r2964, %r2964, 13;
	xor.b32  	%r2980, %r2978, %r2979;
	shr.u32 	%r2981, %r2964, 10;
	xor.b32  	%r2982, %r2980, %r2981;
	add.s32 	%r2983, %r2982, %r2899;
	shf.l.wrap.b32 	%r2984, %r2795, %r2795, 25;
	shf.l.wrap.b32 	%r2985, %r2793, %r2795, 14;
	xor.b32  	%r2986, %r2984, %r2985;
	shr.u32 	%r2987, %r2795, 3;
	xor.b32  	%r2988, %r2986, %r2987;
	add.s32 	%r2989, %r2983, %r2783;
	add.s32 	%r2990, %r2989, %r2988;
	shf.l.wrap.b32 	%r2991, %r2977, %r2977, 15;
	shf.l.wrap.b32 	%r2992, %r2977, %r2977, 13;
	xor.b32  	%r2993, %r2991, %r2992;
	shr.u32 	%r2994, %r2977, 10;
	xor.b32  	%r2995, %r2993, %r2994;
	add.s32 	%r2996, %r2995, %r2912;
	shf.l.wrap.b32 	%r2997, %r2808, %r2808, 25;
	shf.l.wrap.b32 	%r2998, %r2808, %r2808, 14;
	xor.b32  	%r2999, %r2997, %r2998;
	shr.u32 	%r3000, %r2808, 3;
	xor.b32  	%r3001, %r2999, %r3000;
	add.s32 	%r3002, %r2996, %r2795;
	add.s32 	%r3003, %r3002, %r3001;
	shf.l.wrap.b32 	%r3004, %r2990, %r2990, 15;
	shf.l.wrap.b32 	%r3005, %r2990, %r2990, 13;
	xor.b32  	%r3006, %r3004, %r3005;
	shr.u32 	%r3007, %r2990, 10;
	xor.b32  	%r3008, %r3006, %r3007;
	add.s32 	%r3009, %r3008, %r2925;
	shf.l.wrap.b32 	%r3010, %r2821, %r2821, 25;
	shf.l.wrap.b32 	%r3011, %r2821, %r2821, 14;
	xor.b32  	%r3012, %r3010, %r3011;
	shr.u32 	%r3013, %r2821, 3;
	xor.b32  	%r3014, %r3012, %r3013;
	add.s32 	%r3015, %r3009, %r2808;
	add.s32 	%r3016, %r3015, %r3014;
	shf.l.wrap.b32 	%r3017, %r3003, %r3003, 15;
	shf.l.wrap.b32 	%r3018, %r3003, %r3003, 13;
	xor.b32  	%r3019, %r3017, %r3018;
	shr.u32 	%r3020, %r3003, 10;
	xor.b32  	%r3021, %r3019, %r3020;
	add.s32 	%r3022, %r3021, %r2938;
	shf.l.wrap.b32 	%r3023, %r2834, %r2834, 25;
	shf.l.wrap.b32 	%r3024, %r2834, %r2834, 14;
	xor.b32  	%r3025, %r3023, %r3024;
	shr.u32 	%r3026, %r2834, 3;
	xor.b32  	%r3027, %r3025, %r3026;
	add.s32 	%r3028, %r3022, %r2821;
	add.s32 	%r3029, %r3028, %r3027;
	shf.l.wrap.b32 	%r3030, %r3016, %r3016, 15;
	shf.l.wrap.b32 	%r3031, %r3016, %r3016, 13;
	xor.b32  	%r3032, %r3030, %r3031;
	shr.u32 	%r3033, %r3016, 10;
	xor.b32  	%r3034, %r3032, %r3033;
	add.s32 	%r3035, %r3034, %r2951;
	shf.l.wrap.b32 	%r3036, %r2847, %r2847, 25;
	shf.l.wrap.b32 	%r3037, %r2847, %r2847, 14;
	xor.b32  	%r3038, %r3036, %r3037;
	shr.u32 	%r3039, %r2847, 3;
	xor.b32  	%r3040, %r3038, %r3039;
	add.s32 	%r3041, %r3035, %r2834;
	add.s32 	%r3042, %r3041, %r3040;
	shf.l.wrap.b32 	%r3043, %r3029, %r3029, 15;
	shf.l.wrap.b32 	%r3044, %r3029, %r3029, 13;
	xor.b32  	%r3045, %r3043, %r3044;
	shr.u32 	%r3046, %r3029, 10;
	xor.b32  	%r3047, %r3045, %r3046;
	add.s32 	%r3048, %r3047, %r2964;
	shf.l.wrap.b32 	%r3049, %r2860, %r2860, 25;
	shf.l.wrap.b32 	%r3050, %r2860, %r2860, 14;
	xor.b32  	%r3051, %r3049, %r3050;
	shr.u32 	%r3052, %r2860, 3;
	xor.b32  	%r3053, %r3051, %r3052;
	add.s32 	%r3054, %r3048, %r2847;
	add.s32 	%r3055, %r3054, %r3053;
	shf.l.wrap.b32 	%r3056, %r3042, %r3042, 15;
	shf.l.wrap.b32 	%r3057, %r3042, %r3042, 13;
	xor.b32  	%r3058, %r3056, %r3057;
	shr.u32 	%r3059, %r3042, 10;
	xor.b32  	%r3060, %r3058, %r3059;
	add.s32 	%r3061, %r3060, %r2977;
	shf.l.wrap.b32 	%r3062, %r2873, %r2873, 25;
	shf.l.wrap.b32 	%r3063, %r2873, %r2873, 14;
	xor.b32  	%r3064, %r3062, %r3063;
	shr.u32 	%r3065, %r2873, 3;
	xor.b32  	%r3066, %r3064, %r3065;
	add.s32 	%r3067, %r3061, %r2860;
	add.s32 	%r3068, %r3067, %r3066;
	shf.l.wrap.b32 	%r3069, %r3055, %r3055, 15;
	shf.l.wrap.b32 	%r3070, %r3055, %r3055, 13;
	xor.b32  	%r3071, %r3069, %r3070;
	shr.u32 	%r3072, %r3055, 10;
	xor.b32  	%r3073, %r3071, %r3072;
	add.s32 	%r3074, %r3073, %r2990;
	shf.l.wrap.b32 	%r3075, %r2886, %r2886, 25;
	shf.l.wrap.b32 	%r3076, %r2886, %r2886, 14;
	xor.b32  	%r3077, %r3075, %r3076;
	shr.u32 	%r3078, %r2886, 3;
	xor.b32  	%r3079, %r3077, %r3078;
	add.s32 	%r3080, %r3074, %r2873;
	add.s32 	%r3081, %r3080, %r3079;
	shf.l.wrap.b32 	%r3082, %r3068, %r3068, 15;
	shf.l.wrap.b32 	%r3083, %r3068, %r3068, 13;
	xor.b32  	%r3084, %r3082, %r3083;
	shr.u32 	%r3085, %r3068, 10;
	xor.b32  	%r3086, %r3084, %r3085;
	add.s32 	%r3087, %r3086, %r3003;
	shf.l.wrap.b32 	%r3088, %r2899, %r2899, 25;
	shf.l.wrap.b32 	%r3089, %r2899, %r2899, 14;
	xor.b32  	%r3090, %r3088, %r3089;
	shr.u32 	%r3091, %r2899, 3;
	xor.b32  	%r3092, %r3090, %r3091;
	add.s32 	%r3093, %r3087, %r2886;
	add.s32 	%r3094, %r3093, %r3092;
	shf.l.wrap.b32 	%r3095, %r3081, %r3081, 15;
	shf.l.wrap.b32 	%r3096, %r3081, %r3081, 13;
	xor.b32  	%r3097, %r3095, %r3096;
	shr.u32 	%r3098, %r3081, 10;
	xor.b32  	%r3099, %r3097, %r3098;
	add.s32 	%r3100, %r3099, %r3016;
	shf.l.wrap.b32 	%r3101, %r2912, %r2912, 25;
	shf.l.wrap.b32 	%r3102, %r2912, %r2912, 14;
	xor.b32  	%r3103, %r3101, %r3102;
	shr.u32 	%r3104, %r2912, 3;
	xor.b32  	%r3105, %r3103, %r3104;
	add.s32 	%r3106, %r3100, %r2899;
	add.s32 	%r3107, %r3106, %r3105;
	shf.l.wrap.b32 	%r3108, %r3094, %r3094, 15;
	shf.l.wrap.b32 	%r3109, %r3094, %r3094, 13;
	xor.b32  	%r3110, %r3108, %r3109;
	shr.u32 	%r3111, %r3094, 10;
	xor.b32  	%r3112, %r3110, %r3111;
	add.s32 	%r3113, %r3112, %r3029;
	shf.l.wrap.b32 	%r3114, %r2925, %r2925, 25;
	shf.l.wrap.b32 	%r3115, %r2925, %r2925, 14;
	xor.b32  	%r3116, %r3114, %r3115;
	shr.u32 	%r3117, %r2925, 3;
	xor.b32  	%r3118, %r3116, %r3117;
	add.s32 	%r3119, %r3113, %r2912;
	add.s32 	%r3120, %r3119, %r3118;
	shf.l.wrap.b32 	%r3121, %r3107, %r3107, 15;
	shf.l.wrap.b32 	%r3122, %r3107, %r3107, 13;
	xor.b32  	%r3123, %r3121, %r3122;
	shr.u32 	%r3124, %r3107, 10;
	xor.b32  	%r3125, %r3123, %r3124;
	add.s32 	%r3126, %r3125, %r3042;
	shf.l.wrap.b32 	%r3127, %r2938, %r2938, 25;
	shf.l.wrap.b32 	%r3128, %r2938, %r2938, 14;
	xor.b32  	%r3129, %r3127, %r3128;
	shr.u32 	%r3130, %r2938, 3;
	xor.b32  	%r3131, %r3129, %r3130;
	add.s32 	%r3132, %r3126, %r2925;
	add.s32 	%r3133, %r3132, %r3131;
	shf.l.wrap.b32 	%r3134, %r3120, %r3120, 15;
	shf.l.wrap.b32 	%r3135, %r3120, %r3120, 13;
	xor.b32  	%r3136, %r3134, %r3135;
	shr.u32 	%r3137, %r3120, 10;
	xor.b32  	%r3138, %r3136, %r3137;
	add.s32 	%r3139, %r3138, %r3055;
	shf.l.wrap.b32 	%r3140, %r2951, %r2951, 25;
	shf.l.wrap.b32 	%r3141, %r2951, %r2951, 14;
	xor.b32  	%r3142, %r3140, %r3141;
	shr.u32 	%r3143, %r2951, 3;
	xor.b32  	%r3144, %r3142, %r3143;
	add.s32 	%r3145, %r3139, %r2938;
	add.s32 	%r3146, %r3145, %r3144;
	shf.l.wrap.b32 	%r3147, %r3133, %r3133, 15;
	shf.l.wrap.b32 	%r3148, %r3133, %r3133, 13;
	xor.b32  	%r3149, %r3147, %r3148;
	shr.u32 	%r3150, %r3133, 10;
	xor.b32  	%r3151, %r3149, %r3150;
	add.s32 	%r3152, %r3151, %r3068;
	shf.l.wrap.b32 	%r3153, %r2964, %r2964, 25;
	shf.l.wrap.b32 	%r3154, %r2964, %r2964, 14;
	xor.b32  	%r3155, %r3153, %r3154;
	shr.u32 	%r3156, %r2964, 3;
	xor.b32  	%r3157, %r3155, %r3156;
	add.s32 	%r3158, %r3152, %r2951;
	add.s32 	%r3159, %r3158, %r3157;
	shf.l.wrap.b32 	%r3160, %r3146, %r3146, 15;
	shf.l.wrap.b32 	%r3161, %r3146, %r3146, 13;
	xor.b32  	%r3162, %r3160, %r3161;
	shr.u32 	%r3163, %r3146, 10;
	xor.b32  	%r3164, %r3162, %r3163;
	add.s32 	%r3165, %r3164, %r3081;
	shf.l.wrap.b32 	%r3166, %r2977, %r2977, 25;
	shf.l.wrap.b32 	%r3167, %r2977, %r2977, 14;
	xor.b32  	%r3168, %r3166, %r3167;
	shr.u32 	%r3169, %r2977, 3;
	xor.b32  	%r3170, %r3168, %r3169;
	add.s32 	%r3171, %r3165, %r2964;
	add.s32 	%r3172, %r3171, %r3170;
	shf.l.wrap.b32 	%r3173, %r3159, %r3159, 15;
	shf.l.wrap.b32 	%r3174, %r3159, %r3159, 13;
	xor.b32  	%r3175, %r3173, %r3174;
	shr.u32 	%r3176, %r3159, 10;
	xor.b32  	%r3177, %r3175, %r3176;
	add.s32 	%r3178, %r3177, %r3094;
	shf.l.wrap.b32 	%r3179, %r2990, %r2990, 25;
	shf.l.wrap.b32 	%r3180, %r2990, %r2990, 14;
	xor.b32  	%r3181, %r3179, %r3180;
	shr.u32 	%r3182, %r2990, 3;
	xor.b32  	%r3183, %r3181, %r3182;
	add.s32 	%r3184, %r3178, %r2977;
	add.s32 	%r3185, %r3184, %r3183;
	shf.l.wrap.b32 	%r3186, %r3172, %r3172, 15;
	shf.l.wrap.b32 	%r3187, %r3172, %r3172, 13;
	xor.b32  	%r3188, %r3186, %r3187;
	shr.u32 	%r3189, %r3172, 10;
	xor.b32  	%r3190, %r3188, %r3189;
	add.s32 	%r3191, %r3190, %r3107;
	shf.l.wrap.b32 	%r3192, %r3003, %r3003, 25;
	shf.l.wrap.b32 	%r3193, %r3003, %r3003, 14;
	xor.b32  	%r3194, %r3192, %r3193;
	shr.u32 	%r3195, %r3003, 3;
	xor.b32  	%r3196, %r3194, %r3195;
	add.s32 	%r3197, %r3191, %r2990;
	add.s32 	%r3198, %r3197, %r3196;
	shf.l.wrap.b32 	%r3199, %r3185, %r3185, 15;
	shf.l.wrap.b32 	%r3200, %r3185, %r3185, 13;
	xor.b32  	%r3201, %r3199, %r3200;
	shr.u32 	%r3202, %r3185, 10;
	xor.b32  	%r3203, %r3201, %r3202;
	add.s32 	%r3204, %r3203, %r3120;
	shf.l.wrap.b32 	%r3205, %r3016, %r3016, 25;
	shf.l.wrap.b32 	%r3206, %r3016, %r3016, 14;
	xor.b32  	%r3207, %r3205, %r3206;
	shr.u32 	%r3208, %r3016, 3;
	xor.b32  	%r3209, %r3207, %r3208;
	add.s32 	%r3210, %r3204, %r3003;
	add.s32 	%r3211, %r3210, %r3209;
	shf.l.wrap.b32 	%r3212, %r3198, %r3198, 15;
	shf.l.wrap.b32 	%r3213, %r3198, %r3198, 13;
	xor.b32  	%r3214, %r3212, %r3213;
	shr.u32 	%r3215, %r3198, 10;
	xor.b32  	%r3216, %r3214, %r3215;
	add.s32 	%r3217, %r3216, %r3133;
	shf.l.wrap.b32 	%r3218, %r3029, %r3029, 25;
	shf.l.wrap.b32 	%r3219, %r3029, %r3029, 14;
	xor.b32  	%r3220, %r3218, %r3219;
	shr.u32 	%r3221, %r3029, 3;
	xor.b32  	%r3222, %r3220, %r3221;
	add.s32 	%r3223, %r3217, %r3016;
	add.s32 	%r3224, %r3223, %r3222;
	shf.l.wrap.b32 	%r3225, %r3211, %r3211, 15;
	shf.l.wrap.b32 	%r3226, %r3211, %r3211, 13;
	xor.b32  	%r3227, %r3225, %r3226;
	shr.u32 	%r3228, %r3211, 10;
	xor.b32  	%r3229, %r3227, %r3228;
	add.s32 	%r3230, %r3229, %r3146;
	shf.l.wrap.b32 	%r3231, %r3042, %r3042, 25;
	shf.l.wrap.b32 	%r3232, %r3042, %r3042, 14;
	xor.b32  	%r3233, %r3231, %r3232;
	shr.u32 	%r3234, %r3042, 3;
	xor.b32  	%r3235, %r3233, %r3234;
	add.s32 	%r3236, %r3230, %r3029;
	add.s32 	%r3237, %r3236, %r3235;
	shf.l.wrap.b32 	%r3238, %r3224, %r3224, 15;
	shf.l.wrap.b32 	%r3239, %r3224, %r3224, 13;
	xor.b32  	%r3240, %r3238, %r3239;
	shr.u32 	%r3241, %r3224, 10;
	xor.b32  	%r3242, %r3240, %r3241;
	add.s32 	%r3243, %r3242, %r3159;
	shf.l.wrap.b32 	%r3244, %r3055, %r3055, 25;
	shf.l.wrap.b32 	%r3245, %r3055, %r3055, 14;
	xor.b32  	%r3246, %r3244, %r3245;
	shr.u32 	%r3247, %r3055, 3;
	xor.b32  	%r3248, %r3246, %r3247;
	add.s32 	%r3249, %r3243, %r3042;
	add.s32 	%r3250, %r3249, %r3248;
	shf.l.wrap.b32 	%r3251, %r3237, %r3237, 15;
	shf.l.wrap.b32 	%r3252, %r3237, %r3237, 13;
	xor.b32  	%r3253, %r3251, %r3252;
	shr.u32 	%r3254, %r3237, 10;
	xor.b32  	%r3255, %r3253, %r3254;
	add.s32 	%r3256, %r3255, %r3172;
	shf.l.wrap.b32 	%r3257, %r3068, %r3068, 25;
	shf.l.wrap.b32 	%r3258, %r3068, %r3068, 14;
	xor.b32  	%r3259, %r3257, %r3258;
	shr.u32 	%r3260, %r3068, 3;
	xor.b32  	%r3261, %r3259, %r3260;
	add.s32 	%r3262, %r3256, %r3055;
	add.s32 	%r3263, %r3262, %r3261;
	shf.l.wrap.b32 	%r3264, %r3250, %r3250, 15;
	shf.l.wrap.b32 	%r3265, %r3250, %r3250, 13;
	xor.b32  	%r3266, %r3264, %r3265;
	shr.u32 	%r3267, %r3250, 10;
	xor.b32  	%r3268, %r3266, %r3267;
	add.s32 	%r3269, %r3268, %r3185;
	shf.l.wrap.b32 	%r3270, %r3081, %r3081, 25;
	shf.l.wrap.b32 	%r3271, %r3081, %r3081, 14;
	xor.b32  	%r3272, %r3270, %r3271;
	shr.u32 	%r3273, %r3081, 3;
	xor.b32  	%r3274, %r3272, %r3273;
	add.s32 	%r3275, %r3269, %r3068;
	add.s32 	%r3276, %r3275, %r3274;
	shf.l.wrap.b32 	%r3277, %r3263, %r3263, 15;
	shf.l.wrap.b32 	%r3278, %r3263, %r3263, 13;
	xor.b32  	%r3279, %r3277, %r3278;
	shr.u32 	%r3280, %r3263, 10;
	xor.b32  	%r3281, %r3279, %r3280;
	add.s32 	%r3282, %r3281, %r3198;
	shf.l.wrap.b32 	%r3283, %r3094, %r3094, 25;
	shf.l.wrap.b32 	%r3284, %r3094, %r3094, 14;
	xor.b32  	%r3285, %r3283, %r3284;
	shr.u32 	%r3286, %r3094, 3;
	xor.b32  	%r3287, %r3285, %r3286;
	add.s32 	%r3288, %r3282, %r3081;
	add.s32 	%r3289, %r3288, %r3287;
	shf.l.wrap.b32 	%r3290, %r3276, %r3276, 15;
	shf.l.wrap.b32 	%r3291, %r3276, %r3276, 13;
	xor.b32  	%r3292, %r3290, %r3291;
	shr.u32 	%r3293, %r3276, 10;
	xor.b32  	%r3294, %r3292, %r3293;
	add.s32 	%r3295, %r3294, %r3211;
	shf.l.wrap.b32 	%r3296, %r3107, %r3107, 25;
	shf.l.wrap.b32 	%r3297, %r3107, %r3107, 14;
	xor.b32  	%r3298, %r3296, %r3297;
	shr.u32 	%r3299, %r3107, 3;
	xor.b32  	%r3300, %r3298, %r3299;
	add.s32 	%r3301, %r3295, %r3094;
	add.s32 	%r3302, %r3301, %r3300;
	shf.l.wrap.b32 	%r3303, %r3289, %r3289, 15;
	shf.l.wrap.b32 	%r3304, %r3289, %r3289, 13;
	xor.b32  	%r3305, %r3303, %r3304;
	shr.u32 	%r3306, %r3289, 10;
	xor.b32  	%r3307, %r3305, %r3306;
	add.s32 	%r3308, %r3307, %r3224;
	shf.l.wrap.b32 	%r3309, %r3120, %r3120, 25;
	shf.l.wrap.b32 	%r3310, %r3120, %r3120, 14;
	xor.b32  	%r3311, %r3309, %r3310;
	shr.u32 	%r3312, %r3120, 3;
	xor.b32  	%r3313, %r3311, %r3312;
	add.s32 	%r3314, %r3308, %r3107;
	add.s32 	%r3315, %r3314, %r3313;
	shf.l.wrap.b32 	%r3316, %r3302, %r3302, 15;
	shf.l.wrap.b32 	%r3317, %r3302, %r3302, 13;
	xor.b32  	%r3318, %r3316, %r3317;
	shr.u32 	%r3319, %r3302, 10;
	xor.b32  	%r3320, %r3318, %r3319;
	add.s32 	%r3321, %r3320, %r3237;
	shf.l.wrap.b32 	%r3322, %r3133, %r3133, 25;
	shf.l.wrap.b32 	%r3323, %r3133, %r3133, 14;
	xor.b32  	%r3324, %r3322, %r3323;
	shr.u32 	%r3325, %r3133, 3;
	xor.b32  	%r3326, %r3324, %r3325;
	add.s32 	%r3327, %r3321, %r3120;
	add.s32 	%r3328, %r3327, %r3326;
	shf.l.wrap.b32 	%r3329, %r3315, %r3315, 15;
	shf.l.wrap.b32 	%r3330, %r3315, %r3315, 13;
	xor.b32  	%r3331, %r3329, %r3330;
	shr.u32 	%r3332, %r3315, 10;
	xor.b32  	%r3333, %r3331, %r3332;
	add.s32 	%r3334, %r3333, %r3250;
	shf.l.wrap.b32 	%r3335, %r3146, %r3146, 25;
	shf.l.wrap.b32 	%r3336, %r3146, %r3146, 14;
	xor.b32  	%r3337, %r3335, %r3336;
	shr.u32 	%r3338, %r3146, 3;
	xor.b32  	%r3339, %r3337, %r3338;
	add.s32 	%r3340, %r3334, %r3133;
	add.s32 	%r3341, %r3340, %r3339;
	shf.l.wrap.b32 	%r3342, %r3328, %r3328, 15;
	shf.l.wrap.b32 	%r3343, %r3328, %r3328, 13;
	xor.b32  	%r3344, %r3342, %r3343;
	shr.u32 	%r3345, %r3328, 10;
	xor.b32  	%r3346, %r3344, %r3345;
	add.s32 	%r3347, %r3346, %r3263;
	shf.l.wrap.b32 	%r3348, %r3159, %r3159, 25;
	shf.l.wrap.b32 	%r3349, %r3159, %r3159, 14;
	xor.b32  	%r3350, %r3348, %r3349;
	shr.u32 	%r3351, %r3159, 3;
	xor.b32  	%r3352, %r3350, %r3351;
	add.s32 	%r3353, %r3347, %r3146;
	add.s32 	%r3354, %r3353, %r3352;
	shf.l.wrap.b32 	%r3355, %r3341, %r3341, 15;
	shf.l.wrap.b32 	%r3356, %r3341, %r3341, 13;
	xor.b32  	%r3357, %r3355, %r3356;
	shr.u32 	%r3358, %r3341, 10;
	xor.b32  	%r3359, %r3357, %r3358;
	add.s32 	%r3360, %r3359, %r3276;
	shf.l.wrap.b32 	%r3361, %r3172, %r3172, 25;
	shf.l.wrap.b32 	%r3362, %r3172, %r3172, 14;
	xor.b32  	%r3363, %r3361, %r3362;
	shr.u32 	%r3364, %r3172, 3;
	xor.b32  	%r3365, %r3363, %r3364;
	add.s32 	%r3366, %r3360, %r3159;
	add.s32 	%r3367, %r3366, %r3365;
	shf.l.wrap.b32 	%r3368, %r3354, %r3354, 15;
	shf.l.wrap.b32 	%r3369, %r3354, %r3354, 13;
	xor.b32  	%r3370, %r3368, %r3369;
	shr.u32 	%r3371, %r3354, 10;
	xor.b32  	%r3372, %r3370, %r3371;
	add.s32 	%r3373, %r3372, %r3289;
	shf.l.wrap.b32 	%r3374, %r3185, %r3185, 25;
	shf.l.wrap.b32 	%r3375, %r3185, %r3185, 14;
	xor.b32  	%r3376, %r3374, %r3375;
	shr.u32 	%r3377, %r3185, 3;
	xor.b32  	%r3378, %r3376, %r3377;
	add.s32 	%r3379, %r3373, %r3172;
	add.s32 	%r3380, %r3379, %r3378;
	shf.l.wrap.b32 	%r3381, %r3367, %r3367, 15;
	shf.l.wrap.b32 	%r3382, %r3367, %r3367, 13;
	xor.b32  	%r3383, %r3381, %r3382;
	shr.u32 	%r3384, %r3367, 10;
	xor.b32  	%r3385, %r3383, %r3384;
	add.s32 	%r3386, %r3385, %r3302;
	shf.l.wrap.b32 	%r3387, %r3198, %r3198, 25;
	shf.l.wrap.b32 	%r3388, %r3198, %r3198, 14;
	xor.b32  	%r3389, %r3387, %r3388;
	shr.u32 	%r3390, %r3198, 3;
	xor.b32  	%r3391, %r3389, %r3390;
	add.s32 	%r3392, %r3386, %r3185;
	add.s32 	%r3393, %r3392, %r3391;
	shf.l.wrap.b32 	%r3394, %r3380, %r3380, 15;
	shf.l.wrap.b32 	%r3395, %r3380, %r3380, 13;
	xor.b32  	%r3396, %r3394, %r3395;
	shr.u32 	%r3397, %r3380, 10;
	xor.b32  	%r3398, %r3396, %r3397;
	add.s32 	%r3399, %r3398, %r3315;
	shf.l.wrap.b32 	%r3400, %r3211, %r3211, 25;
	shf.l.wrap.b32 	%r3401, %r3211, %r3211, 14;
	xor.b32  	%r3402, %r3400, %r3401;
	shr.u32 	%r3403, %r3211, 3;
	xor.b32  	%r3404, %r3402, %r3403;
	add.s32 	%r3405, %r3399, %r3198;
	add.s32 	%r3406, %r3405, %r3404;
	shf.l.wrap.b32 	%r3407, %r3393, %r3393, 15;
	shf.l.wrap.b32 	%r3408, %r3393, %r3393, 13;
	xor.b32  	%r3409, %r3407, %r3408;
	shr.u32 	%r3410, %r3393, 10;
	xor.b32  	%r3411, %r3409, %r3410;
	add.s32 	%r3412, %r3411, %r3328;
	shf.l.wrap.b32 	%r3413, %r3224, %r3224, 25;
	shf.l.wrap.b32 	%r3414, %r3224, %r3224, 14;
	xor.b32  	%r3415, %r3413, %r3414;
	shr.u32 	%r3416, %r3224, 3;
	xor.b32  	%r3417, %r3415, %r3416;
	add.s32 	%r3418, %r3412, %r3211;
	add.s32 	%r3419, %r3418, %r3417;
	or.b32  	%r3420, %r9922, %r9923;
	and.b32  	%r3421, %r3420, %r9924;
	and.b32  	%r3422, %r9922, %r9923;
	or.b32  	%r3423, %r3421, %r3422;
	shf.l.wrap.b32 	%r3424, %r9924, %r9924, 30;
	shf.l.wrap.b32 	%r3425, %r9924, %r9924, 19;
	xor.b32  	%r3426, %r3425, %r3424;
	shf.l.wrap.b32 	%r3427, %r9924, %r9924, 10;
	xor.b32  	%r3428, %r3426, %r3427;
	and.b32  	%r3429, %r9919, %r9920;
	not.b32 	%r3430, %r9920;
	and.b32  	%r3431, %r9918, %r3430;
	or.b32  	%r3432, %r3431, %r3429;
	shf.l.wrap.b32 	%r3433, %r9920, %r9920, 26;
	shf.l.wrap.b32 	%r3434, %r9920, %r9920, 21;
	xor.b32  	%r3435, %r3433, %r3434;
	shf.l.wrap.b32 	%r3436, %r9920, %r9920, 7;
	xor.b32  	%r3437, %r3435, %r3436;
	add.s32 	%r3438, %r3437, %r2615;
	add.s32 	%r3439, %r3438, %r3432;
	add.s32 	%r3440, %r3439, %r9917;
	add.s32 	%r3441, %r3440, 1116352408;
	add.s32 	%r3442, %r3428, %r3423;
	add.s32 	%r3443, %r3442, %r3441;
	add.s32 	%r3444, %r3441, %r9921;
	or.b32  	%r3445, %r9923, %r9924;
	and.b32  	%r3446, %r3445, %r3443;
	and.b32  	%r3447, %r9923, %r9924;
	or.b32  	%r3448, %r3446, %r3447;
	shf.l.wrap.b32 	%r3449, %r3443, %r3443, 30;
	shf.l.wrap.b32 	%r3450, %r3443, %r3443, 19;
	xor.b32  	%r3451, %r3450, %r3449;
	shf.l.wrap.b32 	%r3452, %r3443, %r3443, 10;
	xor.b32  	%r3453, %r3451, %r3452;
	and.b32  	%r3454, %r9920, %r3444;
	not.b32 	%r3455, %r3444;
	and.b32  	%r3456, %r9919, %r3455;
	or.b32  	%r3457, %r3456, %r3454;
	shf.l.wrap.b32 	%r3458, %r3444, %r3444, 26;
	shf.l.wrap.b32 	%r3459, %r3444, %r3444, 21;
	xor.b32  	%r3460, %r3458, %r3459;
	shf.l.wrap.b32 	%r3461, %r3444, %r3444, 7;
	xor.b32  	%r3462, %r3460, %r3461;
	add.s32 	%r3463, %r3462, %r2631;
	add.s32 	%r3464, %r3463, %r3457;
	add.s32 	%r3465, %r3464, %r9918;
	add.s32 	%r3466, %r3465, 1899447441;
	add.s32 	%r3467, %r3453, %r3448;
	add.s32 	%r3468, %r3467, %r3466;
	add.s32 	%r3469, %r3466, %r9922;
	or.b32  	%r3470, %r9924, %r3443;
	and.b32  	%r3471, %r3470, %r3468;
	and.b32  	%r3472, %r9924, %r3443;
	or.b32  	%r3473, %r3471, %r3472;
	shf.l.wrap.b32 	%r3474, %r3468, %r3468, 30;
	shf.l.wrap.b32 	%r3475, %r3468, %r3468, 19;
	xor.b32  	%r3476, %r3475, %r3474;
	shf.l.wrap.b32 	%r3477, %r3468, %r3468, 10;
	xor.b32  	%r3478, %r3476, %r3477;
	and.b32  	%r3479, %r3444, %r3469;
	not.b32 	%r3480, %r3469;
	and.b32  	%r3481, %r9920, %r3480;
	or.b32  	%r3482, %r3481, %r3479;
	shf.l.wrap.b32 	%r3483, %r3469, %r3469, 26;
	shf.l.wrap.b32 	%r3484, %r3469, %r3469, 21;
	xor.b32  	%r3485, %r3483, %r3484;
	shf.l.wrap.b32 	%r3486, %r3469, %r3469, 7;
	xor.b32  	%r3487, %r3485, %r3486;
	add.s32 	%r3488, %r3487, %r2639;
	add.s32 	%r3489, %r3488, %r3482;
	add.s32 	%r3490, %r3489, %r9919;
	add.s32 	%r3491, %r3490, -1245643825;
	add.s32 	%r3492, %r3478, %r3473;
	add.s32 	%r3493, %r3492, %r3491;
	add.s32 	%r3494, %r3491, %r9923;
	or.b32  	%r3495, %r3443, %r3468;
	and.b32  	%r3496, %r3495, %r3493;
	and.b32  	%r3497, %r3443, %r3468;
	or.b32  	%r3498, %r3496, %r3497;
	shf.l.wrap.b32 	%r3499, %r3493, %r3493, 30;
	shf.l.wrap.b32 	%r3500, %r3493, %r3493, 19;
	xor.b32  	%r3501, %r3500, %r3499;
	shf.l.wrap.b32 	%r3502, %r3493, %r3493, 10;
	xor.b32  	%r3503, %r3501, %r3502;
	and.b32  	%r3504, %r3469, %r3494;
	not.b32 	%r3505, %r3494;
	and.b32  	%r3506, %r3444, %r3505;
	or.b32  	%r3507, %r3506, %r3504;
	shf.l.wrap.b32 	%r3508, %r3494, %r3494, 26;
	shf.l.wrap.b32 	%r3509, %r3494, %r3494, 21;
	xor.b32  	%r3510, %r3508, %r3509;
	shf.l.wrap.b32 	%r3511, %r3494, %r3494, 7;
	xor.b32  	%r3512, %r3510, %r3511;
	add.s32 	%r3513, %r3512, %r2655;
	add.s32 	%r3514, %r3513, %r3507;
	add.s32 	%r3515, %r3514, %r9920;
	add.s32 	%r3516, %r3515, -373957723;
	add.s32 	%r3517, %r3503, %r3498;
	add.s32 	%r3518, %r3517, %r3516;
	add.s32 	%r3519, %r3516, %r9924;
	or.b32  	%r3520, %r3468, %r3493;
	and.b32  	%r3521, %r3520, %r3518;
	and.b32  	%r3522, %r3468, %r3493;
	or.b32  	%r3523, %r3521, %r3522;
	shf.l.wrap.b32 	%r3524, %r3518, %r3518, 30;
	shf.l.wrap.b32 	%r3525, %r3518, %r3518, 19;
	xor.b32  	%r3526, %r3525, %r3524;
	shf.l.wrap.b32 	%r3527, %r3518, %r3518, 10;
	xor.b32  	%r3528, %r3526, %r3527;
	and.b32  	%r3529, %r3494, %r3519;
	not.b32 	%r3530, %r3519;
	and.b32  	%r3531, %r3469, %r3530;
	or.b32  	%r3532, %r3531, %r3529;
	shf.l.wrap.b32 	%r3533, %r3519, %r3519, 26;
	shf.l.wrap.b32 	%r3534, %r3519, %r3519, 21;
	xor.b32  	%r3535, %r3533, %r3534;
	shf.l.wrap.b32 	%r3536, %r3519, %r3519, 7;
	xor.b32  	%r3537, %r3535, %r3536;
	add.s32 	%r3538, %r3537, %r2663;
	add.s32 	%r3539, %r3538, %r3532;
	add.s32 	%r3540, %r3539, %r3444;
	add.s32 	%r3541, %r3540, 961987163;
	add.s32 	%r3542, %r3528, %r3523;
	add.s32 	%r3543, %r3542, %r3541;
	add.s32 	%r3544, %r3541, %r3443;
	or.b32  	%r3545, %r3493, %r3518;
	and.b32  	%r3546, %r3545, %r3543;
	and.b32  	%r3547, %r3493, %r3518;
	or.b32  	%r3548, %r3546, %r3547;
	shf.l.wrap.b32 	%r3549, %r3543, %r3543, 30;
	shf.l.wrap.b32 	%r3550, %r3543, %r3543, 19;
	xor.b32  	%r3551, %r3550, %r3549;
	shf.l.wrap.b32 	%r3552, %r3543, %r3543, 10;
	xor.b32  	%r3553, %r3551, %r3552;
	and.b32  	%r3554, %r3519, %r3544;
	not.b32 	%r3555, %r3544;
	and.b32  	%r3556, %r3494, %r3555;
	or.b32  	%r3557, %r3556, %r3554;
	shf.l.wrap.b32 	%r3558, %r3544, %r3544, 26;
	shf.l.wrap.b32 	%r3559, %r3544, %r3544, 21;
	xor.b32  	%r3560, %r3558, %r3559;
	shf.l.wrap.b32 	%r3561, %r3544, %r3544, 7;
	xor.b32  	%r3562, %r3560, %r3561;
	add.s32 	%r3563, %r3562, %r2679;
	add.s32 	%r3564, %r3563, %r3557;
	add.s32 	%r3565, %r3564, %r3469;
	add.s32 	%r3566, %r3565, 1508970993;
	add.s32 	%r3567, %r3553, %r3548;
	add.s32 	%r3568, %r3567, %r3566;
	add.s32 	%r3569, %r3566, %r3468;
	or.b32  	%r3570, %r3518, %r3543;
	and.b32  	%r3571, %r3570, %r3568;
	and.b32  	%r3572, %r3518, %r3543;
	or.b32  	%r3573, %r3571, %r3572;
	shf.l.wrap.b32 	%r3574, %r3568, %r3568, 30;
	shf.l.wrap.b32 	%r3575, %r3568, %r3568, 19;
	xor.b32  	%r3576, %r3575, %r3574;
	shf.l.wrap.b32 	%r3577, %r3568, %r3568, 10;
	xor.b32  	%r3578, %r3576, %r3577;
	and.b32  	%r3579, %r3544, %r3569;
	not.b32 	%r3580, %r3569;
	and.b32  	%r3581, %r3519, %r3580;
	or.b32  	%r3582, %r3581, %r3579;
	shf.l.wrap.b32 	%r3583, %r3569, %r3569, 26;
	shf.l.wrap.b32 	%r3584, %r3569, %r3569, 21;
	xor.b32  	%r3585, %r3583, %r3584;
	shf.l.wrap.b32 	%r3586, %r3569, %r3569, 7;
	xor.b32  	%r3587, %r3585, %r3586;
	add.s32 	%r3588, %r3587, %r2687;
	add.s32 	%r3589, %r3588, %r3582;
	add.s32 	%r3590, %r3589, %r3494;
	add.s32 	%r3591, %r3590, -1841331548;
	add.s32 	%r3592, %r3578, %r3573;
	add.s32 	%r3593, %r3592, %r3591;
	add.s32 	%r3594, %r3591, %r3493;
	or.b32  	%r3595, %r3543, %r3568;
	and.b32  	%r3596, %r3595, %r3593;
	and.b32  	%r3597, %r3543, %r3568;
	or.b32  	%r3598, %r3596, %r3597;
	shf.l.wrap.b32 	%r3599, %r3593, %r3593, 30;
	shf.l.wrap.b32 	%r3600, %r3593, %r3593, 19;
	xor.b32  	%r3601, %r3600, %r3599;
	shf.l.wrap.b32 	%r3602, %r3593, %r3593, 10;
	xor.b32  	%r3603, %r3601, %r3602;
	and.b32  	%r3604, %r3569, %r3594;
	not.b32 	%r3605, %r3594;
	and.b32  	%r3606, %r3544, %r3605;
	or.b32  	%r3607, %r3606, %r3604;
	shf.l.wrap.b32 	%r3608, %r3594, %r3594, 26;
	shf.l.wrap.b32 	%r3609, %r3594, %r3594, 21;
	xor.b32  	%r3610, %r3608, %r3609;
	shf.l.wrap.b32 	%r3611, %r3594, %r3594, 7;
	xor.b32  	%r3612, %r3610, %r3611;
	add.s32 	%r3613, %r3612, %r2703;
	add.s32 	%r3614, %r3613, %r3607;
	add.s32 	%r3615, %r3614, %r3519;
	add.s32 	%r3616, %r3615, -1424204075;
	add.s32 	%r3617, %r3603, %r3598;
	add.s32 	%r3618, %r3617, %r3616;
	add.s32 	%r3619, %r3616, %r3518;
	or.b32  	%r3620, %r3568, %r3593;
	and.b32  	%r3621, %r3620, %r3618;
	and.b32  	%r3622, %r3568, %r3593;
	or.b32  	%r3623, %r3621, %r3622;
	shf.l.wrap.b32 	%r3624, %r3618, %r3618, 30;
	shf.l.wrap.b32 	%r3625, %r3618, %r3618, 19;
	xor.b32  	%r3626, %r3625, %r3624;
	shf.l.wrap.b32 	%r3627, %r3618, %r3618, 10;
	xor.b32  	%r3628, %r3626, %r3627;
	and.b32  	%r3629, %r3594, %r3619;
	not.b32 	%r3630, %r3619;
	and.b32  	%r3631, %r3569, %r3630;
	or.b32  	%r3632, %r3631, %r3629;
	shf.l.wrap.b32 	%r3633, %r3619, %r3619, 26;
	shf.l.wrap.b32 	%r3634, %r3619, %r3619, 21;
	xor.b32  	%r3635, %r3633, %r3634;
	shf.l.wrap.b32 	%r3636, %r3619, %r3619, 7;
	xor.b32  	%r3637, %r3635, %r3636;
	add.s32 	%r3638, %r3637, %r2711;
	add.s32 	%r3639, %r3638, %r3632;
	add.s32 	%r3640, %r3639, %r3544;
	add.s32 	%r3641, %r3640, -670586216;
	add.s32 	%r3642, %r3628, %r3623;
	add.s32 	%r3643, %r3642, %r3641;
	add.s32 	%r3644, %r3641, %r3543;
	or.b32  	%r3645, %r3593, %r3618;
	and.b32  	%r3646, %r3645, %r3643;
	and.b32  	%r3647, %r3593, %r3618;
	or.b32  	%r3648, %r3646, %r3647;
	shf.l.wrap.b32 	%r3649, %r3643, %r3643, 30;
	shf.l.wrap.b32 	%r3650, %r3643, %r3643, 19;
	xor.b32  	%r3651, %r3650, %r3649;
	shf.l.wrap.b32 	%r3652, %r3643, %r3643, 10;
	xor.b32  	%r3653, %r3651, %r3652;
	and.b32  	%r3654, %r3619, %r3644;
	not.b32 	%r3655, %r3644;
	and.b32  	%r3656, %r3594, %r3655;
	or.b32  	%r3657, %r3656, %r3654;
	shf.l.wrap.b32 	%r3658, %r3644, %r3644, 26;
	shf.l.wrap.b32 	%r3659, %r3644, %r3644, 21;
	xor.b32  	%r3660, %r3658, %r3659;
	shf.l.wrap.b32 	%r3661, %r3644, %r3644, 7;
	xor.b32  	%r3662, %r3660, %r3661;
	add.s32 	%r3663, %r3662, %r2727;
	add.s32 	%r3664, %r3663, %r3657;
	add.s32 	%r3665, %r3664, %r3569;
	add.s32 	%r3666, %r3665, 310598401;
	add.s32 	%r3667, %r3653, %r3648;
	add.s32 	%r3668, %r3667, %r3666;
	add.s32 	%r3669, %r3666, %r3568;
	or.b32  	%r3670, %r3618, %r3643;
	and.b32  	%r3671, %r3670, %r3668;
	and.b32  	%r3672, %r3618, %r3643;
	or.b32  	%r3673, %r3671, %r3672;
	shf.l.wrap.b32 	%r3674, %r3668, %r3668, 30;
	shf.l.wrap.b32 	%r3675, %r3668, %r3668, 19;
	xor.b32  	%r3676, %r3675, %r3674;
	shf.l.wrap.b32 	%r3677, %r3668, %r3668, 10;
	xor.b32  	%r3678, %r3676, %r3677;
	and.b32  	%r3679, %r3644, %r3669;
	not.b32 	%r3680, %r3669;
	and.b32  	%r3681, %r3619, %r3680;
	or.b32  	%r3682, %r3681, %r3679;
	shf.l.wrap.b32 	%r3683, %r3669, %r3669, 26;
	shf.l.wrap.b32 	%r3684, %r3669, %r3669, 21;
	xor.b32  	%r3685, %r3683, %r3684;
	shf.l.wrap.b32 	%r3686, %r3669, %r3669, 7;
	xor.b32  	%r3687, %r3685, %r3686;
	add.s32 	%r3688, %r3687, %r2735;
	add.s32 	%r3689, %r3688, %r3682;
	add.s32 	%r3690, %r3689, %r3594;
	add.s32 	%r3691, %r3690, 607225278;
	add.s32 	%r3692, %r3678, %r3673;
	add.s32 	%r3693, %r3692, %r3691;
	add.s32 	%r3694, %r3691, %r3593;
	or.b32  	%r3695, %r3643, %r3668;
	and.b32  	%r3696, %r3695, %r3693;
	and.b32  	%r3697, %r3643, %r3668;
	or.b32  	%r3698, %r3696, %r3697;
	shf.l.wrap.b32 	%r3699, %r3693, %r3693, 30;
	shf.l.wrap.b32 	%r3700, %r3693, %r3693, 19;
	xor.b32  	%r3701, %r3700, %r3699;
	shf.l.wrap.b32 	%r3702, %r3693, %r3693, 10;
	xor.b32  	%r3703, %r3701, %r3702;
	and.b32  	%r3704, %r3669, %r3694;
	not.b32 	%r3705, %r3694;
	and.b32  	%r3706, %r3644, %r3705;
	or.b32  	%r3707, %r3706, %r3704;
	shf.l.wrap.b32 	%r3708, %r3694, %r3694, 26;
	shf.l.wrap.b32 	%r3709, %r3694, %r3694, 21;
	xor.b32  	%r3710, %r3708, %r3709;
	shf.l.wrap.b32 	%r3711, %r3694, %r3694, 7;
	xor.b32  	%r3712, %r3710, %r3711;
	add.s32 	%r3713, %r3712, %r2751;
	add.s32 	%r3714, %r3713, %r3707;
	add.s32 	%r3715, %r3714, %r3619;
	add.s32 	%r3716, %r3715, 1426881987;
	add.s32 	%r3717, %r3703, %r3698;
	add.s32 	%r3718, %r3717, %r3716;
	add.s32 	%r3719, %r3716, %r3618;
	or.b32  	%r3720, %r3668, %r3693;
	and.b32  	%r3721, %r3720, %r3718;
	and.b32  	%r3722, %r3668, %r3693;
	or.b32  	%r3723, %r3721, %r3722;
	shf.l.wrap.b32 	%r3724, %r3718, %r3718, 30;
	shf.l.wrap.b32 	%r3725, %r3718, %r3718, 19;
	xor.b32  	%r3726, %r3725, %r3724;
	shf.l.wrap.b32 	%r3727, %r3718, %r3718, 10;
	xor.b32  	%r3728, %r3726, %r3727;
	and.b32  	%r3729, %r3694, %r3719;
	not.b32 	%r3730, %r3719;
	and.b32  	%r3731, %r3669, %r3730;
	or.b32  	%r3732, %r3731, %r3729;
	shf.l.wrap.b32 	%r3733, %r3719, %r3719, 26;
	shf.l.wrap.b32 	%r3734, %r3719, %r3719, 21;
	xor.b32  	%r3735, %r3733, %r3734;
	shf.l.wrap.b32 	%r3736, %r3719, %r3719, 7;
	xor.b32  	%r3737, %r3735, %r3736;
	add.s32 	%r3738, %r3737, %r2759;
	add.s32 	%r3739, %r3738, %r3732;
	add.s32 	%r3740, %r3739, %r3644;
	add.s32 	%r3741, %r3740, 1925078388;
	add.s32 	%r3742, %r3728, %r3723;
	add.s32 	%r3743, %r3742, %r3741;
	add.s32 	%r3744, %r3741, %r3643;
	or.b32  	%r3745, %r3693, %r3718;
	and.b32  	%r3746, %r3745, %r3743;
	and.b32  	%r3747, %r3693, %r3718;
	or.b32  	%r3748, %r3746, %r3747;
	shf.l.wrap.b32 	%r3749, %r3743, %r3743, 30;
	shf.l.wrap.b32 	%r3750, %r3743, %r3743, 19;
	xor.b32  	%r3751, %r3750, %r3749;
	shf.l.wrap.b32 	%r3752, %r3743, %r3743, 10;
	xor.b32  	%r3753, %r3751, %r3752;
	and.b32  	%r3754, %r3719, %r3744;
	not.b32 	%r3755, %r3744;
	and.b32  	%r3756, %r3694, %r3755;
	or.b32  	%r3757, %r3756, %r3754;
	shf.l.wrap.b32 	%r3758, %r3744, %r3744, 26;
	shf.l.wrap.b32 	%r3759, %r3744, %r3744, 21;
	xor.b32  	%r3760, %r3758, %r3759;
	shf.l.wrap.b32 	%r3761, %r3744, %r3744, 7;
	xor.b32  	%r3762, %r3760, %r3761;
	add.s32 	%r3763, %r3762, %r2775;
	add.s32 	%r3764, %r3763, %r3757;
	add.s32 	%r3765, %r3764, %r3669;
	add.s32 	%r3766, %r3765, -2132889090;
	add.s32 	%r3767, %r3753, %r3748;
	add.s32 	%r3768, %r3767, %r3766;
	add.s32 	%r3769, %r3766, %r3668;
	or.b32  	%r3770, %r3718, %r3743;
	and.b32  	%r3771, %r3770, %r3768;
	and.b32  	%r3772, %r3718, %r3743;
	or.b32  	%r3773, %r3771, %r3772;
	shf.l.wrap.b32 	%r3774, %r3768, %r3768, 30;
	shf.l.wrap.b32 	%r3775, %r3768, %r3768, 19;
	xor.b32  	%r3776, %r3775, %r3774;
	shf.l.wrap.b32 	%r3777, %r3768, %r3768, 10;
	xor.b32  	%r3778, %r3776, %r3777;
	and.b32  	%r3779, %r3744, %r3769;
	not.b32 	%r3780, %r3769;
	and.b32  	%r3781, %r3719, %r3780;
	or.b32  	%r3782, %r3781, %r3779;
	shf.l.wrap.b32 	%r3783, %r3769, %r3769, 26;
	shf.l.wrap.b32 	%r3784, %r3769, %r3769, 21;
	xor.b32  	%r3785, %r3783, %r3784;
	shf.l.wrap.b32 	%r3786, %r3769, %r3769, 7;
	xor.b32  	%r3787, %r3785, %r3786;
	add.s32 	%r3788, %r3787, %r2783;
	add.s32 	%r3789, %r3788, %r3782;
	add.s32 	%r3790, %r3789, %r3694;
	add.s32 	%r3791, %r3790, -1680079193;
	add.s32 	%r3792, %r3778, %r3773;
	add.s32 	%r3793, %r3792, %r3791;
	add.s32 	%r3794, %r3791, %r3693;
	or.b32  	%r3795, %r3743, %r3768;
	and.b32  	%r3796, %r3795, %r3793;
	and.b32  	%r3797, %r3743, %r3768;
	or.b32  	%r3798, %r3796, %r3797;
	shf.l.wrap.b32 	%r3799, %r3793, %r3793, 30;
	shf.l.wrap.b32 	%r3800, %r3793, %r3793, 19;
	xor.b32  	%r3801, %r3800, %r3799;
	shf.l.wrap.b32 	%r3802, %r3793, %r3793, 10;
	xor.b32  	%r3803, %r3801, %r3802;
	and.b32  	%r3804, %r3769, %r3794;
	not.b32 	%r3805, %r3794;
	and.b32  	%r3806, %r3744, %r3805;
	or.b32  	%r3807, %r3806, %r3804;
	shf.l.wrap.b32 	%r3808, %r3794, %r3794, 26;
	shf.l.wrap.b32 	%r3809, %r3794, %r3794, 21;
	xor.b32  	%r3810, %r3808, %r3809;
	shf.l.wrap.b32 	%r3811, %r3794, %r3794, 7;
	xor.b32  	%r3812, %r3810, %r3811;
	add.s32 	%r3813, %r3812, %r2795;
	add.s32 	%r3814, %r3813, %r3807;
	add.s32 	%r3815, %r3814, %r3719;
	add.s32 	%r3816, %r3815, -1046744716;
	add.s32 	%r3817, %r3803, %r3798;
	add.s32 	%r3818, %r3817, %r3816;
	add.s32 	%r3819, %r3816, %r3718;
	or.b32  	%r3820, %r3768, %r3793;
	and.b32  	%r3821, %r3820, %r3818;
	and.b32  	%r3822, %r3768, %r3793;
	or.b32  	%r3823, %r3821, %r3822;
	shf.l.wrap.b32 	%r3824, %r3818, %r3818, 30;
	shf.l.wrap.b32 	%r3825, %r3818, %r3818, 19;
	xor.b32  	%r3826, %r3825, %r3824;
	shf.l.wrap.b32 	%r3827, %r3818, %r3818, 10;
	xor.b32  	%r3828, %r3826, %r3827;
	and.b32  	%r3829, %r3794, %r3819;
	not.b32 	%r3830, %r3819;
	and.b32  	%r3831, %r3769, %r3830;
	or.b32  	%r3832, %r3831, %r3829;
	shf.l.wrap.b32 	%r3833, %r3819, %r3819, 26;
	shf.l.wrap.b32 	%r3834, %r3819, %r3819, 21;
	xor.b32  	%r3835, %r3833, %r3834;
	shf.l.wrap.b32 	%r3836, %r3819, %r3819, 7;
	xor.b32  	%r3837, %r3835, %r3836;
	add.s32 	%r3838, %r3837, %r2808;
	add.s32 	%r3839, %r3838, %r3832;
	add.s32 	%r3840, %r3839, %r3744;
	add.s32 	%r3841, %r3840, -459576895;
	add.s32 	%r3842, %r3828, %r3823;
	add.s32 	%r3843, %r3842, %r3841;
	add.s32 	%r3844, %r3841, %r3743;
	or.b32  	%r3845, %r3793, %r3818;
	and.b32  	%r3846, %r3845, %r3843;
	and.b32  	%r3847, %r3793, %r3818;
	or.b32  	%r3848, %r3846, %r3847;
	shf.l.wrap.b32 	%r3849, %r3843, %r3843, 30;
	shf.l.wrap.b32 	%r3850, %r3843, %r3843, 19;
	xor.b32  	%r3851, %r3850, %r3849;
	shf.l.wrap.b32 	%r3852, %r3843, %r3843, 10;
	xor.b32  	%r3853, %r3851, %r3852;
	and.b32  	%r3854, %r3819, %r3844;
	not.b32 	%r3855, %r3844;
	and.b32  	%r3856, %r3794, %r3855;
	or.b32  	%r3857, %r3856, %r3854;
	shf.l.wrap.b32 	%r3858, %r3844, %r3844, 26;
	shf.l.wrap.b32 	%r3859, %r3844, %r3844, 21;
	xor.b32  	%r3860, %r3858, %r3859;
	shf.l.wrap.b32 	%r3861, %r3844, %r3844, 7;
	xor.b32  	%r3862, %r3860, %r3861;
	add.s32 	%r3863, %r3862, %r2821;
	add.s32 	%r3864, %r3863, %r3857;
	add.s32 	%r3865, %r3864, %r3769;
	add.s32 	%r3866, %r3865, -272742522;
	add.s32 	%r3867, %r3853, %r3848;
	add.s32 	%r3868, %r3867, %r3866;
	add.s32 	%r3869, %r3866, %r3768;
	or.b32  	%r3870, %r3818, %r3843;
	and.b32  	%r3871, %r3870, %r3868;
	and.b32  	%r3872, %r3818, %r3843;
	or.b32  	%r3873, %r3871, %r3872;
	shf.l.wrap.b32 	%r3874, %r3868, %r3868, 30;
	shf.l.wrap.b32 	%r3875, %r3868, %r3868, 19;
	xor.b32  	%r3876, %r3875, %r3874;
	shf.l.wrap.b32 	%r3877, %r3868, %r3868, 10;
	xor.b32  	%r3878, %r3876, %r3877;
	and.b32  	%r3879, %r3844, %r3869;
	not.b32 	%r3880, %r3869;
	and.b32  	%r3881, %r3819, %r3880;
	or.b32  	%r3882, %r3881, %r3879;
	shf.l.wrap.b32 	%r3883, %r3869, %r3869, 26;
	shf.l.wrap.b32 	%r3884, %r3869, %r3869, 21;
	xor.b32  	%r3885, %r3883, %r3884;
	shf.l.wrap.b32 	%r3886, %r3869, %r3869, 7;
	xor.b32  	%r3887, %r3885, %r3886;
	add.s32 	%r3888, %r3887, %r2834;
	add.s32 	%r3889, %r3888, %r3882;
	add.s32 	%r3890, %r3889, %r3794;
	add.s32 	%r3891, %r3890, 264347078;
	add.s32 	%r3892, %r3878, %r3873;
	add.s32 	%r3893, %r3892, %r3891;
	add.s32 	%r3894, %r3891, %r3793;
	or.b32  	%r3895, %r3843, %r3868;
	and.b32  	%r3896, %r3895, %r3893;
	and.b32  	%r3897, %r3843, %r3868;
	or.b32  	%r3898, %r3896, %r3897;
	shf.l.wrap.b32 	%r3899, %r3893, %r3893, 30;
	shf.l.wrap.b32 	%r3900, %r3893, %r3893, 19;
	xor.b32  	%r3901, %r3900, %r3899;
	shf.l.wrap.b32 	%r3902, %r3893, %r3893, 10;
	xor.b32  	%r3903, %r3901, %r3902;
	and.b32  	%r3904, %r3869, %r3894;
	not.b32 	%r3905, %r3894;
	and.b32  	%r3906, %r3844, %r3905;
	or.b32  	%r3907, %r3906, %r3904;
	shf.l.wrap.b32 	%r3908, %r3894, %r3894, 26;
	shf.l.wrap.b32 	%r3909, %r3894, %r3894, 21;
	xor.b32  	%r3910, %r3908, %r3909;
	shf.l.wrap.b32 	%r3911, %r3894, %r3894, 7;
	xor.b32  	%r3912, %r3910, %r3911;
	add.s32 	%r3913, %r3912, %r2847;
	add.s32 	%r3914, %r3913, %r3907;
	add.s32 	%r3915, %r3914, %r3819;
	add.s32 	%r3916, %r3915, 604807628;
	add.s32 	%r3917, %r3903, %r3898;
	add.s32 	%r3918, %r3917, %r3916;
	add.s32 	%r3919, %r3916, %r3818;
	or.b32  	%r3920, %r3868, %r3893;
	and.b32  	%r3921, %r3920, %r3918;
	and.b32  	%r3922, %r3868, %r3893;
	or.b32  	%r3923, %r3921, %r3922;
	shf.l.wrap.b32 	%r3924, %r3918, %r3918, 30;
	shf.l.wrap.b32 	%r3925, %r3918, %r3918, 19;
	xor.b32  	%r3926, %r3925, %r3924;
	shf.l.wrap.b32 	%r3927, %r3918, %r3918, 10;
	xor.b32  	%r3928, %r3926, %r3927;
	and.b32  	%r3929, %r3894, %r3919;
	not.b32 	%r3930, %r3919;
	and.b32  	%r3931, %r3869, %r3930;
	or.b32  	%r3932, %r3931, %r3929;
	shf.l.wrap.b32 	%r3933, %r3919, %r3919, 26;
	shf.l.wrap.b32 	%r3934, %r3919, %r3919, 21;
	xor.b32  	%r3935, %r3933, %r3934;
	shf.l.wrap.b32 	%r3936, %r3919, %r3919, 7;
	xor.b32  	%r3937, %r3935, %r3936;
	add.s32 	%r3938, %r3937, %r2860;
	add.s32 	%r3939, %r3938, %r3932;
	add.s32 	%r3940, %r3939, %r3844;
	add.s32 	%r3941, %r3940, 770255983;
	add.s32 	%r3942, %r3928, %r3923;
	add.s32 	%r3943, %r3942, %r3941;
	add.s32 	%r3944, %r3941, %r3843;
	or.b32  	%r3945, %r3893, %r3918;
	and.b32  	%r3946, %r3945, %r3943;
	and.b32  	%r3947, %r3893, %r3918;
	or.b32  	%r3948, %r3946, %r3947;
	shf.l.wrap.b32 	%r3949, %r3943, %r3943, 30;
	shf.l.wrap.b32 	%r3950, %r3943, %r3943, 19;
	xor.b32  	%r3951, %r3950, %r3949;
	shf.l.wrap.b32 	%r3952, %r3943, %r3943, 10;
	xor.b32  	%r3953, %r3951, %r3952;
	and.b32  	%r3954, %r3919, %r3944;
	not.b32 	%r3955, %r3944;
	and.b32  	%r3956, %r3894, %r3955;
	or.b32  	%r3957, %r3956, %r3954;
	shf.l.wrap.b32 	%r3958, %r3944, %r3944, 26;
	shf.l.wrap.b32 	%r3959, %r3944, %r3944, 21;
	xor.b32  	%r3960, %r3958, %r3959;
	shf.l.wrap.b32 	%r3961, %r3944, %r3944, 7;
	xor.b32  	%r3962, %r3960, %r3961;
	add.s32 	%r3963, %r3962, %r2873;
	add.s32 	%r3964, %r3963, %r3957;
	add.s32 	%r3965, %r3964, %r3869;
	add.s32 	%r3966, %r3965, 1249150122;
	add.s32 	%r3967, %r3953, %r3948;
	add.s32 	%r3968, %r3967, %r3966;
	add.s32 	%r3969, %r3966, %r3868;
	or.b32  	%r3970, %r3918, %r3943;
	and.b32  	%r3971, %r3970, %r3968;
	and.b32  	%r3972, %r3918, %r3943;
	or.b32  	%r3973, %r3971, %r3972;
	shf.l.wrap.b32 	%r3974, %r3968, %r3968, 30;
	shf.l.wrap.b32 	%r3975, %r3968, %r3968, 19;
	xor.b32  	%r3976, %r3975, %r3974;
	shf.l.wrap.b32 	%r3977, %r3968, %r3968, 10;
	xor.b32  	%r3978, %r3976, %r3977;
	and.b32  	%r3979, %r3944, %r3969;
	not.b32 	%r3980, %r3969;
	and.b32  	%r3981, %r3919, %r3980;
	or.b32  	%r3982, %r3981, %r3979;
	shf.l.wrap.b32 	%r3983, %r3969, %r3969, 26;
	shf.l.wrap.b32 	%r3984, %r3969, %r3969, 21;
	xor.b32  	%r3985, %r3983, %r3984;
	shf.l.wrap.b32 	%r3986, %r3969, %r3969, 7;
	xor.b32  	%r3987, %r3985, %r3986;
	add.s32 	%r3988, %r3987, %r2886;
	add.s32 	%r3989, %r3988, %r3982;
	add.s32 	%r3990, %r3989, %r3894;
	add.s32 	%r3991, %r3990, 1555081692;
	add.s32 	%r3992, %r3978, %r3973;
	add.s32 	%r3993, %r3992, %r3991;
	add.s32 	%r3994, %r3991, %r3893;
	or.b32  	%r3995, %r3943, %r3968;
	and.b32  	%r3996, %r3995, %r3993;
	and.b32  	%r3997, %r3943, %r3968;
	or.b32  	%r3998, %r3996, %r3997;
	shf.l.wrap.b32 	%r3999, %r3993, %r3993, 30;
	shf.l.wrap.b32 	%r4000, %r3993, %r3993, 19;
	xor.b32  	%r4001, %r4000, %r3999;
	shf.l.wrap.b32 	%r4002, %r3993, %r3993, 10;
	xor.b32  	%r4003, %r4001, %r4002;
	and.b32  	%r4004, %r3969, %r3994;
	not.b32 	%r4005, %r3994;
	and.b32  	%r4006, %r3944, %r4005;
	or.b32  	%r4007, %r4006, %r4004;
	shf.l.wrap.b32 	%r4008, %r3994, %r3994, 26;
	shf.l.wrap.b32 	%r4009, %r3994, %r3994, 21;
	xor.b32  	%r4010, %r4008, %r4009;
	shf.l.wrap.b32 	%r4011, %r3994, %r3994, 7;
	xor.b32  	%r4012, %r4010, %r4011;
	add.s32 	%r4013, %r4012, %r2899;
	add.s32 	%r4014, %r4013, %r4007;
	add.s32 	%r4015, %r4014, %r3919;
	add.s32 	%r4016, %r4015, 1996064986;
	add.s32 	%r4017, %r4003, %r3998;
	add.s32 	%r4018, %r4017, %r4016;
	add.s32 	%r4019, %r4016, %r3918;
	or.b32  	%r4020, %r3968, %r3993;
	and.b32  	%r4021, %r4020, %r4018;
	and.b32  	%r4022, %r3968, %r3993;
	or.b32  	%r4023, %r4021, %r4022;
	shf.l.wrap.b32 	%r4024, %r4018, %r4018, 30;
	shf.l.wrap.b32 	%r4025, %r4018, %r4018, 19;
	xor.b32  	%r4026, %r4025, %r4024;
	shf.l.wrap.b32 	%r4027, %r4018, %r4018, 10;
	xor.b32  	%r4028, %r4026, %r4027;
	and.b32  	%r4029, %r3994, %r4019;
	not.b32 	%r4030, %r4019;
	and.b32  	%r4031, %r3969, %r4030;
	or.b32  	%r4032, %r4031, %r4029;
	shf.l.wrap.b32 	%r4033, %r4019, %r4019, 26;
	shf.l.wrap.b32 	%r4034, %r4019, %r4019, 21;
	xor.b32  	%r4035, %r4033, %r4034;
	shf.l.wrap.b32 	%r4036, %r4019, %r4019, 7;
	xor.b32  	%r4037, %r4035, %r4036;
	add.s32 	%r4038, %r4037, %r2912;
	add.s32 	%r4039, %r4038, %r4032;
	add.s32 	%r4040, %r4039, %r3944;
	add.s32 	%r4041, %r4040, -1740746414;
	add.s32 	%r4042, %r4028, %r4023;
	add.s32 	%r4043, %r4042, %r4041;
	add.s32 	%r4044, %r4041, %r3943;
	or.b32  	%r4045, %r3993, %r4018;
	and.b32  	%r4046, %r4045, %r4043;
	and.b32  	%r4047, %r3993, %r4018;
	or.b32  	%r4048, %r4046, %r4047;
	shf.l.wrap.b32 	%r4049, %r4043, %r4043, 30;
	shf.l.wrap.b32 	%r4050, %r4043, %r4043, 19;
	xor.b32  	%r4051, %r4050, %r4049;
	shf.l.wrap.b32 	%r4052, %r4043, %r4043, 10;
	xor.b32  	%r4053, %r4051, %r4052;
	and.b32  	%r4054, %r4019, %r4044;
	not.b32 	%r4055, %r4044;
	and.b32  	%r4056, %r3994, %r4055;
	or.b32  	%r4057, %r4056, %r4054;
	shf.l.wrap.b32 	%r4058, %r4044, %r4044, 26;
	shf.l.wrap.b32 	%r4059, %r4044, %r4044, 21;
	xor.b32  	%r4060, %r4058, %r4059;
	shf.l.wrap.b32 	%r4061, %r4044, %r4044, 7;
	xor.b32  	%r4062, %r4060, %r4061;
	add.s32 	%r4063, %r4062, %r2925;
	add.s32 	%r4064, %r4063, %r4057;
	add.s32 	%r4065, %r4064, %r3969;
	add.s32 	%r4066, %r4065, -1473132947;
	add.s32 	%r4067, %r4053, %r4048;
	add.s32 	%r4068, %r4067, %r4066;
	add.s32 	%r4069, %r4066, %r3968;
	or.b32  	%r4070, %r4018, %r4043;
	and.b32  	%r4071, %r4070, %r4068;
	and.b32  	%r4072, %r4018, %r4043;
	or.b32  	%r4073, %r4071, %r4072;
	shf.l.wrap.b32 	%r4074, %r4068, %r4068, 30;
	shf.l.wrap.b32 	%r4075, %r4068, %r4068, 19;
	xor.b32  	%r4076, %r4075, %r4074;
	shf.l.wrap.b32 	%r4077, %r4068, %r4068, 10;
	xor.b32  	%r4078, %r4076, %r4077;
	and.b32  	%r4079, %r4044, %r4069;
	not.b32 	%r4080, %r4069;
	and.b32  	%r4081, %r4019, %r4080;
	or.b32  	%r4082, %r4081, %r4079;
	shf.l.wrap.b32 	%r4083, %r4069, %r4069, 26;
	shf.l.wrap.b32 	%r4084, %r4069, %r4069, 21;
	xor.b32  	%r4085, %r4083, %r4084;
	shf.l.wrap.b32 	%r4086, %r4069, %r4069, 7;
	xor.b32  	%r4087, %r4085, %r4086;
	add.s32 	%r4088, %r4087, %r2938;
	add.s32 	%r4089, %r4088, %r4082;
	add.s32 	%r4090, %r4089, %r3994;
	add.s32 	%r4091, %r4090, -1341970488;
	add.s32 	%r4092, %r4078, %r4073;
	add.s32 	%r4093, %r4092, %r4091;
	add.s32 	%r4094, %r4091, %r3993;
	or.b32  	%r4095, %r4043, %r4068;
	and.b32  	%r4096, %r4095, %r4093;
	and.b32  	%r4097, %r4043, %r4068;
	or.b32  	%r4098, %r4096, %r4097;
	shf.l.wrap.b32 	%r4099, %r4093, %r4093, 30;
	shf.l.wrap.b32 	%r4100, %r4093, %r4093, 19;
	xor.b32  	%r4101, %r4100, %r4099;
	shf.l.wrap.b32 	%r4102, %r4093, %r4093, 10;
	xor.b32  	%r4103, %r4101, %r4102;
	and.b32  	%r4104, %r4069, %r4094;
	not.b32 	%r4105, %r4094;
	and.b32  	%r4106, %r4044, %r4105;
	or.b32  	%r4107, %r4106, %r4104;
	shf.l.wrap.b32 	%r4108, %r4094, %r4094, 26;
	shf.l.wrap.b32 	%r4109, %r4094, %r4094, 21;
	xor.b32  	%r4110, %r4108, %r4109;
	shf.l.wrap.b32 	%r4111, %r4094, %r4094, 7;
	xor.b32  	%r4112, %r4110, %r4111;
	add.s32 	%r4113, %r4112, %r2951;
	add.s32 	%r4114, %r4113, %r4107;
	add.s32 	%r4115, %r4114, %r4019;
	add.s32 	%r4116, %r4115, -1084653625;
	add.s32 	%r4117, %r4103, %r4098;
	add.s32 	%r4118, %r4117, %r4116;
	add.s32 	%r4119, %r4116, %r4018;
	or.b32  	%r4120, %r4068, %r4093;
	and.b32  	%r4121, %r4120, %r4118;
	and.b32  	%r4122, %r4068, %r4093;
	or.b32  	%r4123, %r4121, %r4122;
	shf.l.wrap.b32 	%r4124, %r4118, %r4118, 30;
	shf.l.wrap.b32 	%r4125, %r4118, %r4118, 19;
	xor.b32  	%r4126, %r4125, %r4124;
	shf.l.wrap.b32 	%r4127, %r4118, %r4118, 10;
	xor.b32  	%r4128, %r4126, %r4127;
	and.b32  	%r4129, %r4094, %r4119;
	not.b32 	%r4130, %r4119;
	and.b32  	%r4131, %r4069, %r4130;
	or.b32  	%r4132, %r4131, %r4129;
	shf.l.wrap.b32 	%r4133, %r4119, %r4119, 26;
	shf.l.wrap.b32 	%r4134, %r4119, %r4119, 21;
	xor.b32  	%r4135, %r4133, %r4134;
	shf.l.wrap.b32 	%r4136, %r4119, %r4119, 7;
	xor.b32  	%r4137, %r4135, %r4136;
	add.s32 	%r4138, %r4137, %r2964;
	add.s32 	%r4139, %r4138, %r4132;
	add.s32 	%r4140, %r4139, %r4044;
	add.s32 	%r4141, %r4140, -958395405;
	add.s32 	%r4142, %r4128, %r4123;
	add.s32 	%r4143, %r4142, %r4141;
	add.s32 	%r4144, %r4141, %r4043;
	or.b32  	%r4145, %r4093, %r4118;
	and.b32  	%r4146, %r4145, %r4143;
	and.b32  	%r4147, %r4093, %r4118;
	or.b32  	%r4148, %r4146, %r4147;
	shf.l.wrap.b32 	%r4149, %r4143, %r4143, 30;
	shf.l.wrap.b32 	%r4150, %r4143, %r4143, 19;
	xor.b32  	%r4151, %r4150, %r4149;
	shf.l.wrap.b32 	%r4152, %r4143, %r4143, 10;
	xor.b32  	%r4153, %r4151, %r4152;
	and.b32  	%r4154, %r4119, %r4144;
	not.b32 	%r4155, %r4144;
	and.b32  	%r4156, %r4094, %r4155;
	or.b32  	%r4157, %r4156, %r4154;
	shf.l.wrap.b32 	%r4158, %r4144, %r4144, 26;
	shf.l.wrap.b32 	%r4159, %r4144, %r4144, 21;
	xor.b32  	%r4160, %r4158, %r4159;
	shf.l.wrap.b32 	%r4161, %r4144, %r4144, 7;
	xor.b32  	%r4162, %r4160, %r4161;
	add.s32 	%r4163, %r4162, %r2977;
	add.s32 	%r4164, %r4163, %r4157;
	add.s32 	%r4165, %r4164, %r4069;
	add.s32 	%r4166, %r4165, -710438585;
	add.s32 	%r4167, %r4153, %r4148;
	add.s32 	%r4168, %r4167, %r4166;
	add.s32 	%r4169, %r4166, %r4068;
	or.b32  	%r4170, %r4118, %r4143;
	and.b32  	%r4171, %r4170, %r4168;
	and.b32  	%r4172, %r4118, %r4143;
	or.b32  	%r4173, %r4171, %r4172;
	shf.l.wrap.b32 	%r4174, %r4168, %r4168, 30;
	shf.l.wrap.b32 	%r4175, %r4168, %r4168, 19;
	xor.b32  	%r4176, %r4175, %r4174;
	shf.l.wrap.b32 	%r4177, %r4168, %r4168, 10;
	xor.b32  	%r4178, %r4176, %r4177;
	and.b32  	%r4179, %r4144, %r4169;
	not.b32 	%r4180, %r4169;
	and.b32  	%r4181, %r4119, %r4180;
	or.b32  	%r4182, %r4181, %r4179;
	shf.l.wrap.b32 	%r4183, %r4169, %r4169, 26;
	shf.l.wrap.b32 	%r4184, %r4169, %r4169, 21;
	xor.b32  	%r4185, %r4183, %r4184;
	shf.l.wrap.b32 	%r4186, %r4169, %r4169, 7;
	xor.b32  	%r4187, %r4185, %r4186;
	add.s32 	%r4188, %r4187, %r2990;
	add.s32 	%r4189, %r4188, %r4182;
	add.s32 	%r4190, %r4189, %r4094;
	add.s32 	%r4191, %r4190, 113926993;
	add.s32 	%r4192, %r4178, %r4173;
	add.s32 	%r4193, %r4192, %r4191;
	add.s32 	%r4194, %r4191, %r4093;
	or.b32  	%r4195, %r4143, %r4168;
	and.b32  	%r4196, %r4195, %r4193;
	and.b32  	%r4197, %r4143, %r4168;
	or.b32  	%r4198, %r4196, %r4197;
	shf.l.wrap.b32 	%r4199, %r4193, %r4193, 30;
	shf.l.wrap.b32 	%r4200, %r4193, %r4193, 19;
	xor.b32  	%r4201, %r4200, %r4199;
	shf.l.wrap.b32 	%r4202, %r4193, %r4193, 10;
	xor.b32  	%r4203, %r4201, %r4202;
	and.b32  	%r4204, %r4169, %r4194;
	not.b32 	%r4205, %r4194;
	and.b32  	%r4206, %r4144, %r4205;
	or.b32  	%r4207, %r4206, %r4204;
	shf.l.wrap.b32 	%r4208, %r4194, %r4194, 26;
	shf.l.wrap.b32 	%r4209, %r4194, %r4194, 21;
	xor.b32  	%r4210, %r4208, %r4209;
	shf.l.wrap.b32 	%r4211, %r4194, %r4194, 7;
	xor.b32  	%r4212, %r4210, %r4211;
	add.s32 	%r4213, %r4212, %r3003;
	add.s32 	%r4214, %r4213, %r4207;
	add.s32 	%r4215, %r4214, %r4119;
	add.s32 	%r4216, %r4215, 338241895;
	add.s32 	%r4217, %r4203, %r4198;
	add.s32 	%r4218, %r4217, %r4216;
	add.s32 	%r4219, %r4216, %r4118;
	or.b32  	%r4220, %r4168, %r4193;
	and.b32  	%r4221, %r4220, %r4218;
	and.b32  	%r4222, %r4168, %r4193;
	or.b32  	%r4223, %r4221, %r4222;
	shf.l.wrap.b32 	%r4224, %r4218, %r4218, 30;
	shf.l.wrap.b32 	%r4225, %r4218, %r4218, 19;
	xor.b32  	%r4226, %r4225, %r4224;
	shf.l.wrap.b32 	%r4227, %r4218, %r4218, 10;
	xor.b32  	%r4228, %r4226, %r4227;
	and.b32  	%r4229, %r4194, %r4219;
	not.b32 	%r4230, %r4219;
	and.b32  	%r4231, %r4169, %r4230;
	or.b32  	%r4232, %r4231, %r4229;
	shf.l.wrap.b32 	%r4233, %r4219, %r4219, 26;
	shf.l.wrap.b32 	%r4234, %r4219, %r4219, 21;
	xor.b32  	%r4235, %r4233, %r4234;
	shf.l.wrap.b32 	%r4236, %r4219, %r4219, 7;
	xor.b32  	%r4237, %r4235, %r4236;
	add.s32 	%r4238, %r4237, %r3016;
	add.s32 	%r4239, %r4238, %r4232;
	add.s32 	%r4240, %r4239, %r4144;
	add.s32 	%r4241, %r4240, 666307205;
	add.s32 	%r4242, %r4228, %r4223;
	add.s32 	%r4243, %r4242, %r4241;
	add.s32 	%r4244, %r4241, %r4143;
	or.b32  	%r4245, %r4193, %r4218;
	and.b32  	%r4246, %r4245, %r4243;
	and.b32  	%r4247, %r4193, %r4218;
	or.b32  	%r4248, %r4246, %r4247;
	shf.l.wrap.b32 	%r4249, %r4243, %r4243, 30;
	shf.l.wrap.b32 	%r4250, %r4243, %r4243, 19;
	xor.b32  	%r4251, %r4250, %r4249;
	shf.l.wrap.b32 	%r4252, %r4243, %r4243, 10;
	xor.b32  	%r4253, %r4251, %r4252;
	and.b32  	%r4254, %r4219, %r4244;
	not.b32 	%r4255, %r4244;
	and.b32  	%r4256, %r4194, %r4255;
	or.b32  	%r4257, %r4256, %r4254;
	shf.l.wrap.b32 	%r4258, %r4244, %r4244, 26;
	shf.l.wrap.b32 	%r4259, %r4244, %r4244, 21;
	xor.b32  	%r4260, %r4258, %r4259;
	shf.l.wrap.b32 	%r4261, %r4244, %r4244, 7;
	xor.b32  	%r4262, %r4260, %r4261;
	add.s32 	%r4263, %r4262, %r3029;
	add.s32 	%r4264, %r4263, %r4257;
	add.s32 	%r4265, %r4264, %r4169;
	add.s32 	%r4266, %r4265, 773529912;
	add.s32 	%r4267, %r4253, %r4248;
	add.s32 	%r4268, %r4267, %r4266;
	add.s32 	%r4269, %r4266, %r4168;
	or.b32  	%r4270, %r4218, %r4243;
	and.b32  	%r4271, %r4270, %r4268;
	and.b32  	%r4272, %r4218, %r4243;
	or.b32  	%r4273, %r4271, %r4272;
	shf.l.wrap.b32 	%r4274, %r4268, %r4268, 30;
	shf.l.wrap.b32 	%r4275, %r4268, %r4268, 19;
	xor.b32  	%r4276, %r4275, %r4274;
	shf.l.wrap.b32 	%r4277, %r4268, %r4268, 10;
	xor.b32  	%r4278, %r4276, %r4277;
	and.b32  	%r4279, %r4244, %r4269;
	not.b32 	%r4280, %r4269;
	and.b32  	%r4281, %r4219, %r4280;
	or.b32  	%r4282, %r4281, %r4279;
	shf.l.wrap.b32 	%r4283, %r4269, %r4269, 26;
	shf.l.wrap.b32 	%r4284, %r4269, %r4269, 21;
	xor.b32  	%r4285, %r4283, %r4284;
	shf.l.wrap.b32 	%r4286, %r4269, %r4269, 7;
	xor.b32  	%r4287, %r4285, %r4286;
	add.s32 	%r4288, %r4287, %r3042;
	add.s32 	%r4289, %r4288, %r4282;
	add.s32 	%r4290, %r4289, %r4194;
	add.s32 	%r4291, %r4290, 1294757372;
	add.s32 	%r4292, %r4278, %r4273;
	add.s32 	%r4293, %r4292, %r4291;
	add.s32 	%r4294, %r4291, %r4193;
	or.b32  	%r4295, %r4243, %r4268;
	and.b32  	%r4296, %r4295, %r4293;
	and.b32  	%r4297, %r4243, %r4268;
	or.b32  	%r4298, %r4296, %r4297;
	shf.l.wrap.b32 	%r4299, %r4293, %r4293, 30;
	shf.l.wrap.b32 	%r4300, %r4293, %r4293, 19;
	xor.b32  	%r4301, %r4300, %r4299;
	shf.l.wrap.b32 	%r4302, %r4293, %r4293, 10;
	xor.b32  	%r4303, %r4301, %r4302;
	and.b32  	%r4304, %r4269, %r4294;
	not.b32 	%r4305, %r4294;
	and.b32  	%r4306, %r4244, %r4305;
	or.b32  	%r4307, %r4306, %r4304;
	shf.l.wrap.b32 	%r4308, %r4294, %r4294, 26;
	shf.l.wrap.b32 	%r4309, %r4294, %r4294, 21;
	xor.b32  	%r4310, %r4308, %r4309;
	shf.l.wrap.b32 	%r4311, %r4294, %r4294, 7;
	xor.b32  	%r4312, %r4310, %r4311;
	add.s32 	%r4313, %r4312, %r3055;
	add.s32 	%r4314, %r4313, %r4307;
	add.s32 	%r4315, %r4314, %r4219;
	add.s32 	%r4316, %r4315, 1396182291;
	add.s32 	%r4317, %r4303, %r4298;
	add.s32 	%r4318, %r4317, %r4316;
	add.s32 	%r4319, %r4316, %r4218;
	or.b32  	%r4320, %r4268, %r4293;
	and.b32  	%r4321, %r4320, %r4318;
	and.b32  	%r4322, %r4268, %r4293;
	or.b32  	%r4323, %r4321, %r4322;
	shf.l.wrap.b32 	%r4324, %r4318, %r4318, 30;
	shf.l.wrap.b32 	%r4325, %r4318, %r4318, 19;
	xor.b32  	%r4326, %r4325, %r4324;
	shf.l.wrap.b32 	%r4327, %r4318, %r4318, 10;
	xor.b32  	%r4328, %r4326, %r4327;
	and.b32  	%r4329, %r4294, %r4319;
	not.b32 	%r4330, %r4319;
	and.b32  	%r4331, %r4269, %r4330;
	or.b32  	%r4332, %r4331, %r4329;
	shf.l.wrap.b32 	%r4333, %r4319, %r4319, 26;
	shf.l.wrap.b32 	%r4334, %r4319, %r4319, 21;
	xor.b32  	%r4335, %r4333, %r4334;
	shf.l.wrap.b32 	%r4336, %r4319, %r4319, 7;
	xor.b32  	%r4337, %r4335, %r4336;
	add.s32 	%r4338, %r4337, %r3068;
	add.s32 	%r4339, %r4338, %r4332;
	add.s32 	%r4340, %r4339, %r4244;
	add.s32 	%r4341, %r4340, 1695183700;
	add.s32 	%r4342, %r4328, %r4323;
	add.s32 	%r4343, %r4342, %r4341;
	add.s32 	%r4344, %r4341, %r4243;
	or.b32  	%r4345, %r4293, %r4318;
	and.b32  	%r4346, %r4345, %r4343;
	and.b32  	%r4347, %r4293, %r4318;
	or.b32  	%r4348, %r4346, %r4347;
	shf.l.wrap.b32 	%r4349, %r4343, %r4343, 30;
	shf.l.wrap.b32 	%r4350, %r4343, %r4343, 19;
	xor.b32  	%r4351, %r4350, %r4349;
	shf.l.wrap.b32 	%r4352, %r4343, %r4343, 10;
	xor.b32  	%r4353, %r4351, %r4352;
	and.b32  	%r4354, %r4319, %r4344;
	not.b32 	%r4355, %r4344;
	and.b32  	%r4356, %r4294, %r4355;
	or.b32  	%r4357, %r4356, %r4354;
	shf.l.wrap.b32 	%r4358, %r4344, %r4344, 26;
	shf.l.wrap.b32 	%r4359, %r4344, %r4344, 21;
	xor.b32  	%r4360, %r4358, %r4359;
	shf.l.wrap.b32 	%r4361, %r4344, %r4344, 7;
	xor.b32  	%r4362, %r4360, %r4361;
	add.s32 	%r4363, %r4362, %r3081;
	add.s32 	%r4364, %r4363, %r4357;
	add.s32 	%r4365, %r4364, %r4269;
	add.s32 	%r4366, %r4365, 1986661051;
	add.s32 	%r4367, %r4353, %r4348;
	add.s32 	%r4368, %r4367, %r4366;
	add.s32 	%r4369, %r4366, %r4268;
	or.b32  	%r4370, %r4318, %r4343;
	and.b32  	%r4371, %r4370, %r4368;
	and.b32  	%r4372, %r4318, %r4343;
	or.b32  	%r4373, %r4371, %r4372;
	shf.l.wrap.b32 	%r4374, %r4368, %r4368, 30;
	shf.l.wrap.b32 	%r4375, %r4368, %r4368, 19;
	xor.b32  	%r4376, %r4375, %r4374;
	shf.l.wrap.b32 	%r4377, %r4368, %r4368, 10;
	xor.b32  	%r4378, %r4376, %r4377;
	and.b32  	%r4379, %r4344, %r4369;
	not.b32 	%r4380, %r4369;
	and.b32  	%r4381, %r4319, %r4380;
	or.b32  	%r4382, %r4381, %r4379;
	shf.l.wrap.b32 	%r4383, %r4369, %r4369, 26;
	shf.l.wrap.b32 	%r4384, %r4369, %r4369, 21;
	xor.b32  	%r4385, %r4383, %r4384;
	shf.l.wrap.b32 	%r4386, %r4369, %r4369, 7;
	xor.b32  	%r4387, %r4385, %r4386;
	add.s32 	%r4388, %r4387, %r3094;
	add.s32 	%r4389, %r4388, %r4382;
	add.s32 	%r4390, %r4389, %r4294;
	add.s32 	%r4391, %r4390, -2117940946;
	add.s32 	%r4392, %r4378, %r4373;
	add.s32 	%r4393, %r4392, %r4391;
	add.s32 	%r4394, %r4391, %r4293;
	or.b32  	%r4395, %r4343, %r4368;
	and.b32  	%r4396, %r4395, %r4393;
	and.b32  	%r4397, %r4343, %r4368;
	or.b32  	%r4398, %r4396, %r4397;
	shf.l.wrap.b32 	%r4399, %r4393, %r4393, 30;
	shf.l.wrap.b32 	%r4400, %r4393, %r4393, 19;
	xor.b32  	%r4401, %r4400, %r4399;
	shf.l.wrap.b32 	%r4402, %r4393, %r4393, 10;
	xor.b32  	%r4403, %r4401, %r4402;
	and.b32  	%r4404, %r4369, %r4394;
	not.b32 	%r4405, %r4394;
	and.b32  	%r4406, %r4344, %r4405;
	or.b32  	%r4407, %r4406, %r4404;
	shf.l.wrap.b32 	%r4408, %r4394, %r4394, 26;
	shf.l.wrap.b32 	%r4409, %r4394, %r4394, 21;
	xor.b32  	%r4410, %r4408, %r4409;
	shf.l.wrap.b32 	%r4411, %r4394, %r4394, 7;
	xor.b32  	%r4412, %r4410, %r4411;
	add.s32 	%r4413, %r4412, %r3107;
	add.s32 	%r4414, %r4413, %r4407;
	add.s32 	%r4415, %r4414, %r4319;
	add.s32 	%r4416, %r4415, -1838011259;
	add.s32 	%r4417, %r4403, %r4398;
	add.s32 	%r4418, %r4417, %r4416;
	add.s32 	%r4419, %r4416, %r4318;
	or.b32  	%r4420, %r4368, %r4393;
	and.b32  	%r4421, %r4420, %r4418;
	and.b32  	%r4422, %r4368, %r4393;
	or.b32  	%r4423, %r4421, %r4422;
	shf.l.wrap.b32 	%r4424, %r4418, %r4418, 30;
	shf.l.wrap.b32 	%r4425, %r4418, %r4418, 19;
	xor.b32  	%r4426, %r4425, %r4424;
	shf.l.wrap.b32 	%r4427, %r4418, %r4418, 10;
	xor.b32  	%r4428, %r4426, %r4427;
	and.b32  	%r4429, %r4394, %r4419;
	not.b32 	%r4430, %r4419;
	and.b32  	%r4431, %r4369, %r4430;
	or.b32  	%r4432, %r4431, %r4429;
	shf.l.wrap.b32 	%r4433, %r4419, %r4419, 26;
	shf.l.wrap.b32 	%r4434, %r4419, %r4419, 21;
	xor.b32  	%r4435, %r4433, %r4434;
	shf.l.wrap.b32 	%r4436, %r4419, %r4419, 7;
	xor.b32  	%r4437, %r4435, %r4436;
	add.s32 	%r4438, %r4437, %r3120;
	add.s32 	%r4439, %r4438, %r4432;
	add.s32 	%r4440, %r4439, %r4344;
	add.s32 	%r4441, %r4440, -1564481375;
	add.s32 	%r4442, %r4428, %r4423;
	add.s32 	%r4443, %r4442, %r4441;
	add.s32 	%r4444, %r4441, %r4343;
	or.b32  	%r4445, %r4393, %r4418;
	and.b32  	%r4446, %r4445, %r4443;
	and.b32  	%r4447, %r4393, %r4418;
	or.b32  	%r4448, %r4446, %r4447;
	shf.l.wrap.b32 	%r4449, %r4443, %r4443, 30;
	shf.l.wrap.b32 	%r4450, %r4443, %r4443, 19;
	xor.b32  	%r4451, %r4450, %r4449;
	shf.l.wrap.b32 	%r4452, %r4443, %r4443, 10;
	xor.b32  	%r4453, %r4451, %r4452;
	and.b32  	%r4454, %r4419, %r4444;
	not.b32 	%r4455, %r4444;
	and.b32  	%r4456, %r4394, %r4455;
	or.b32  	%r4457, %r4456, %r4454;
	shf.l.wrap.b32 	%r4458, %r4444, %r4444, 26;
	shf.l.wrap.b32 	%r4459, %r4444, %r4444, 21;
	xor.b32  	%r4460, %r4458, %r4459;
	shf.l.wrap.b32 	%r4461, %r4444, %r4444, 7;
	xor.b32  	%r4462, %r4460, %r4461;
	add.s32 	%r4463, %r4462, %r3133;
	add.s32 	%r4464, %r4463, %r4457;
	add.s32 	%r4465, %r4464, %r4369;
	add.s32 	%r4466, %r4465, -1474664885;
	add.s32 	%r4467, %r4453, %r4448;
	add.s32 	%r4468, %r4467, %r4466;
	add.s32 	%r4469, %r4466, %r4368;
	or.b32  	%r4470, %r4418, %r4443;
	and.b32  	%r4471, %r4470, %r4468;
	and.b32  	%r4472, %r4418, %r4443;
	or.b32  	%r4473, %r4471, %r4472;
	shf.l.wrap.b32 	%r4474, %r4468, %r4468, 30;
	shf.l.wrap.b32 	%r4475, %r4468, %r4468, 19;
	xor.b32  	%r4476, %r4475, %r4474;
	shf.l.wrap.b32 	%r4477, %r4468, %r4468, 10;
	xor.b32  	%r4478, %r4476, %r4477;
	and.b32  	%r4479, %r4444, %r4469;
	not.b32 	%r4480, %r4469;
	and.b32  	%r4481, %r4419, %r4480;
	or.b32  	%r4482, %r4481, %r4479;
	shf.l.wrap.b32 	%r4483, %r4469, %r4469, 26;
	shf.l.wrap.b32 	%r4484, %r4469, %r4469, 21;
	xor.b32  	%r4485, %r4483, %r4484;
	shf.l.wrap.b32 	%r4486, %r4469, %r4469, 7;
	xor.b32  	%r4487, %r4485, %r4486;
	add.s32 	%r4488, %r4487, %r3146;
	add.s32 	%r4489, %r4488, %r4482;
	add.s32 	%r4490, %r4489, %r4394;
	add.s32 	%r4491, %r4490, -1035236496;
	add.s32 	%r4492, %r4478, %r4473;
	add.s32 	%r4493, %r4492, %r4491;
	add.s32 	%r4494, %r4491, %r4393;
	or.b32  	%r4495, %r4443, %r4468;
	and.b32  	%r4496, %r4495, %r4493;
	and.b32  	%r4497, %r4443, %r4468;
	or.b32  	%r4498, %r4496, %r4497;
	shf.l.wrap.b32 	%r4499, %r4493, %r4493, 30;
	shf.l.wrap.b32 	%r4500, %r4493, %r4493, 19;
	xor.b32  	%r4501, %r4500, %r4499;
	shf.l.wrap.b32 	%r4502, %r4493, %r4493, 10;
	xor.b32  	%r4503, %r4501, %r4502;
	and.b32  	%r4504, %r4469, %r4494;
	not.b32 	%r4505, %r4494;
	and.b32  	%r4506, %r4444, %r4505;
	or.b32  	%r4507, %r4506, %r4504;
	shf.l.wrap.b32 	%r4508, %r4494, %r4494, 26;
	shf.l.wrap.b32 	%r4509, %r4494, %r4494, 21;
	xor.b32  	%r4510, %r4508, %r4509;
	shf.l.wrap.b32 	%r4511, %r4494, %r4494, 7;
	xor.b32  	%r4512, %r4510, %r4511;
	add.s32 	%r4513, %r4512, %r3159;
	add.s32 	%r4514, %r4513, %r4507;
	add.s32 	%r4515, %r4514, %r4419;
	add.s32 	%r4516, %r4515, -949202525;
	add.s32 	%r4517, %r4503, %r4498;
	add.s32 	%r4518, %r4517, %r4516;
	add.s32 	%r4519, %r4516, %r4418;
	or.b32  	%r4520, %r4468, %r4493;
	and.b32  	%r4521, %r4520, %r4518;
	and.b32  	%r4522, %r4468, %r4493;
	or.b32  	%r4523, %r4521, %r4522;
	shf.l.wrap.b32 	%r4524, %r4518, %r4518, 30;
	shf.l.wrap.b32 	%r4525, %r4518, %r4518, 19;
	xor.b32  	%r4526, %r4525, %r4524;
	shf.l.wrap.b32 	%r4527, %r4518, %r4518, 10;
	xor.b32  	%r4528, %r4526, %r4527;
	and.b32  	%r4529, %r4494, %r4519;
	not.b32 	%r4530, %r4519;
	and.b32  	%r4531, %r4469, %r4530;
	or.b32  	%r4532, %r4531, %r4529;
	shf.l.wrap.b32 	%r4533, %r4519, %r4519, 26;
	shf.l.wrap.b32 	%r4534, %r4519, %r4519, 21;
	xor.b32  	%r4535, %r4533, %r4534;
	shf.l.wrap.b32 	%r4536, %r4519, %r4519, 7;
	xor.b32  	%r4537, %r4535, %r4536;
	add.s32 	%r4538, %r4537, %r3172;
	add.s32 	%r4539, %r4538, %r4532;
	add.s32 	%r4540, %r4539, %r4444;
	add.s32 	%r4541, %r4540, -778901479;
	add.s32 	%r4542, %r4528, %r4523;
	add.s32 	%r4543, %r4542, %r4541;
	add.s32 	%r4544, %r4541, %r4443;
	or.b32  	%r4545, %r4493, %r4518;
	and.b32  	%r4546, %r4545, %r4543;
	and.b32  	%r4547, %r4493, %r4518;
	or.b32  	%r4548, %r4546, %r4547;
	shf.l.wrap.b32 	%r4549, %r4543, %r4543, 30;
	shf.l.wrap.b32 	%r4550, %r4543, %r4543, 19;
	xor.b32  	%r4551, %r4550, %r4549;
	shf.l.wrap.b32 	%r4552, %r4543, %r4543, 10;
	xor.b32  	%r4553, %r4551, %r4552;
	and.b32  	%r4554, %r4519, %r4544;
	not.b32 	%r4555, %r4544;
	and.b32  	%r4556, %r4494, %r4555;
	or.b32  	%r4557, %r4556, %r4554;
	shf.l.wrap.b32 	%r4558, %r4544, %r4544, 26;
	shf.l.wrap.b32 	%r4559, %r4544, %r4544, 21;
	xor.b32  	%r4560, %r4558, %r4559;
	shf.l.wrap.b32 	%r4561, %r4544, %r4544, 7;
	xor.b32  	%r4562, %r4560, %r4561;
	add.s32 	%r4563, %r4562, %r3185;
	add.s32 	%r4564, %r4563, %r4557;
	add.s32 	%r4565, %r4564, %r4469;
	add.s32 	%r4566, %r4565, -694614492;
	add.s32 	%r4567, %r4553, %r4548;
	add.s32 	%r4568, %r4567, %r4566;
	add.s32 	%r4569, %r4566, %r4468;
	or.b32  	%r4570, %r4518, %r4543;
	and.b32  	%r4571, %r4570, %r4568;
	and.b32  	%r4572, %r4518, %r4543;
	or.b32  	%r4573, %r4571, %r4572;
	shf.l.wrap.b32 	%r4574, %r4568, %r4568, 30;
	shf.l.wrap.b32 	%r4575, %r4568, %r4568, 19;
	xor.b32  	%r4576, %r4575, %r4574;
	shf.l.wrap.b32 	%r4577, %r4568, %r4568, 10;
	xor.b32  	%r4578, %r4576, %r4577;
	and.b32  	%r4579, %r4544, %r4569;
	not.b32 	%r4580, %r4569;
	and.b32  	%r4581, %r4519, %r4580;
	or.b32  	%r4582, %r4581, %r4579;
	shf.l.wrap.b32 	%r4583, %r4569, %r4569, 26;
	shf.l.wrap.b32 	%r4584, %r4569, %r4569, 21;
	xor.b32  	%r4585, %r4583, %r4584;
	shf.l.wrap.b32 	%r4586, %r4569, %r4569, 7;
	xor.b32  	%r4587, %r4585, %r4586;
	add.s32 	%r4588, %r4587, %r3198;
	add.s32 	%r4589, %r4588, %r4582;
	add.s32 	%r4590, %r4589, %r4494;
	add.s32 	%r4591, %r4590, -200395387;
	add.s32 	%r4592, %r4578, %r4573;
	add.s32 	%r4593, %r4592, %r4591;
	add.s32 	%r4594, %r4591, %r4493;
	or.b32  	%r4595, %r4543, %r4568;
	and.b32  	%r4596, %r4595, %r4593;
	and.b32  	%r4597, %r4543, %r4568;
	or.b32  	%r4598, %r4596, %r4597;
	shf.l.wrap.b32 	%r4599, %r4593, %r4593, 30;
	shf.l.wrap.b32 	%r4600, %r4593, %r4593, 19;
	xor.b32  	%r4601, %r4600, %r4599;
	shf.l.wrap.b32 	%r4602, %r4593, %r4593, 10;
	xor.b32  	%r4603, %r4601, %r4602;
	and.b32  	%r4604, %r4569, %r4594;
	not.b32 	%r4605, %r4594;
	and.b32  	%r4606, %r4544, %r4605;
	or.b32  	%r4607, %r4606, %r4604;
	shf.l.wrap.b32 	%r4608, %r4594, %r4594, 26;
	shf.l.wrap.b32 	%r4609, %r4594, %r4594, 21;
	xor.b32  	%r4610, %r4608, %r4609;
	shf.l.wrap.b32 	%r4611, %r4594, %r4594, 7;
	xor.b32  	%r4612, %r4610, %r4611;
	add.s32 	%r4613, %r4612, %r3211;
	add.s32 	%r4614, %r4613, %r4607;
	add.s32 	%r4615, %r4614, %r4519;
	add.s32 	%r4616, %r4615, 275423344;
	add.s32 	%r4617, %r4603, %r4598;
	add.s32 	%r4618, %r4617, %r4616;
	add.s32 	%r4619, %r4616, %r4518;
	or.b32  	%r4620, %r4568, %r4593;
	and.b32  	%r4621, %r4620, %r4618;
	and.b32  	%r4622, %r4568, %r4593;
	or.b32  	%r4623, %r4621, %r4622;
	shf.l.wrap.b32 	%r4624, %r4618, %r4618, 30;
	shf.l.wrap.b32 	%r4625, %r4618, %r4618, 19;
	xor.b32  	%r4626, %r4625, %r4624;
	shf.l.wrap.b32 	%r4627, %r4618, %r4618, 10;
	xor.b32  	%r4628, %r4626, %r4627;
	and.b32  	%r4629, %r4594, %r4619;
	not.b32 	%r4630, %r4619;
	and.b32  	%r4631, %r4569, %r4630;
	or.b32  	%r4632, %r4631, %r4629;
	shf.l.wrap.b32 	%r4633, %r4619, %r4619, 26;
	shf.l.wrap.b32 	%r4634, %r4619, %r4619, 21;
	xor.b32  	%r4635, %r4633, %r4634;
	shf.l.wrap.b32 	%r4636, %r4619, %r4619, 7;
	xor.b32  	%r4637, %r4635, %r4636;
	add.s32 	%r4638, %r4637, %r3224;
	add.s32 	%r4639, %r4638, %r4632;
	add.s32 	%r4640, %r4639, %r4544;
	add.s32 	%r4641, %r4640, 430227734;
	add.s32 	%r4642, %r4628, %r4623;
	add.s32 	%r4643, %r4642, %r4641;
	add.s32 	%r4644, %r4641, %r4543;
	or.b32  	%r4645, %r4593, %r4618;
	and.b32  	%r4646, %r4645, %r4643;
	and.b32  	%r4647, %r4593, %r4618;
	or.b32  	%r4648, %r4646, %r4647;
	shf.l.wrap.b32 	%r4649, %r4643, %r4643, 30;
	shf.l.wrap.b32 	%r4650, %r4643, %r4643, 19;
	xor.b32  	%r4651, %r4650, %r4649;
	shf.l.wrap.b32 	%r4652, %r4643, %r4643, 10;
	xor.b32  	%r4653, %r4651, %r4652;
	and.b32  	%r4654, %r4619, %r4644;
	not.b32 	%r4655, %r4644;
	and.b32  	%r4656, %r4594, %r4655;
	or.b32  	%r4657, %r4656, %r4654;
	shf.l.wrap.b32 	%r4658, %r4644, %r4644, 26;
	shf.l.wrap.b32 	%r4659, %r4644, %r4644, 21;
	xor.b32  	%r4660, %r4658, %r4659;
	shf.l.wrap.b32 	%r4661, %r4644, %r4644, 7;
	xor.b32  	%r4662, %r4660, %r4661;
	add.s32 	%r4663, %r4662, %r3237;
	add.s32 	%r4664, %r4663, %r4657;
	add.s32 	%r4665, %r4664, %r4569;
	add.s32 	%r4666, %r4665, 506948616;
	add.s32 	%r4667, %r4653, %r4648;
	add.s32 	%r4668, %r4667, %r4666;
	add.s32 	%r4669, %r4666, %r4568;
	or.b32  	%r4670, %r4618, %r4643;
	and.b32  	%r4671, %r4670, %r4668;
	and.b32  	%r4672, %r4618, %r4643;
	or.b32  	%r4673, %r4671, %r4672;
	shf.l.wrap.b32 	%r4674, %r4668, %r4668, 30;
	shf.l.wrap.b32 	%r4675, %r4668, %r4668, 19;
	xor.b32  	%r4676, %r4675, %r4674;
	shf.l.wrap.b32 	%r4677, %r4668, %r4668, 10;
	xor.b32  	%r4678, %r4676, %r4677;
	and.b32  	%r4679, %r4644, %r4669;
	not.b32 	%r4680, %r4669;
	and.b32  	%r4681, %r4619, %r4680;
	or.b32  	%r4682, %r4681, %r4679;
	shf.l.wrap.b32 	%r4683, %r4669, %r4669, 26;
	shf.l.wrap.b32 	%r4684, %r4669, %r4669, 21;
	xor.b32  	%r4685, %r4683, %r4684;
	shf.l.wrap.b32 	%r4686, %r4669, %r4669, 7;
	xor.b32  	%r4687, %r4685, %r4686;
	add.s32 	%r4688, %r4687, %r3250;
	add.s32 	%r4689, %r4688, %r4682;
	add.s32 	%r4690, %r4689, %r4594;
	add.s32 	%r4691, %r4690, 659060556;
	add.s32 	%r4692, %r4678, %r4673;
	add.s32 	%r4693, %r4692, %r4691;
	add.s32 	%r4694, %r4691, %r4593;
	or.b32  	%r4695, %r4643, %r4668;
	and.b32  	%r4696, %r4695, %r4693;
	and.b32  	%r4697, %r4643, %r4668;
	or.b32  	%r4698, %r4696, %r4697;
	shf.l.wrap.b32 	%r4699, %r4693, %r4693, 30;
	shf.l.wrap.b32 	%r4700, %r4693, %r4693, 19;
	xor.b32  	%r4701, %r4700, %r4699;
	shf.l.wrap.b32 	%r4702, %r4693, %r4693, 10;
	xor.b32  	%r4703, %r4701, %r4702;
	and.b32  	%r4704, %r4669, %r4694;
	not.b32 	%r4705, %r4694;
	and.b32  	%r4706, %r4644, %r4705;
	or.b32  	%r4707, %r4706, %r4704;
	shf.l.wrap.b32 	%r4708, %r4694, %r4694, 26;
	shf.l.wrap.b32 	%r4709, %r4694, %r4694, 21;
	xor.b32  	%r4710, %r4708, %r4709;
	shf.l.wrap.b32 	%r4711, %r4694, %r4694, 7;
	xor.b32  	%r4712, %r4710, %r4711;
	add.s32 	%r4713, %r4712, %r3263;
	add.s32 	%r4714, %r4713, %r4707;
	add.s32 	%r4715, %r4714, %r4619;
	add.s32 	%r4716, %r4715, 883997877;
	add.s32 	%r4717, %r4703, %r4698;
	add.s32 	%r4718, %r4717, %r4716;
	add.s32 	%r4719, %r4716, %r4618;
	or.b32  	%r4720, %r4668, %r4693;
	and.b32  	%r4721, %r4720, %r4718;
	and.b32  	%r4722, %r4668, %r4693;
	or.b32  	%r4723, %r4721, %r4722;
	shf.l.wrap.b32 	%r4724, %r4718, %r4718, 30;
	shf.l.wrap.b32 	%r4725, %r4718, %r4718, 19;
	xor.b32  	%r4726, %r4725, %r4724;
	shf.l.wrap.b32 	%r4727, %r4718, %r4718, 10;
	xor.b32  	%r4728, %r4726, %r4727;
	and.b32  	%r4729, %r4694, %r4719;
	not.b32 	%r4730, %r4719;
	and.b32  	%r4731, %r4669, %r4730;
	or.b32  	%r4732, %r4731, %r4729;
	shf.l.wrap.b32 	%r4733, %r4719, %r4719, 26;
	shf.l.wrap.b32 	%r4734, %r4719, %r4719, 21;
	xor.b32  	%r4735, %r4733, %r4734;
	shf.l.wrap.b32 	%r4736, %r4719, %r4719, 7;
	xor.b32  	%r4737, %r4735, %r4736;
	add.s32 	%r4738, %r4737, %r3276;
	add.s32 	%r4739, %r4738, %r4732;
	add.s32 	%r4740, %r4739, %r4644;
	add.s32 	%r4741, %r4740, 958139571;
	add.s32 	%r4742, %r4728, %r4723;
	add.s32 	%r4743, %r4742, %r4741;
	add.s32 	%r4744, %r4741, %r4643;
	or.b32  	%r4745, %r4693, %r4718;
	and.b32  	%r4746, %r4745, %r4743;
	and.b32  	%r4747, %r4693, %r4718;
	or.b32  	%r4748, %r4746, %r4747;
	shf.l.wrap.b32 	%r4749, %r4743, %r4743, 30;
	shf.l.wrap.b32 	%r4750, %r4743, %r4743, 19;
	xor.b32  	%r4751, %r4750, %r4749;
	shf.l.wrap.b32 	%r4752, %r4743, %r4743, 10;
	xor.b32  	%r4753, %r4751, %r4752;
	and.b32  	%r4754, %r4719, %r4744;
	not.b32 	%r4755, %r4744;
	and.b32  	%r4756, %r4694, %r4755;
	or.b32  	%r4757, %r4756, %r4754;
	shf.l.wrap.b32 	%r4758, %r4744, %r4744, 26;
	shf.l.wrap.b32 	%r4759, %r4744, %r4744, 21;
	xor.b32  	%r4760, %r4758, %r4759;
	shf.l.wrap.b32 	%r4761, %r4744, %r4744, 7;
	xor.b32  	%r4762, %r4760, %r4761;
	add.s32 	%r4763, %r4762, %r3289;
	add.s32 	%r4764, %r4763, %r4757;
	add.s32 	%r4765, %r4764, %r4669;
	add.s32 	%r4766, %r4765, 1322822218;
	add.s32 	%r4767, %r4753, %r4748;
	add.s32 	%r4768, %r4767, %r4766;
	add.s32 	%r4769, %r4766, %r4668;
	or.b32  	%r4770, %r4718, %r4743;
	and.b32  	%r4771, %r4770, %r4768;
	and.b32  	%r4772, %r4718, %r4743;
	or.b32  	%r4773, %r4771, %r4772;
	shf.l.wrap.b32 	%r4774, %r4768, %r4768, 30;
	shf.l.wrap.b32 	%r4775, %r4768, %r4768, 19;
	xor.b32  	%r4776, %r4775, %r4774;
	shf.l.wrap.b32 	%r4777, %r4768, %r4768, 10;
	xor.b32  	%r4778, %r4776, %r4777;
	and.b32  	%r4779, %r4744, %r4769;
	not.b32 	%r4780, %r4769;
	and.b32  	%r4781, %r4719, %r4780;
	or.b32  	%r4782, %r4781, %r4779;
	shf.l.wrap.b32 	%r4783, %r4769, %r4769, 26;
	shf.l.wrap.b32 	%r4784, %r4769, %r4769, 21;
	xor.b32  	%r4785, %r4783, %r4784;
	shf.l.wrap.b32 	%r4786, %r4769, %r4769, 7;
	xor.b32  	%r4787, %r4785, %r4786;
	add.s32 	%r4788, %r4787, %r3302;
	add.s32 	%r4789, %r4788, %r4782;
	add.s32 	%r4790, %r4789, %r4694;
	add.s32 	%r4791, %r4790, 1537002063;
	add.s32 	%r4792, %r4778, %r4773;
	add.s32 	%r4793, %r4792, %r4791;
	add.s32 	%r4794, %r4791, %r4693;
	or.b32  	%r4795, %r4743, %r4768;
	and.b32  	%r4796, %r4795, %r4793;
	and.b32  	%r4797, %r4743, %r4768;
	or.b32  	%r4798, %r4796, %r4797;
	shf.l.wrap.b32 	%r4799, %r4793, %r4793, 30;
	shf.l.wrap.b32 	%r4800, %r4793, %r4793, 19;
	xor.b32  	%r4801, %r4800, %r4799;
	shf.l.wrap.b32 	%r4802, %r4793, %r4793, 10;
	xor.b32  	%r4803, %r4801, %r4802;
	and.b32  	%r4804, %r4769, %r4794;
	not.b32 	%r4805, %r4794;
	and.b32  	%r4806, %r4744, %r4805;
	or.b32  	%r4807, %r4806, %r4804;
	shf.l.wrap.b32 	%r4808, %r4794, %r4794, 26;
	shf.l.wrap.b32 	%r4809, %r4794, %r4794, 21;
	xor.b32  	%r4810, %r4808, %r4809;
	shf.l.wrap.b32 	%r4811, %r4794, %r4794, 7;
	xor.b32  	%r4812, %r4810, %r4811;
	add.s32 	%r4813, %r4812, %r3315;
	add.s32 	%r4814, %r4813, %r4807;
	add.s32 	%r4815, %r4814, %r4719;
	add.s32 	%r4816, %r4815, 1747873779;
	add.s32 	%r4817, %r4803, %r4798;
	add.s32 	%r4818, %r4817, %r4816;
	add.s32 	%r4819, %r4816, %r4718;
	or.b32  	%r4820, %r4768, %r4793;
	and.b32  	%r4821, %r4820, %r4818;
	and.b32  	%r4822, %r4768, %r4793;
	or.b32  	%r4823, %r4821, %r4822;
	shf.l.wrap.b32 	%r4824, %r4818, %r4818, 30;
	shf.l.wrap.b32 	%r4825, %r4818, %r4818, 19;
	xor.b32  	%r4826, %r4825, %r4824;
	shf.l.wrap.b32 	%r4827, %r4818, %r4818, 10;
	xor.b32  	%r4828, %r4826, %r4827;
	and.b32  	%r4829, %r4794, %r4819;
	not.b32 	%r4830, %r4819;
	and.b32  	%r4831, %r4769, %r4830;
	or.b32  	%r4832, %r4831, %r4829;
	shf.l.wrap.b32 	%r4833, %r4819, %r4819, 26;
	shf.l.wrap.b32 	%r4834, %r4819, %r4819, 21;
	xor.b32  	%r4835, %r4833, %r4834;
	shf.l.wrap.b32 	%r4836, %r4819, %r4819, 7;
	xor.b32  	%r4837, %r4835, %r4836;
	add.s32 	%r4838, %r4837, %r3328;
	add.s32 	%r4839, %r4838, %r4832;
	add.s32 	%r4840, %r4839, %r4744;
	add.s32 	%r4841, %r4840, 1955562222;
	add.s32 	%r4842, %r4828, %r4823;
	add.s32 	%r4843, %r4842, %r4841;
	add.s32 	%r4844, %r4841, %r4743;
	or.b32  	%r4845, %r4793, %r4818;
	and.b32  	%r4846, %r4845, %r4843;
	and.b32  	%r4847, %r4793, %r4818;
	or.b32  	%r4848, %r4846, %r4847;
	shf.l.wrap.b32 	%r4849, %r4843, %r4843, 30;
	shf.l.wrap.b32 	%r4850, %r4843, %r4843, 19;
	xor.b32  	%r4851, %r4850, %r4849;
	shf.l.wrap.b32 	%r4852, %r4843, %r4843, 10;
	xor.b32  	%r4853, %r4851, %r4852;
	and.b32  	%r4854, %r4819, %r4844;
	not.b32 	%r4855, %r4844;
	and.b32  	%r4856, %r4794, %r4855;
	or.b32  	%r4857, %r4856, %r4854;
	shf.l.wrap.b32 	%r4858, %r4844, %r4844, 26;
	shf.l.wrap.b32 	%r4859, %r4844, %r4844, 21;
	xor.b32  	%r4860, %r4858, %r4859;
	shf.l.wrap.b32 	%r4861, %r4844, %r4844, 7;
	xor.b32  	%r4862, %r4860, %r4861;
	add.s32 	%r4863, %r4862, %r3341;
	add.s32 	%r4864, %r4863, %r4857;
	add.s32 	%r4865, %r4864, %r4769;
	add.s32 	%r4866, %r4865, 2024104815;
	add.s32 	%r4867, %r4853, %r4848;
	add.s32 	%r4868, %r4867, %r4866;
	add.s32 	%r4869, %r4866, %r4768;
	or.b32  	%r4870, %r4818, %r4843;
	and.b32  	%r4871, %r4870, %r4868;
	and.b32  	%r4872, %r4818, %r4843;
	or.b32  	%r4873, %r4871, %r4872;
	shf.l.wrap.b32 	%r4874, %r4868, %r4868, 30;
	shf.l.wrap.b32 	%r4875, %r4868, %r4868, 19;
	xor.b32  	%r4876, %r4875, %r4874;
	shf.l.wrap.b32 	%r4877, %r4868, %r4868, 10;
	xor.b32  	%r4878, %r4876, %r4877;
	and.b32  	%r4879, %r4844, %r4869;
	not.b32 	%r4880, %r4869;
	and.b32  	%r4881, %r4819, %r4880;
	or.b32  	%r4882, %r4881, %r4879;
	shf.l.wrap.b32 	%r4883, %r4869, %r4869, 26;
	shf.l.wrap.b32 	%r4884, %r4869, %r4869, 21;
	xor.b32  	%r4885, %r4883, %r4884;
	shf.l.wrap.b32 	%r4886, %r4869, %r4869, 7;
	xor.b32  	%r4887, %r4885, %r4886;
	add.s32 	%r4888, %r4887, %r3354;
	add.s32 	%r4889, %r4888, %r4882;
	add.s32 	%r4890, %r4889, %r4794;
	add.s32 	%r4891, %r4890, -2067236844;
	add.s32 	%r4892, %r4878, %r4873;
	add.s32 	%r4893, %r4892, %r4891;
	add.s32 	%r4894, %r4891, %r4793;
	or.b32  	%r4895, %r4843, %r4868;
	and.b32  	%r4896, %r4895, %r4893;
	and.b32  	%r4897, %r4843, %r4868;
	or.b32  	%r4898, %r4896, %r4897;
	shf.l.wrap.b32 	%r4899, %r4893, %r4893, 30;
	shf.l.wrap.b32 	%r4900, %r4893, %r4893, 19;
	xor.b32  	%r4901, %r4900, %r4899;
	shf.l.wrap.b32 	%r4902, %r4893, %r4893, 10;
	xor.b32  	%r4903, %r4901, %r4902;
	and.b32  	%r4904, %r4869, %r4894;
	not.b32 	%r4905, %r4894;
	and.b32  	%r4906, %r4844, %r4905;
	or.b32  	%r4907, %r4906, %r4904;
	shf.l.wrap.b32 	%r4908, %r4894, %r4894, 26;
	shf.l.wrap.b32 	%r4909, %r4894, %r4894, 21;
	xor.b32  	%r4910, %r4908, %r4909;
	shf.l.wrap.b32 	%r4911, %r4894, %r4894, 7;
	xor.b32  	%r4912, %r4910, %r4911;
	add.s32 	%r4913, %r4912, %r3367;
	add.s32 	%r4914, %r4913, %r4907;
	add.s32 	%r4915, %r4914, %r4819;
	add.s32 	%r4916, %r4915, -1933114872;
	add.s32 	%r4917, %r4903, %r4898;
	add.s32 	%r4918, %r4917, %r4916;
	add.s32 	%r4919, %r4916, %r4818;
	or.b32  	%r4920, %r4868, %r4893;
	and.b32  	%r4921, %r4920, %r4918;
	and.b32  	%r4922, %r4868, %r4893;
	or.b32  	%r4923, %r4921, %r4922;
	shf.l.wrap.b32 	%r4924, %r4918, %r4918, 30;
	shf.l.wrap.b32 	%r4925, %r4918, %r4918, 19;
	xor.b32  	%r4926, %r4925, %r4924;
	shf.l.wrap.b32 	%r4927, %r4918, %r4918, 10;
	xor.b32  	%r4928, %r4926, %r4927;
	and.b32  	%r4929, %r4894, %r4919;
	not.b32 	%r4930, %r4919;
	and.b32  	%r4931, %r4869, %r4930;
	or.b32  	%r4932, %r4931, %r4929;
	shf.l.wrap.b32 	%r4933, %r4919, %r4919, 26;
	shf.l.wrap.b32 	%r4934, %r4919, %r4919, 21;
	xor.b32  	%r4935, %r4933, %r4934;
	shf.l.wrap.b32 	%r4936, %r4919, %r4919, 7;
	xor.b32  	%r4937, %r4935, %r4936;
	add.s32 	%r4938, %r4937, %r3380;
	add.s32 	%r4939, %r4938, %r4932;
	add.s32 	%r4940, %r4939, %r4844;
	add.s32 	%r4941, %r4940, -1866530822;
	add.s32 	%r4942, %r4928, %r4923;
	add.s32 	%r4943, %r4942, %r4941;
	add.s32 	%r4944, %r4941, %r4843;
	or.b32  	%r4945, %r4893, %r4918;
	and.b32  	%r4946, %r4945, %r4943;
	and.b32  	%r4947, %r4893, %r4918;
	or.b32  	%r4948, %r4946, %r4947;
	shf.l.wrap.b32 	%r4949, %r4943, %r4943, 30;
	shf.l.wrap.b32 	%r4950, %r4943, %r4943, 19;
	xor.b32  	%r4951, %r4950, %r4949;
	shf.l.wrap.b32 	%r4952, %r4943, %r4943, 10;
	xor.b32  	%r4953, %r4951, %r4952;
	and.b32  	%r4954, %r4919, %r4944;
	not.b32 	%r4955, %r4944;
	and.b32  	%r4956, %r4894, %r4955;
	or.b32  	%r4957, %r4956, %r4954;
	shf.l.wrap.b32 	%r4958, %r4944, %r4944, 26;
	shf.l.wrap.b32 	%r4959, %r4944, %r4944, 21;
	xor.b32  	%r4960, %r4958, %r4959;
	shf.l.wrap.b32 	%r4961, %r4944, %r4944, 7;
	xor.b32  	%r4962, %r4960, %r4961;
	add.s32 	%r4963, %r4962, %r3393;
	add.s32 	%r4964, %r4963, %r4957;
	add.s32 	%r4965, %r4964, %r4869;
	add.s32 	%r4966, %r4965, -1538233109;
	add.s32 	%r4967, %r4953, %r4948;
	add.s32 	%r4968, %r4967, %r4966;
	add.s32 	%r4969, %r4966, %r4868;
	or.b32  	%r4970, %r4918, %r4943;
	and.b32  	%r4971, %r4970, %r4968;
	and.b32  	%r4972, %r4918, %r4943;
	or.b32  	%r4973, %r4971, %r4972;
	shf.l.wrap.b32 	%r4974, %r4968, %r4968, 30;
	shf.l.wrap.b32 	%r4975, %r4968, %r4968, 19;
	xor.b32  	%r4976, %r4975, %r4974;
	shf.l.wrap.b32 	%r4977, %r4968, %r4968, 10;
	xor.b32  	%r4978, %r4976, %r4977;
	and.b32  	%r4979, %r4944, %r4969;
	not.b32 	%r4980, %r4969;
	and.b32  	%r4981, %r4919, %r4980;
	or.b32  	%r4982, %r4981, %r4979;
	shf.l.wrap.b32 	%r4983, %r4969, %r4969, 26;
	shf.l.wrap.b32 	%r4984, %r4969, %r4969, 21;
	xor.b32  	%r4985, %r4983, %r4984;
	shf.l.wrap.b32 	%r4986, %r4969, %r4969, 7;
	xor.b32  	%r4987, %r4985, %r4986;
	add.s32 	%r4988, %r4987, %r3406;
	add.s32 	%r4989, %r4988, %r4982;
	add.s32 	%r4990, %r4989, %r4894;
	add.s32 	%r4991, %r4990, -1090935817;
	add.s32 	%r4992, %r4978, %r4973;
	add.s32 	%r4993, %r4992, %r4991;
	add.s32 	%r4994, %r4991, %r4893;
	or.b32  	%r4995, %r4943, %r4968;
	and.b32  	%r4996, %r4995, %r4993;
	and.b32  	%r4997, %r4943, %r4968;
	or.b32  	%r4998, %r4996, %r4997;
	shf.l.wrap.b32 	%r4999, %r4993, %r4993, 30;
	shf.l.wrap.b32 	%r5000, %r4993, %r4993, 19;
	xor.b32  	%r5001, %r5000, %r4999;
	shf.l.wrap.b32 	%r5002, %r4993, %r4993, 10;
	xor.b32  	%r5003, %r5001, %r5002;
	and.b32  	%r5004, %r4969, %r4994;
	not.b32 	%r5005, %r4994;
	and.b32  	%r5006, %r4944, %r5005;
	or.b32  	%r5007, %r5006, %r5004;
	shf.l.wrap.b32 	%r5008, %r4994, %r4994, 26;
	shf.l.wrap.b32 	%r5009, %r4994, %r4994, 21;
	xor.b32  	%r5010, %r5008, %r5009;
	shf.l.wrap.b32 	%r5011, %r4994, %r4994, 7;
	xor.b32  	%r5012, %r5010, %r5011;
	add.s32 	%r5013, %r5012, %r3419;
	add.s32 	%r5014, %r5013, %r5007;
	add.s32 	%r5015, %r5014, %r4919;
	add.s32 	%r5016, %r5015, -965641998;
	add.s32 	%r5017, %r5003, %r4998;
	add.s32 	%r5018, %r5017, %r5016;
	add.s32 	%r5019, %r5016, %r4918;
	add.s32 	%r9924, %r9924, %r5018;
	add.s32 	%r9923, %r9923, %r4993;
	add.s32 	%r9922, %r9922, %r4968;
	add.s32 	%r9921, %r9921, %r4943;
	add.s32 	%r9920, %r9920, %r5019;
	add.s32 	%r9919, %r9919, %r4994;
	add.s32 	%r9918, %r9918, %r4969;
	add.s32 	%r9917, %r9917, %r4944;
	ld.local.u64 	%rd126, [%rd1+144];
	add.s64 	%rd127, %rd126, 512;
	st.local.u64 	[%rd1+144], %rd127;
	mov.b32 	%r9914, 0;
	st.local.u32 	[%rd1+140], %r9914;
$L__BB0_12:
	add.s64 	%rd167, %rd167, 1;
	setp.ne.s64 	%p7, %rd167, 6;
	@%p7 bra 	$L__BB0_10;
	st.local.v2.u32 	[%rd1], {%r9924, %r9923};
	cvt.u64.u32 	%rd10, %r9914;
	setp.lt.u32 	%p8, %r9914, 56;
	add.s64 	%rd128, %rd1, %rd10;
	mov.b16 	%rs146, 128;
	st.local.u8 	[%rd128+76], %rs146;
	add.s64 	%rd171, %rd10, 1;
	selp.b64 	%rd12, 56, 64, %p8;
	setp.ge.u64 	%p9, %rd171, %rd12;
	@%p9 bra 	$L__BB0_25;
	not.b64 	%rd13, %rd10;
	sub.s64 	%rd129, %rd12, %rd10;
	add.s64 	%rd130, %rd129, -2;
	and.b64  	%rd14, %rd13, 7;
	setp.lt.u64 	%p10, %rd130, 7;
	mov.u64 	%rd172, %rd10;
	@%p10 bra 	$L__BB0_17;
	add.s64 	%rd132, %rd12, %rd13;
	sub.s64 	%rd15, %rd132, %rd14;
	mov.b64 	%rd170, 0;
	mov.u64 	%rd172, %rd10;
$L__BB0_16:
	.pragma "nounroll";
	add.s64 	%rd133, %rd1, %rd172;
	mov.b16 	%rs147, 0;
	st.local.u8 	[%rd133+77], %rs147;
	add.s64 	%rd134, %rd1, %rd171;
	st.local.u8 	[%rd134+77], %rs147;
	st.local.u8 	[%rd134+78], %rs147;
	st.local.u8 	[%rd134+79], %rs147;
	st.local.u8 	[%rd134+80], %rs147;
	st.local.u8 	[%rd134+81], %rs147;
	st.local.u8 	[%rd134+82], %rs147;
	add.s64 	%rd172, %rd171, 7;
	st.local.u8 	[%rd134+83], %rs147;
	add.s64 	%rd171, %rd171, 8;
	add.s64 	%rd170, %rd170, 8;
	setp.ne.s64 	%p11, %rd170, %rd15;
	@%p11 bra 	$L__BB0_16;
$L__BB0_17:
	setp.eq.s64 	%p12, %rd14, 0;
	@%p12 bra 	$L__BB0_25;
	setp.lt.u64 	%p13, %rd14, 4;
	@%p13 bra 	$L__BB0_20;
	add.s64 	%rd135, %rd1, %rd172;
	mov.b16 	%rs148, 0;
	st.local.u8 	[%rd135+77], %rs148;
	add.s64 	%rd136, %rd1, %rd171;
	st.local.u8 	[%rd136+77], %rs148;
	st.local.u8 	[%rd136+78], %rs148;
	st.local.u8 	[%rd136+79], %rs148;
	add.s64 	%rd172, %rd171, 3;
	add.s64 	%rd171, %rd171, 4;
$L__BB0_20:
	and.b64  	%rd137, %rd13, 3;
	setp.eq.s64 	%p14, %rd137, 0;
	@%p14 bra 	$L__BB0_25;
	setp.eq.s64 	%p15, %rd137, 1;
	@%p15 bra 	$L__BB0_23;
	add.s64 	%rd138, %rd1, %rd172;
	mov.b16 	%rs149, 0;
	st.local.u8 	[%rd138+77], %rs149;
	add.s64 	%rd139, %rd1, %rd171;
	st.local.u8 	[%rd139+77], %rs149;
	add.s64 	%rd172, %rd171, 1;
$L__BB0_23:
	and.b64  	%rd140, %rd10, 1;
	setp.eq.b64 	%p16, %rd140, 1;
	@%p16 bra 	$L__BB0_25;
	add.s64 	%rd141, %rd1, %rd172;
	mov.b16 	%rs150, 0;
	st.local.u8 	[%rd141+77], %rs150;
$L__BB0_25:
	ld.local.u32 	%r53, [%rd1+140];
	setp.gt.u32 	%p17, %r53, 55;
	ld.local.u32 	%r5020, [%rd1+76];
	bfe.u32 	%r5021, %r5020, 0, 8;
	cvt.u16.u32 	%rs1, %r5021;
	bfe.u32 	%r5022, %r5020, 8, 8;
	cvt.u16.u32 	%rs2, %r5022;
	bfe.u32 	%r5023, %r5020, 16, 8;
	cvt.u16.u32 	%rs3, %r5023;
	bfe.u32 	%r5024, %r5020, 24, 8;
	cvt.u16.u32 	%rs4, %r5024;
	ld.local.v2.b32 	{%r5025, %r5026}, [%rd1+80];
	bfe.u32 	%r5027, %r5025, 0, 8;
	cvt.u16.u32 	%rs5, %r5027;
	bfe.u32 	%r5028, %r5025, 8, 8;
	cvt.u16.u32 	%rs6, %r5028;
	bfe.u32 	%r5029, %r5025, 16, 8;
	cvt.u16.u32 	%rs7, %r5029;
	bfe.u32 	%r5030, %r5025, 24, 8;
	cvt.u16.u32 	%rs8, %r5030;
	bfe.u32 	%r5031, %r5026, 0, 8;
	cvt.u16.u32 	%rs9, %r5031;
	bfe.u32 	%r5032, %r5026, 8, 8;
	cvt.u16.u32 	%rs10, %r5032;
	bfe.u32 	%r5033, %r5026, 16, 8;
	cvt.u16.u32 	%rs11, %r5033;
	bfe.u32 	%r5034, %r5026, 24, 8;
	cvt.u16.u32 	%rs12, %r5034;
	ld.local.v2.b32 	{%r5035, %r5036}, [%rd1+88];
	bfe.u32 	%r5037, %r5035, 0, 8;
	cvt.u16.u32 	%rs13, %r5037;
	bfe.u32 	%r5038, %r5035, 8, 8;
	cvt.u16.u32 	%rs14, %r5038;
	bfe.u32 	%r5039, %r5035, 16, 8;
	cvt.u16.u32 	%rs15, %r5039;
	bfe.u32 	%r5040, %r5035, 24, 8;
	cvt.u16.u32 	%rs16, %r5040;
	bfe.u32 	%r5041, %r5036, 0, 8;
	cvt.u16.u32 	%rs17, %r5041;
	bfe.u32 	%r5042, %r5036, 8, 8;
	cvt.u16.u32 	%rs18, %r5042;
	bfe.u32 	%r5043, %r5036, 16, 8;
	cvt.u16.u32 	%rs19, %r5043;
	bfe.u32 	%r5044, %r5036, 24, 8;
	cvt.u16.u32 	%rs20, %r5044;
	ld.local.v2.b32 	{%r5045, %r5046}, [%rd1+96];
	bfe.u32 	%r5047, %r5045, 0, 8;
	cvt.u16.u32 	%rs21, %r5047;
	bfe.u32 	%r5048, %r5045, 8, 8;
	cvt.u16.u32 	%rs22, %r5048;
	bfe.u32 	%r5049, %r5045, 16, 8;
	cvt.u16.u32 	%rs23, %r5049;
	bfe.u32 	%r5050, %r5045, 24, 8;
	cvt.u16.u32 	%rs24, %r5050;
	bfe.u32 	%r5051, %r5046, 0, 8;
	cvt.u16.u32 	%rs25, %r5051;
	bfe.u32 	%r5052, %r5046, 8, 8;
	cvt.u16.u32 	%rs26, %r5052;
	bfe.u32 	%r5053, %r5046, 16, 8;
	cvt.u16.u32 	%rs27, %r5053;
	bfe.u32 	%r5054, %r5046, 24, 8;
	cvt.u16.u32 	%rs28, %r5054;
	ld.local.v2.b32 	{%r5055, %r5056}, [%rd1+104];
	bfe.u32 	%r5057, %r5055, 0, 8;
	cvt.u16.u32 	%rs29, %r5057;
	bfe.u32 	%r5058, %r5055, 8, 8;
	cvt.u16.u32 	%rs30, %r5058;
	bfe.u32 	%r5059, %r5055, 16, 8;
	cvt.u16.u32 	%rs31, %r5059;
	bfe.u32 	%r5060, %r5055, 24, 8;
	cvt.u16.u32 	%rs32, %r5060;
	bfe.u32 	%r5061, %r5056, 0, 8;
	cvt.u16.u32 	%rs33, %r5061;
	bfe.u32 	%r5062, %r5056, 8, 8;
	cvt.u16.u32 	%rs34, %r5062;
	bfe.u32 	%r5063, %r5056, 16, 8;
	cvt.u16.u32 	%rs35, %r5063;
	bfe.u32 	%r5064, %r5056, 24, 8;
	cvt.u16.u32 	%rs36, %r5064;
	ld.local.u32 	%r5065, [%rd1+112];
	bfe.u32 	%r5066, %r5065, 0, 8;
	cvt.u16.u32 	%rs37, %r5066;
	bfe.u32 	%r5067, %r5065, 8, 8;
	cvt.u16.u32 	%rs38, %r5067;
	bfe.u32 	%r5068, %r5065, 16, 8;
	cvt.u16.u32 	%rs39, %r5068;
	bfe.u32 	%r5069, %r5065, 24, 8;
	cvt.u16.u32 	%rs40, %r5069;
	@%p17 bra 	$L__BB0_27;
	ld.local.u32 	%r5070, [%rd1+116];
	bfe.u32 	%r5071, %r5070, 0, 8;
	bfe.u32 	%r5072, %r5070, 8, 8;
	bfe.u32 	%r5073, %r5070, 16, 8;
	cvt.u16.u32 	%rs151, %r5073;
	ld.local.v2.b32 	{%r5074, %r5075}, [%rd1+120];
	bfe.u32 	%r5076, %r5075, 16, 8;
	cvt.u16.u32 	%rs152, %r5076;
	bfe.u32 	%r5077, %r5075, 8, 8;
	bfe.u32 	%r5078, %r5075, 0, 8;
	bfe.u32 	%r5079, %r5074, 16, 8;
	cvt.u16.u32 	%rs153, %r5079;
	bfe.u32 	%r5080, %r5074, 8, 8;
	bfe.u32 	%r5081, %r5074, 0, 8;
	ld.local.u32 	%r5082, [%rd1+128];
	bfe.u32 	%r5083, %r5082, 0, 8;
	bfe.u32 	%r5084, %r5082, 8, 8;
	bfe.u32 	%r5085, %r5082, 16, 8;
	cvt.u16.u32 	%rs154, %r5085;
	cvt.u32.u16 	%r5086, %rs1;
	shl.b32 	%r5087, %r5086, 24;
	cvt.u32.u16 	%r5088, %rs2;
	shl.b32 	%r5089, %r5088, 16;
	and.b32  	%r5090, %r5089, 16711680;
	or.b32  	%r5091, %r5090, %r5087;
	and.b16  	%rs155, %rs3, 255;
	mul.wide.u16 	%r5092, %rs155, 256;
	or.b32  	%r5093, %r5091, %r5092;
	cvt.u32.u16 	%r5094, %rs4;
	and.b32  	%r5095, %r5094, 255;
	or.b32  	%r9934, %r5093, %r5095;
	cvt.u32.u16 	%r5096, %rs5;
	shl.b32 	%r5097, %r5096, 24;
	cvt.u32.u16 	%r5098, %rs6;
	shl.b32 	%r5099, %r5098, 16;
	and.b32  	%r5100, %r5099, 16711680;
	or.b32  	%r5101, %r5100, %r5097;
	and.b16  	%rs156, %rs7, 255;
	mul.wide.u16 	%r5102, %rs156, 256;
	or.b32  	%r5103, %r5101, %r5102;
	cvt.u32.u16 	%r5104, %rs8;
	and.b32  	%r5105, %r5104, 255;
	or.b32  	%r9935, %r5103, %r5105;
	cvt.u32.u16 	%r5106, %rs9;
	shl.b32 	%r5107, %r5106, 24;
	cvt.u32.u16 	%r5108, %rs10;
	shl.b32 	%r5109, %r5108, 16;
	and.b32  	%r5110, %r5109, 16711680;
	or.b32  	%r5111, %r5110, %r5107;
	and.b16  	%rs157, %rs11, 255;
	mul.wide.u16 	%r5112, %rs157, 256;
	or.b32  	%r5113, %r5111, %r5112;
	cvt.u32.u16 	%r5114, %rs12;
	and.b32  	%r5115, %r5114, 255;
	or.b32  	%r9936, %r5113, %r5115;
	cvt.u32.u16 	%r5116, %rs13;
	shl.b32 	%r5117, %r5116, 24;
	cvt.u32.u16 	%r5118, %rs14;
	shl.b32 	%r5119, %r5118, 16;
	and.b32  	%r5120, %r5119, 16711680;
	or.b32  	%r5121, %r5120, %r5117;
	and.b16  	%rs158, %rs15, 255;
	mul.wide.u16 	%r5122, %rs158, 256;
	or.b32  	%r5123, %r5121, %r5122;
	cvt.u32.u16 	%r5124, %rs16;
	and.b32  	%r5125, %r5124, 255;
	or.b32  	%r9937, %r5123, %r5125;
	cvt.u32.u16 	%r5126, %rs17;
	shl.b32 	%r5127, %r5126, 24;
	cvt.u32.u16 	%r5128, %rs18;
	shl.b32 	%r5129, %r5128, 16;
	and.b32  	%r5130, %r5129, 16711680;
	or.b32  	%r5131, %r5130, %r5127;
	and.b16  	%rs159, %rs19, 255;
	mul.wide.u16 	%r5132, %rs159, 256;
	or.b32  	%r5133, %r5131, %r5132;
	cvt.u32.u16 	%r5134, %rs20;
	and.b32  	%r5135, %r5134, 255;
	or.b32  	%r9938, %r5133, %r5135;
	cvt.u32.u16 	%r5136, %rs21;
	shl.b32 	%r5137, %r5136, 24;
	cvt.u32.u16 	%r5138, %rs22;
	shl.b32 	%r5139, %r5138, 16;
	and.b32  	%r5140, %r5139, 16711680;
	or.b32  	%r5141, %r5140, %r5137;
	and.b16  	%rs160, %rs23, 255;
	mul.wide.u16 	%r5142, %rs160, 256;
	or.b32  	%r5143, %r5141, %r5142;
	cvt.u32.u16 	%r5144, %rs24;
	and.b32  	%r5145, %r5144, 255;
	or.b32  	%r9939, %r5143, %r5145;
	cvt.u32.u16 	%r5146, %rs25;
	shl.b32 	%r5147, %r5146, 24;
	cvt.u32.u16 	%r5148, %rs26;
	shl.b32 	%r5149, %r5148, 16;
	and.b32  	%r5150, %r5149, 16711680;
	or.b32  	%r5151, %r5150, %r5147;
	and.b16  	%rs161, %rs27, 255;
	mul.wide.u16 	%r5152, %rs161, 256;
	or.b32  	%r5153, %r5151, %r5152;
	cvt.u32.u16 	%r5154, %rs28;
	and.b32  	%r5155, %r5154, 255;
	or.b32  	%r9940, %r5153, %r5155;
	cvt.u32.u16 	%r5156, %rs29;
	shl.b32 	%r5157, %r5156, 24;
	cvt.u32.u16 	%r5158, %rs30;
	shl.b32 	%r5159, %r5158, 16;
	and.b32  	%r5160, %r5159, 16711680;
	or.b32  	%r5161, %r5160, %r5157;
	and.b16  	%rs162, %rs31, 255;
	mul.wide.u16 	%r5162, %rs162, 256;
	or.b32  	%r5163, %r5161, %r5162;
	cvt.u32.u16 	%r5164, %rs32;
	and.b32  	%r5165, %r5164, 255;
	or.b32  	%r9941, %r5163, %r5165;
	cvt.u32.u16 	%r5166, %rs33;
	shl.b32 	%r5167, %r5166, 24;
	cvt.u32.u16 	%r5168, %rs34;
	shl.b32 	%r5169, %r5168, 16;
	and.b32  	%r5170, %r5169, 16711680;
	or.b32  	%r5171, %r5170, %r5167;
	and.b16  	%rs163, %rs35, 255;
	mul.wide.u16 	%r5172, %rs163, 256;
	or.b32  	%r5173, %r5171, %r5172;
	cvt.u32.u16 	%r5174, %rs36;
	and.b32  	%r5175, %r5174, 255;
	or.b32  	%r9942, %r5173, %r5175;
	cvt.u32.u16 	%r5176, %rs37;
	shl.b32 	%r5177, %r5176, 24;
	cvt.u32.u16 	%r5178, %rs38;
	shl.b32 	%r5179, %r5178, 16;
	and.b32  	%r5180, %r5179, 16711680;
	or.b32  	%r5181, %r5180, %r5177;
	and.b16  	%rs164, %rs39, 255;
	mul.wide.u16 	%r5182, %rs164, 256;
	or.b32  	%r5183, %r5181, %r5182;
	cvt.u32.u16 	%r5184, %rs40;
	and.b32  	%r5185, %r5184, 255;
	or.b32  	%r9943, %r5183, %r5185;
	shl.b32 	%r5186, %r5071, 24;
	shl.b32 	%r5187, %r5072, 16;
	and.b32  	%r5188, %r5187, 16711680;
	or.b32  	%r5189, %r5188, %r5186;
	and.b16  	%rs165, %rs151, 255;
	mul.wide.u16 	%r5190, %rs165, 256;
	or.b32  	%r5191, %r5189, %r5190;
	bfe.u32 	%r5192, %r5070, 24, 8;
	or.b32  	%r9944, %r5191, %r5192;
	shl.b32 	%r5193, %r5081, 24;
	shl.b32 	%r5194, %r5080, 16;
	and.b32  	%r5195, %r5194, 16711680;
	or.b32  	%r5196, %r5195, %r5193;
	and.b16  	%rs166, %rs153, 255;
	mul.wide.u16 	%r5197, %rs166, 256;
	or.b32  	%r5198, %r5196, %r5197;
	bfe.u32 	%r5199, %r5074, 24, 8;
	or.b32  	%r9945, %r5198, %r5199;
	shl.b32 	%r5200, %r5078, 24;
	shl.b32 	%r5201, %r5077, 16;
	and.b32  	%r5202, %r5201, 16711680;
	or.b32  	%r5203, %r5202, %r5200;
	and.b16  	%rs167, %rs152, 255;
	mul.wide.u16 	%r5204, %rs167, 256;
	or.b32  	%r5205, %r5203, %r5204;
	bfe.u32 	%r5206, %r5075, 24, 8;
	or.b32  	%r9946, %r5205, %r5206;
	shl.b32 	%r5207, %r5083, 24;
	shl.b32 	%r5208, %r5084, 16;
	and.b32  	%r5209, %r5208, 16711680;
	or.b32  	%r5210, %r5209, %r5207;
	and.b16  	%rs168, %rs154, 255;
	mul.wide.u16 	%r5211, %rs168, 256;
	or.b32  	%r5212, %r5210, %r5211;
	bfe.u32 	%r5213, %r5082, 24, 8;
	or.b32  	%r9947, %r5212, %r5213;
	bra.uni 	$L__BB0_28;
$L__BB0_27:
	cvt.u32.u16 	%r5215, %rs1;
	shl.b32 	%r5216, %r5215, 24;
	cvt.u32.u16 	%r5217, %rs2;
	shl.b32 	%r5218, %r5217, 16;
	and.b32  	%r5219, %r5218, 16711680;
	or.b32  	%r5220, %r5219, %r5216;
	and.b16  	%rs169, %rs3, 255;
	mul.wide.u16 	%r5221, %rs169, 256;
	or.b32  	%r5222, %r5220, %r5221;
	cvt.u32.u16 	%r5223, %rs4;
	and.b32  	%r5224, %r5223, 255;
	or.b32  	%r5225, %r5222, %r5224;
	cvt.u32.u16 	%r5226, %rs5;
	shl.b32 	%r5227, %r5226, 24;
	cvt.u32.u16 	%r5228, %rs6;
	shl.b32 	%r5229, %r5228, 16;
	and.b32  	%r5230, %r5229, 16711680;
	or.b32  	%r5231, %r5230, %r5227;
	and.b16  	%rs170, %rs7, 255;
	mul.wide.u16 	%r5232, %rs170, 256;
	or.b32  	%r5233, %r5231, %r5232;
	cvt.u32.u16 	%r5234, %rs8;
	and.b32  	%r5235, %r5234, 255;
	or.b32  	%r5236, %r5233, %r5235;
	cvt.u32.u16 	%r5237, %rs9;
	shl.b32 	%r5238, %r5237, 24;
	cvt.u32.u16 	%r5239, %rs10;
	shl.b32 	%r5240, %r5239, 16;
	and.b32  	%r5241, %r5240, 16711680;
	or.b32  	%r5242, %r5241, %r5238;
	and.b16  	%rs171, %rs11, 255;
	mul.wide.u16 	%r5243, %rs171, 256;
	or.b32  	%r5244, %r5242, %r5243;
	cvt.u32.u16 	%r5245, %rs12;
	and.b32  	%r5246, %r5245, 255;
	or.b32  	%r5247, %r5244, %r5246;
	cvt.u32.u16 	%r5248, %rs13;
	shl.b32 	%r5249, %r5248, 24;
	cvt.u32.u16 	%r5250, %rs14;
	shl.b32 	%r5251, %r5250, 16;
	and.b32  	%r5252, %r5251, 16711680;
	or.b32  	%r5253, %r5252, %r5249;
	and.b16  	%rs172, %rs15, 255;
	mul.wide.u16 	%r5254, %rs172, 256;
	or.b32  	%r5255, %r5253, %r5254;
	cvt.u32.u16 	%r5256, %rs16;
	and.b32  	%r5257, %r5256, 255;
	or.b32  	%r5258, %r5255, %r5257;
	cvt.u32.u16 	%r5259, %rs17;
	shl.b32 	%r5260, %r5259, 24;
	cvt.u32.u16 	%r5261, %rs18;
	shl.b32 	%r5262, %r5261, 16;
	and.b32  	%r5263, %r5262, 16711680;
	or.b32  	%r5264, %r5263, %r5260;
	and.b16  	%rs173, %rs19, 255;
	mul.wide.u16 	%r5265, %rs173, 256;
	or.b32  	%r5266, %r5264, %r5265;
	cvt.u32.u16 	%r5267, %rs20;
	and.b32  	%r5268, %r5267, 255;
	or.b32  	%r5269, %r5266, %r5268;
	cvt.u32.u16 	%r5270, %rs21;
	shl.b32 	%r5271, %r5270, 24;
	cvt.u32.u16 	%r5272, %rs22;
	shl.b32 	%r5273, %r5272, 16;
	and.b32  	%r5274, %r5273, 16711680;
	or.b32  	%r5275, %r5274, %r5271;
	and.b16  	%rs174, %rs23, 255;
	mul.wide.u16 	%r5276, %rs174, 256;
	or.b32  	%r5277, %r5275, %r5276;
	cvt.u32.u16 	%r5278, %rs24;
	and.b32  	%r5279, %r5278, 255;
	or.b32  	%r5280, %r5277, %r5279;
	cvt.u32.u16 	%r5281, %rs25;
	shl.b32 	%r5282, %r5281, 24;
	cvt.u32.u16 	%r5283, %rs26;
	shl.b32 	%r5284, %r5283, 16;
	and.b32  	%r5285, %r5284, 16711680;
	or.b32  	%r5286, %r5285, %r5282;
	and.b16  	%rs175, %rs27, 255;
	mul.wide.u16 	%r5287, %rs175, 256;
	or.b32  	%r5288, %r5286, %r5287;
	cvt.u32.u16 	%r5289, %rs28;
	and.b32  	%r5290, %r5289, 255;
	or.b32  	%r5291, %r5288, %r5290;
	cvt.u32.u16 	%r5292, %rs29;
	shl.b32 	%r5293, %r5292, 24;
	cvt.u32.u16 	%r5294, %rs30;
	shl.b32 	%r5295, %r5294, 16;
	and.b32  	%r5296, %r5295, 16711680;
	or.b32  	%r5297, %r5296, %r5293;
	and.b16  	%rs176, %rs31, 255;
	mul.wide.u16 	%r5298, %rs176, 256;
	or.b32  	%r5299, %r5297, %r5298;
	cvt.u32.u16 	%r5300, %rs32;
	and.b32  	%r5301, %r5300, 255;
	or.b32  	%r5302, %r5299, %r5301;
	cvt.u32.u16 	%r5303, %rs33;
	shl.b32 	%r5304, %r5303, 24;
	cvt.u32.u16 	%r5305, %rs34;
	shl.b32 	%r5306, %r5305, 16;
	and.b32  	%r5307, %r5306, 16711680;
	or.b32  	%r5308, %r5307, %r5304;
	and.b16  	%rs177, %rs35, 255;
	mul.wide.u16 	%r5309, %rs177, 256;
	or.b32  	%r5310, %r5308, %r5309;
	cvt.u32.u16 	%r5311, %rs36;
	and.b32  	%r5312, %r5311, 255;
	or.b32  	%r5313, %r5310, %r5312;
	cvt.u32.u16 	%r5314, %rs37;
	shl.b32 	%r5315, %r5314, 24;
	cvt.u32.u16 	%r5316, %rs38;
	shl.b32 	%r5317, %r5316, 16;
	and.b32  	%r5318, %r5317, 16711680;
	or.b32  	%r5319, %r5318, %r5315;
	and.b16  	%rs178, %rs39, 255;
	mul.wide.u16 	%r5320, %rs178, 256;
	or.b32  	%r5321, %r5319, %r5320;
	cvt.u32.u16 	%r5322, %rs40;
	and.b32  	%r5323, %r5322, 255;
	or.b32  	%r5324, %r5321, %r5323;
	ld.local.u32 	%r5325, [%rd1+116];
	bfe.u32 	%r5326, %r5325, 0, 8;
	bfe.u32 	%r5327, %r5325, 8, 8;
	bfe.u32 	%r5328, %r5325, 16, 8;
	cvt.u16.u32 	%rs179, %r5328;
	shl.b32 	%r5329, %r5326, 24;
	shl.b32 	%r5330, %r5327, 16;
	and.b32  	%r5331, %r5330, 16711680;
	or.b32  	%r5332, %r5331, %r5329;
	and.b16  	%rs180, %rs179, 255;
	mul.wide.u16 	%r5333, %rs180, 256;
	or.b32  	%r5334, %r5332, %r5333;
	bfe.u32 	%r5335, %r5325, 24, 8;
	or.b32  	%r5336, %r5334, %r5335;
	ld.local.v2.b32 	{%r5337, %r5338}, [%rd1+120];
	bfe.u32 	%r5339, %r5338, 16, 8;
	cvt.u16.u32 	%rs181, %r5339;
	bfe.u32 	%r5340, %r5338, 8, 8;
	bfe.u32 	%r5341, %r5338, 0, 8;
	bfe.u32 	%r5342, %r5337, 16, 8;
	cvt.u16.u32 	%rs182, %r5342;
	bfe.u32 	%r5343, %r5337, 8, 8;
	bfe.u32 	%r5344, %r5337, 0, 8;
	shl.b32 	%r5345, %r5344, 24;
	shl.b32 	%r5346, %r5343, 16;
	and.b32  	%r5347, %r5346, 16711680;
	or.b32  	%r5348, %r5347, %r5345;
	and.b16  	%rs183, %rs182, 255;
	mul.wide.u16 	%r5349, %rs183, 256;
	or.b32  	%r5350, %r5348, %r5349;
	bfe.u32 	%r5351, %r5337, 24, 8;
	or.b32  	%r5352, %r5350, %r5351;
	shl.b32 	%r5353, %r5341, 24;
	shl.b32 	%r5354, %r5340, 16;
	and.b32  	%r5355, %r5354, 16711680;
	or.b32  	%r5356, %r5355, %r5353;
	and.b16  	%rs184, %rs181, 255;
	mul.wide.u16 	%r5357, %rs184, 256;
	or.b32  	%r5358, %r5356, %r5357;
	bfe.u32 	%r5359, %r5338, 24, 8;
	or.b32  	%r5360, %r5358, %r5359;
	ld.local.v2.b32 	{%r5361, %r5362}, [%rd1+128];
	bfe.u32 	%r5363, %r5362, 16, 8;
	cvt.u16.u32 	%rs185, %r5363;
	bfe.u32 	%r5364, %r5362, 8, 8;
	bfe.u32 	%r5365, %r5362, 0, 8;
	bfe.u32 	%r5366, %r5361, 16, 8;
	cvt.u16.u32 	%rs186, %r5366;
	bfe.u32 	%r5367, %r5361, 8, 8;
	bfe.u32 	%r5368, %r5361, 0, 8;
	shl.b32 	%r5369, %r5368, 24;
	shl.b32 	%r5370, %r5367, 16;
	and.b32  	%r5371, %r5370, 16711680;
	or.b32  	%r5372, %r5371, %r5369;
	and.b16  	%rs187, %rs186, 255;
	mul.wide.u16 	%r5373, %rs187, 256;
	or.b32  	%r5374, %r5372, %r5373;
	bfe.u32 	%r5375, %r5361, 24, 8;
	or.b32  	%r5376, %r5374, %r5375;
	shl.b32 	%r5377, %r5365, 24;
	shl.b32 	%r5378, %r5364, 16;
	and.b32  	%r5379, %r5378, 16711680;
	or.b32  	%r5380, %r5379, %r5377;
	and.b16  	%rs188, %rs185, 255;
	mul.wide.u16 	%r5381, %rs188, 256;
	or.b32  	%r5382, %r5380, %r5381;
	bfe.u32 	%r5383, %r5362, 24, 8;
	or.b32  	%r5384, %r5382, %r5383;
	ld.local.u32 	%r5385, [%rd1+136];
	bfe.u32 	%r5386, %r5385, 0, 8;
	bfe.u32 	%r5387, %r5385, 8, 8;
	bfe.u32 	%r5388, %r5385, 16, 8;
	cvt.u16.u32 	%rs189, %r5388;
	shl.b32 	%r5389, %r5386, 24;
	shl.b32 	%r5390, %r5387, 16;
	and.b32  	%r5391, %r5390, 16711680;
	or.b32  	%r5392, %r5391, %r5389;
	and.b16  	%rs190, %rs189, 255;
	mul.wide.u16 	%r5393, %rs190, 256;
	or.b32  	%r5394, %r5392, %r5393;
	bfe.u32 	%r5395, %r5385, 24, 8;
	or.b32  	%r5396, %r5394, %r5395;
	shf.l.wrap.b32 	%r5397, %r5382, %r5384, 15;
	shf.l.wrap.b32 	%r5398, %r5382, %r5384, 13;
	xor.b32  	%r5399, %r5397, %r5398;
	shr.u32 	%r5400, %r5382, 10;
	xor.b32  	%r5401, %r5399, %r5400;
	add.s32 	%r5402, %r5401, %r5324;
	shf.l.wrap.b32 	%r5403, %r5236, %r5236, 25;
	shf.l.wrap.b32 	%r5404, %r5233, %r5236, 14;
	xor.b32  	%r5405, %r5403, %r5404;
	shr.u32 	%r5406, %r5236, 3;
	xor.b32  	%r5407, %r5405, %r5406;
	add.s32 	%r5408, %r5402, %r5225;
	add.s32 	%r5409, %r5408, %r5407;
	shf.l.wrap.b32 	%r5410, %r5394, %r5396, 15;
	shf.l.wrap.b32 	%r5411, %r5394, %r5396, 13;
	xor.b32  	%r5412, %r5410, %r5411;
	shr.u32 	%r5413, %r5394, 10;
	xor.b32  	%r5414, %r5412, %r5413;
	add.s32 	%r5415, %r5414, %r5336;
	shf.l.wrap.b32 	%r5416, %r5247, %r5247, 25;
	shf.l.wrap.b32 	%r5417, %r5244, %r5247, 14;
	xor.b32  	%r5418, %r5416, %r5417;
	shr.u32 	%r5419, %r5247, 3;
	xor.b32  	%r5420, %r5418, %r5419;
	add.s32 	%r5421, %r5415, %r5236;
	add.s32 	%r5422, %r5421, %r5420;
	shf.l.wrap.b32 	%r5423, %r5409, %r5409, 15;
	shf.l.wrap.b32 	%r5424, %r5409, %r5409, 13;
	xor.b32  	%r5425, %r5423, %r5424;
	shr.u32 	%r5426, %r5409, 10;
	xor.b32  	%r5427, %r5425, %r5426;
	add.s32 	%r5428, %r5427, %r5352;
	shf.l.wrap.b32 	%r5429, %r5258, %r5258, 25;
	shf.l.wrap.b32 	%r5430, %r5255, %r5258, 14;
	xor.b32  	%r5431, %r5429, %r5430;
	shr.u32 	%r5432, %r5258, 3;
	xor.b32  	%r5433, %r5431, %r5432;
	add.s32 	%r5434, %r5428, %r5247;
	add.s32 	%r5435, %r5434, %r5433;
	shf.l.wrap.b32 	%r5436, %r5422, %r5422, 15;
	shf.l.wrap.b32 	%r5437, %r5422, %r5422, 13;
	xor.b32  	%r5438, %r5436, %r5437;
	shr.u32 	%r5439, %r5422, 10;
	xor.b32  	%r5440, %r5438, %r5439;
	add.s32 	%r5441, %r5440, %r5360;
	shf.l.wrap.b32 	%r5442, %r5269, %r5269, 25;
	shf.l.wrap.b32 	%r5443, %r5266, %r5269, 14;
	xor.b32  	%r5444, %r5442, %r5443;
	shr.u32 	%r5445, %r5269, 3;
	xor.b32  	%r5446, %r5444, %r5445;
	add.s32 	%r5447, %r5441, %r5258;
	add.s32 	%r5448, %r5447, %r5446;
	shf.l.wrap.b32 	%r5449, %r5435, %r5435, 15;
	shf.l.wrap.b32 	%r5450, %r5435, %r5435, 13;
	xor.b32  	%r5451, %r5449, %r5450;
	shr.u32 	%r5452, %r5435, 10;
	xor.b32  	%r5453, %r5451, %r5452;
	add.s32 	%r5454, %r5453, %r5376;
	shf.l.wrap.b32 	%r5455, %r5280, %r5280, 25;
	shf.l.wrap.b32 	%r5456, %r5277, %r5280, 14;
	xor.b32  	%r5457, %r5455, %r5456;
	shr.u32 	%r5458, %r5280, 3;
	xor.b32  	%r5459, %r5457, %r5458;
	add.s32 	%r5460, %r5454, %r5269;
	add.s32 	%r5461, %r5460, %r5459;
	shf.l.wrap.b32 	%r5462, %r5448, %r5448, 15;
	shf.l.wrap.b32 	%r5463, %r5448, %r5448, 13;
	xor.b32  	%r5464, %r5462, %r5463;
	shr.u32 	%r5465, %r5448, 10;
	xor.b32  	%r5466, %r5464, %r5465;
	add.s32 	%r5467, %r5466, %r5384;
	shf.l.wrap.b32 	%r5468, %r5291, %r5291, 25;
	shf.l.wrap.b32 	%r5469, %r5288, %r5291, 14;
	xor.b32  	%r5470, %r5468, %r5469;
	shr.u32 	%r5471, %r5291, 3;
	xor.b32  	%r5472, %r5470, %r5471;
	add.s32 	%r5473, %r5467, %r5280;
	add.s32 	%r5474, %r5473, %r5472;
	shf.l.wrap.b32 	%r5475, %r5461, %r5461, 15;
	shf.l.wrap.b32 	%r5476, %r5461, %r5461, 13;
	xor.b32  	%r5477, %r5475, %r5476;
	shr.u32 	%r5478, %r5461, 10;
	xor.b32  	%r5479, %r5477, %r5478;
	add.s32 	%r5480, %r5479, %r5396;
	shf.l.wrap.b32 	%r5481, %r5302, %r5302, 25;
	shf.l.wrap.b32 	%r5482, %r5299, %r5302, 14;
	xor.b32  	%r5483, %r5481, %r5482;
	shr.u32 	%r5484, %r5302, 3;
	xor.b32  	%r5485, %r5483, %r5484;
	add.s32 	%r5486, %r5480, %r5291;
	add.s32 	%r5487, %r5486, %r5485;
	shf.l.wrap.b32 	%r5488, %r5474, %r5474, 15;
	shf.l.wrap.b32 	%r5489, %r5474, %r5474, 13;
	xor.b32  	%r5490, %r5488, %r5489;
	shr.u32 	%r5491, %r5474, 10;
	xor.b32  	%r5492, %r5490, %r5491;
	add.s32 	%r5493, %r5492, %r5409;
	shf.l.wrap.b32 	%r5494, %r5313, %r5313, 25;
	shf.l.wrap.b32 	%r5495, %r5310, %r5313, 14;
	xor.b32  	%r5496, %r5494, %r5495;
	shr.u32 	%r5497, %r5313, 3;
	xor.b32  	%r5498, %r5496, %r5497;
	add.s32 	%r5499, %r5493, %r5302;
	add.s32 	%r5500, %r5499, %r5498;
	shf.l.wrap.b32 	%r5501, %r5487, %r5487, 15;
	shf.l.wrap.b32 	%r5502, %r5487, %r5487, 13;
	xor.b32  	%r5503, %r5501, %r5502;
	shr.u32 	%r5504, %r5487, 10;
	xor.b32  	%r5505, %r5503, %r5504;
	add.s32 	%r5506, %r5505, %r5422;
	shf.l.wrap.b32 	%r5507, %r5324, %r5324, 25;
	shf.l.wrap.b32 	%r5508, %r5321, %r5324, 14;
	xor.b32  	%r5509, %r5507, %r5508;
	shr.u32 	%r5510, %r5324, 3;
	xor.b32  	%r5511, %r5509, %r5510;
	add.s32 	%r5512, %r5506, %r5313;
	add.s32 	%r5513, %r5512, %r5511;
	shf.l.wrap.b32 	%r5514, %r5500, %r5500, 15;
	shf.l.wrap.b32 	%r5515, %r5500, %r5500, 13;
	xor.b32  	%r5516, %r5514, %r5515;
	shr.u32 	%r5517, %r5500, 10;
	xor.b32  	%r5518, %r5516, %r5517;
	add.s32 	%r5519, %r5518, %r5435;
	shf.l.wrap.b32 	%r5520, %r5336, %r5336, 25;
	shf.l.wrap.b32 	%r5521, %r5334, %r5336, 14;
	xor.b32  	%r5522, %r5520, %r5521;
	shr.u32 	%r5523, %r5336, 3;
	xor.b32  	%r5524, %r5522, %r5523;
	add.s32 	%r5525, %r5519, %r5324;
	add.s32 	%r5526, %r5525, %r5524;
	shf.l.wrap.b32 	%r5527, %r5513, %r5513, 15;
	shf.l.wrap.b32 	%r5528, %r5513, %r5513, 13;
	xor.b32  	%r5529, %r5527, %r5528;
	shr.u32 	%r5530, %r5513, 10;
	xor.b32  	%r5531, %r5529, %r5530;
	add.s32 	%r5532, %r5531, %r5448;
	shf.l.wrap.b32 	%r5533, %r5352, %r5352, 25;
	shf.l.wrap.b32 	%r5534, %r5350, %r5352, 14;
	xor.b32  	%r5535, %r5533, %r5534;
	shr.u32 	%r5536, %r5352, 3;
	xor.b32  	%r5537, %r5535, %r5536;
	add.s32 	%r5538, %r5532, %r5336;
	add.s32 	%r5539, %r5538, %r5537;
	shf.l.wrap.b32 	%r5540, %r5526, %r5526, 15;
	shf.l.wrap.b32 	%r5541, %r5526, %r5526, 13;
	xor.b32  	%r5542, %r5540, %r5541;
	shr.u32 	%r5543, %r5526, 10;
	xor.b32  	%r5544, %r5542, %r5543;
	add.s32 	%r5545, %r5544, %r5461;
	shf.l.wrap.b32 	%r5546, %r5360, %r5360, 25;
	shf.l.wrap.b32 	%r5547, %r5358, %r5360, 14;
	xor.b32  	%r5548, %r5546, %r5547;
	shr.u32 	%r5549, %r5360, 3;
	xor.b32  	%r5550, %r5548, %r5549;
	add.s32 	%r5551, %r5545, %r5352;
	add.s32 	%r5552, %r5551, %r5550;
	shf.l.wrap.b32 	%r5553, %r5539, %r5539, 15;
	shf.l.wrap.b32 	%r5554, %r5539, %r5539, 13;
	xor.b32  	%r5555, %r5553, %r5554;
	shr.u32 	%r5556, %r5539, 10;
	xor.b32  	%r5557, %r5555, %r5556;
	add.s32 	%r5558, %r5557, %r5474;
	shf.l.wrap.b32 	%r5559, %r5376, %r5376, 25;
	shf.l.wrap.b32 	%r5560, %r5374, %r5376, 14;
	xor.b32  	%r5561, %r5559, %r5560;
	shr.u32 	%r5562, %r5376, 3;
	xor.b32  	%r5563, %r5561, %r5562;
	add.s32 	%r5564, %r5558, %r5360;
	add.s32 	%r5565, %r5564, %r5563;
	shf.l.wrap.b32 	%r5566, %r5552, %r5552, 15;
	shf.l.wrap.b32 	%r5567, %r5552, %r5552, 13;
	xor.b32  	%r5568, %r5566, %r5567;
	shr.u32 	%r5569, %r5552, 10;
	xor.b32  	%r5570, %r5568, %r5569;
	add.s32 	%r5571, %r5570, %r5487;
	shf.l.wrap.b32 	%r5572, %r5384, %r5384, 25;
	shf.l.wrap.b32 	%r5573, %r5382, %r5384, 14;
	xor.b32  	%r5574, %r5572, %r5573;
	shr.u32 	%r5575, %r5384, 3;
	xor.b32  	%r5576, %r5574, %r5575;
	add.s32 	%r5577, %r5571, %r5376;
	add.s32 	%r5578, %r5577, %r5576;
	shf.l.wrap.b32 	%r5579, %r5565, %r5565, 15;
	shf.l.wrap.b32 	%r5580, %r5565, %r5565, 13;
	xor.b32  	%r5581, %r5579, %r5580;
	shr.u32 	%r5582, %r5565, 10;
	xor.b32  	%r5583, %r5581, %r5582;
	add.s32 	%r5584, %r5583, %r5500;
	shf.l.wrap.b32 	%r5585, %r5396, %r5396, 25;
	shf.l.wrap.b32 	%r5586, %r5394, %r5396, 14;
	xor.b32  	%r5587, %r5585, %r5586;
	shr.u32 	%r5588, %r5396, 3;
	xor.b32  	%r5589, %r5587, %r5588;
	add.s32 	%r5590, %r5584, %r5384;
	add.s32 	%r5591, %r5590, %r5589;
	shf.l.wrap.b32 	%r5592, %r5578, %r5578, 15;
	shf.l.wrap.b32 	%r5593, %r5578, %r5578, 13;
	xor.b32  	%r5594, %r5592, %r5593;
	shr.u32 	%r5595, %r5578, 10;
	xor.b32  	%r5596, %r5594, %r5595;
	add.s32 	%r5597, %r5596, %r5513;
	shf.l.wrap.b32 	%r5598, %r5409, %r5409, 25;
	shf.l.wrap.b32 	%r5599, %r5409, %r5409, 14;
	xor.b32  	%r5600, %r5598, %r5599;
	shr.u32 	%r5601, %r5409, 3;
	xor.b32  	%r5602, %r5600, %r5601;
	add.s32 	%r5603, %r5597, %r5396;
	add.s32 	%r5604, %r5603, %r5602;
	shf.l.wrap.b32 	%r5605, %r5591, %r5591, 15;
	shf.l.wrap.b32 	%r5606, %r5591, %r5591, 13;
	xor.b32  	%r5607, %r5605, %r5606;
	shr.u32 	%r5608, %r5591, 10;
	xor.b32  	%r5609, %r5607, %r5608;
	add.s32 	%r5610, %r5609, %r5526;
	shf.l.wrap.b32 	%r5611, %r5422, %r5422, 25;
	shf.l.wrap.b32 	%r5612, %r5422, %r5422, 14;
	xor.b32  	%r5613, %r5611, %r5612;
	shr.u32 	%r5614, %r5422, 3;
	xor.b32  	%r5615, %r5613, %r5614;
	add.s32 	%r5616, %r5610, %r5409;
	add.s32 	%r5617, %r5616, %r5615;
	shf.l.wrap.b32 	%r5618, %r5604, %r5604, 15;
	shf.l.wrap.b32 	%r5619, %r5604, %r5604, 13;
	xor.b32  	%r5620, %r5618, %r5619;
	shr.u32 	%r5621, %r5604, 10;
	xor.b32  	%r5622, %r5620, %r5621;
	add.s32 	%r5623, %r5622, %r5539;
	shf.l.wrap.b32 	%r5624, %r5435, %r5435, 25;
	shf.l.wrap.b32 	%r5625, %r5435, %r5435, 14;
	xor.b32  	%r5626, %r5624, %r5625;
	shr.u32 	%r5627, %r5435, 3;
	xor.b32  	%r5628, %r5626, %r5627;
	add.s32 	%r5629, %r5623, %r5422;
	add.s32 	%r5630, %r5629, %r5628;
	shf.l.wrap.b32 	%r5631, %r5617, %r5617, 15;
	shf.l.wrap.b32 	%r5632, %r5617, %r5617, 13;
	xor.b32  	%r5633, %r5631, %r5632;
	shr.u32 	%r5634, %r5617, 10;
	xor.b32  	%r5635, %r5633, %r5634;
	add.s32 	%r5636, %r5635, %r5552;
	shf.l.wrap.b32 	%r5637, %r5448, %r5448, 25;
	shf.l.wrap.b32 	%r5638, %r5448, %r5448, 14;
	xor.b32  	%r5639, %r5637, %r5638;
	shr.u32 	%r5640, %r5448, 3;
	xor.b32  	%r5641, %r5639, %r5640;
	add.s32 	%r5642, %r5636, %r5435;
	add.s32 	%r5643, %r5642, %r5641;
	shf.l.wrap.b32 	%r5644, %r5630, %r5630, 15;
	shf.l.wrap.b32 	%r5645, %r5630, %r5630, 13;
	xor.b32  	%r5646, %r5644, %r5645;
	shr.u32 	%r5647, %r5630, 10;
	xor.b32  	%r5648, %r5646, %r5647;
	add.s32 	%r5649, %r5648, %r5565;
	shf.l.wrap.b32 	%r5650, %r5461, %r5461, 25;
	shf.l.wrap.b32 	%r5651, %r5461, %r5461, 14;
	xor.b32  	%r5652, %r5650, %r5651;
	shr.u32 	%r5653, %r5461, 3;
	xor.b32  	%r5654, %r5652, %r5653;
	add.s32 	%r5655, %r5649, %r5448;
	add.s32 	%r5656, %r5655, %r5654;
	shf.l.wrap.b32 	%r5657, %r5643, %r5643, 15;
	shf.l.wrap.b32 	%r5658, %r5643, %r5643, 13;
	xor.b32  	%r5659, %r5657, %r5658;
	shr.u32 	%r5660, %r5643, 10;
	xor.b32  	%r5661, %r5659, %r5660;
	add.s32 	%r5662, %r5661, %r5578;
	shf.l.wrap.b32 	%r5663, %r5474, %r5474, 25;
	shf.l.wrap.b32 	%r5664, %r5474, %r5474, 14;
	xor.b32  	%r5665, %r5663, %r5664;
	shr.u32 	%r5666, %r5474, 3;
	xor.b32  	%r5667, %r5665, %r5666;
	add.s32 	%r5668, %r5662, %r5461;
	add.s32 	%r5669, %r5668, %r5667;
	shf.l.wrap.b32 	%r5670, %r5656, %r5656, 15;
	shf.l.wrap.b32 	%r5671, %r5656, %r5656, 13;
	xor.b32  	%r5672, %r5670, %r5671;
	shr.u32 	%r5673, %r5656, 10;
	xor.b32  	%r5674, %r5672, %r5673;
	add.s32 	%r5675, %r5674, %r5591;
	shf.l.wrap.b32 	%r5676, %r5487, %r5487, 25;
	shf.l.wrap.b32 	%r5677, %r5487, %r5487, 14;
	xor.b32  	%r5678, %r5676, %r5677;
	shr.u32 	%r5679, %r5487, 3;
	xor.b32  	%r5680, %r5678, %r5679;
	add.s32 	%r5681, %r5675, %r5474;
	add.s32 	%r5682, %r5681, %r5680;
	shf.l.wrap.b32 	%r5683, %r5669, %r5669, 15;
	shf.l.wrap.b32 	%r5684, %r5669, %r5669, 13;
	xor.b32  	%r5685, %r5683, %r5684;
	shr.u32 	%r5686, %r5669, 10;
	xor.b32  	%r5687, %r5685, %r5686;
	add.s32 	%r5688, %r5687, %r5604;
	shf.l.wrap.b32 	%r5689, %r5500, %r5500, 25;
	shf.l.wrap.b32 	%r5690, %r5500, %r5500, 14;
	xor.b32  	%r5691, %r5689, %r5690;
	shr.u32 	%r5692, %r5500, 3;
	xor.b32  	%r5693, %r5691, %r5692;
	add.s32 	%r5694, %r5688, %r5487;
	add.s32 	%r5695, %r5694, %r5693;
	shf.l.wrap.b32 	%r5696, %r5682, %r5682, 15;
	shf.l.wrap.b32 	%r5697, %r5682, %r5682, 13;
	xor.b32  	%r5698, %r5696, %r5697;
	shr.u32 	%r5699, %r5682, 10;
	xor.b32  	%r5700, %r5698, %r5699;
	add.s32 	%r5701, %r5700, %r5617;
	shf.l.wrap.b32 	%r5702, %r5513, %r5513, 25;
	shf.l.wrap.b32 	%r5703, %r5513, %r5513, 14;
	xor.b32  	%r5704, %r5702, %r5703;
	shr.u32 	%r5705, %r5513, 3;
	xor.b32  	%r5706, %r5704, %r5705;
	add.s32 	%r5707, %r5701, %r5500;
	add.s32 	%r5708, %r5707, %r5706;
	shf.l.wrap.b32 	%r5709, %r5695, %r5695, 15;
	shf.l.wrap.b32 	%r5710, %r5695, %r5695, 13;
	xor.b32  	%r5711, %r5709, %r5710;
	shr.u32 	%r5712, %r5695, 10;
	xor.b32  	%r5713, %r5711, %r5712;
	add.s32 	%r5714, %r5713, %r5630;
	shf.l.wrap.b32 	%r5715, %r5526, %r5526, 25;
	shf.l.wrap.b32 	%r5716, %r5526, %r5526, 14;
	xor.b32  	%r5717, %r5715, %r5716;
	shr.u32 	%r5718, %r5526, 3;
	xor.b32  	%r5719, %r5717, %r5718;
	add.s32 	%r5720, %r5714, %r5513;
	add.s32 	%r5721, %r5720, %r5719;
	shf.l.wrap.b32 	%r5722, %r5708, %r5708, 15;
	shf.l.wrap.b32 	%r5723, %r5708, %r5708, 13;
	xor.b32  	%r5724, %r5722, %r5723;
	shr.u32 	%r5725, %r5708, 10;
	xor.b32  	%r5726, %r5724, %r5725;
	add.s32 	%r5727, %r5726, %r5643;
	shf.l.wrap.b32 	%r5728, %r5539, %r5539, 25;
	shf.l.wrap.b32 	%r5729, %r5539, %r5539, 14;
	xor.b32  	%r5730, %r5728, %r5729;
	shr.u32 	%r5731, %r5539, 3;
	xor.b32  	%r5732, %r5730, %r5731;
	add.s32 	%r5733, %r5727, %r5526;
	add.s32 	%r5734, %r5733, %r5732;
	shf.l.wrap.b32 	%r5735, %r5721, %r5721, 15;
	shf.l.wrap.b32 	%r5736, %r5721, %r5721, 13;
	xor.b32  	%r5737, %r5735, %r5736;
	shr.u32 	%r5738, %r5721, 10;
	xor.b32  	%r5739, %r5737, %r5738;
	add.s32 	%r5740, %r5739, %r5656;
	shf.l.wrap.b32 	%r5741, %r5552, %r5552, 25;
	shf.l.wrap.b32 	%r5742, %r5552, %r5552, 14;
	xor.b32  	%r5743, %r5741, %r5742;
	shr.u32 	%r5744, %r5552, 3;
	xor.b32  	%r5745, %r5743, %r5744;
	add.s32 	%r5746, %r5740, %r5539;
	add.s32 	%r5747, %r5746, %r5745;
	shf.l.wrap.b32 	%r5748, %r5734, %r5734, 15;
	shf.l.wrap.b32 	%r5749, %r5734, %r5734, 13;
	xor.b32  	%r5750, %r5748, %r5749;
	shr.u32 	%r5751, %r5734, 10;
	xor.b32  	%r5752, %r5750, %r5751;
	add.s32 	%r5753, %r5752, %r5669;
	shf.l.wrap.b32 	%r5754, %r5565, %r5565, 25;
	shf.l.wrap.b32 	%r5755, %r5565, %r5565, 14;
	xor.b32  	%r5756, %r5754, %r5755;
	shr.u32 	%r5757, %r5565, 3;
	xor.b32  	%r5758, %r5756, %r5757;
	add.s32 	%r5759, %r5753, %r5552;
	add.s32 	%r5760, %r5759, %r5758;
	shf.l.wrap.b32 	%r5761, %r5747, %r5747, 15;
	shf.l.wrap.b32 	%r5762, %r5747, %r5747, 13;
	xor.b32  	%r5763, %r5761, %r5762;
	shr.u32 	%r5764, %r5747, 10;
	xor.b32  	%r5765, %r5763, %r5764;
	add.s32 	%r5766, %r5765, %r5682;
	shf.l.wrap.b32 	%r5767, %r5578, %r5578, 25;
	shf.l.wrap.b32 	%r5768, %r5578, %r5578, 14;
	xor.b32  	%r5769, %r5767, %r5768;
	shr.u32 	%r5770, %r5578, 3;
	xor.b32  	%r5771, %r5769, %r5770;
	add.s32 	%r5772, %r5766, %r5565;
	add.s32 	%r5773, %r5772, %r5771;
	shf.l.wrap.b32 	%r5774, %r5760, %r5760, 15;
	shf.l.wrap.b32 	%r5775, %r5760, %r5760, 13;
	xor.b32  	%r5776, %r5774, %r5775;
	shr.u32 	%r5777, %r5760, 10;
	xor.b32  	%r5778, %r5776, %r5777;
	add.s32 	%r5779, %r5778, %r5695;
	shf.l.wrap.b32 	%r5780, %r5591, %r5591, 25;
	shf.l.wrap.b32 	%r5781, %r5591, %r5591, 14;
	xor.b32  	%r5782, %r5780, %r5781;
	shr.u32 	%r5783, %r5591, 3;
	xor.b32  	%r5784, %r5782, %r5783;
	add.s32 	%r5785, %r5779, %r5578;
	add.s32 	%r5786, %r5785, %r5784;
	shf.l.wrap.b32 	%r5787, %r5773, %r5773, 15;
	shf.l.wrap.b32 	%r5788, %r5773, %r5773, 13;
	xor.b32  	%r5789, %r5787, %r5788;
	shr.u32 	%r5790, %r5773, 10;
	xor.b32  	%r5791, %r5789, %r5790;
	add.s32 	%r5792, %r5791, %r5708;
	shf.l.wrap.b32 	%r5793, %r5604, %r5604, 25;
	shf.l.wrap.b32 	%r5794, %r5604, %r5604, 14;
	xor.b32  	%r5795, %r5793, %r5794;
	shr.u32 	%r5796, %r5604, 3;
	xor.b32  	%r5797, %r5795, %r5796;
	add.s32 	%r5798, %r5792, %r5591;
	add.s32 	%r5799, %r5798, %r5797;
	shf.l.wrap.b32 	%r5800, %r5786, %r5786, 15;
	shf.l.wrap.b32 	%r5801, %r5786, %r5786, 13;
	xor.b32  	%r5802, %r5800, %r5801;
	shr.u32 	%r5803, %r5786, 10;
	xor.b32  	%r5804, %r5802, %r5803;
	add.s32 	%r5805, %r5804, %r5721;
	shf.l.wrap.b32 	%r5806, %r5617, %r5617, 25;
	shf.l.wrap.b32 	%r5807, %r5617, %r5617, 14;
	xor.b32  	%r5808, %r5806, %r5807;
	shr.u32 	%r5809, %r5617, 3;
	xor.b32  	%r5810, %r5808, %r5809;
	add.s32 	%r5811, %r5805, %r5604;
	add.s32 	%r5812, %r5811, %r5810;
	shf.l.wrap.b32 	%r5813, %r5799, %r5799, 15;
	shf.l.wrap.b32 	%r5814, %r5799, %r5799, 13;
	xor.b32  	%r5815, %r5813, %r5814;
	shr.u32 	%r5816, %r5799, 10;
	xor.b32  	%r5817, %r5815, %r5816;
	add.s32 	%r5818, %r5817, %r5734;
	shf.l.wrap.b32 	%r5819, %r5630, %r5630, 25;
	shf.l.wrap.b32 	%r5820, %r5630, %r5630, 14;
	xor.b32  	%r5821, %r5819, %r5820;
	shr.u32 	%r5822, %r5630, 3;
	xor.b32  	%r5823, %r5821, %r5822;
	add.s32 	%r5824, %r5818, %r5617;
	add.s32 	%r5825, %r5824, %r5823;
	shf.l.wrap.b32 	%r5826, %r5812, %r5812, 15;
	shf.l.wrap.b32 	%r5827, %r5812, %r5812, 13;
	xor.b32  	%r5828, %r5826, %r5827;
	shr.u32 	%r5829, %r5812, 10;
	xor.b32  	%r5830, %r5828, %r5829;
	add.s32 	%r5831, %r5830, %r5747;
	shf.l.wrap.b32 	%r5832, %r5643, %r5643, 25;
	shf.l.wrap.b32 	%r5833, %r5643, %r5643, 14;
	xor.b32  	%r5834, %r5832, %r5833;
	shr.u32 	%r5835, %r5643, 3;
	xor.b32  	%r5836, %r5834, %r5835;
	add.s32 	%r5837, %r5831, %r5630;
	add.s32 	%r5838, %r5837, %r5836;
	shf.l.wrap.b32 	%r5839, %r5825, %r5825, 15;
	shf.l.wrap.b32 	%r5840, %r5825, %r5825, 13;
	xor.b32  	%r5841, %r5839, %r5840;
	shr.u32 	%r5842, %r5825, 10;
	xor.b32  	%r5843, %r5841, %r5842;
	add.s32 	%r5844, %r5843, %r5760;
	shf.l.wrap.b32 	%r5845, %r5656, %r5656, 25;
	shf.l.wrap.b32 	%r5846, %r5656, %r5656, 14;
	xor.b32  	%r5847, %r5845, %r5846;
	shr.u32 	%r5848, %r5656, 3;
	xor.b32  	%r5849, %r5847, %r5848;
	add.s32 	%r5850, %r5844, %r5643;
	add.s32 	%r5851, %r5850, %r5849;
	shf.l.wrap.b32 	%r5852, %r5838, %r5838, 15;
	shf.l.wrap.b32 	%r5853, %r5838, %r5838, 13;
	xor.b32  	%r5854, %r5852, %r5853;
	shr.u32 	%r5855, %r5838, 10;
	xor.b32  	%r5856, %r5854, %r5855;
	add.s32 	%r5857, %r5856, %r5773;
	shf.l.wrap.b32 	%r5858, %r5669, %r5669, 25;
	shf.l.wrap.b32 	%r5859, %r5669, %r5669, 14;
	xor.b32  	%r5860, %r5858, %r5859;
	shr.u32 	%r5861, %r5669, 3;
	xor.b32  	%r5862, %r5860, %r5861;
	add.s32 	%r5863, %r5857, %r5656;
	add.s32 	%r5864, %r5863, %r5862;
	shf.l.wrap.b32 	%r5865, %r5851, %r5851, 15;
	shf.l.wrap.b32 	%r5866, %r5851, %r5851, 13;
	xor.b32  	%r5867, %r5865, %r5866;
	shr.u32 	%r5868, %r5851, 10;
	xor.b32  	%r5869, %r5867, %r5868;
	add.s32 	%r5870, %r5869, %r5786;
	shf.l.wrap.b32 	%r5871, %r5682, %r5682, 25;
	shf.l.wrap.b32 	%r5872, %r5682, %r5682, 14;
	xor.b32  	%r5873, %r5871, %r5872;
	shr.u32 	%r5874, %r5682, 3;
	xor.b32  	%r5875, %r5873, %r5874;
	add.s32 	%r5876, %r5870, %r5669;
	add.s32 	%r5877, %r5876, %r5875;
	shf.l.wrap.b32 	%r5878, %r5864, %r5864, 15;
	shf.l.wrap.b32 	%r5879, %r5864, %r5864, 13;
	xor.b32  	%r5880, %r5878, %r5879;
	shr.u32 	%r5881, %r5864, 10;
	xor.b32  	%r5882, %r5880, %r5881;
	add.s32 	%r5883, %r5882, %r5799;
	shf.l.wrap.b32 	%r5884, %r5695, %r5695, 25;
	shf.l.wrap.b32 	%r5885, %r5695, %r5695, 14;
	xor.b32  	%r5886, %r5884, %r5885;
	shr.u32 	%r5887, %r5695, 3;
	xor.b32  	%r5888, %r5886, %r5887;
	add.s32 	%r5889, %r5883, %r5682;
	add.s32 	%r5890, %r5889, %r5888;
	shf.l.wrap.b32 	%r5891, %r5877, %r5877, 15;
	shf.l.wrap.b32 	%r5892, %r5877, %r5877, 13;
	xor.b32  	%r5893, %r5891, %r5892;
	shr.u32 	%r5894, %r5877, 10;
	xor.b32  	%r5895, %r5893, %r5894;
	add.s32 	%r5896, %r5895, %r5812;
	shf.l.wrap.b32 	%r5897, %r5708, %r5708, 25;
	shf.l.wrap.b32 	%r5898, %r5708, %r5708, 14;
	xor.b32  	%r5899, %r5897, %r5898;
	shr.u32 	%r5900, %r5708, 3;
	xor.b32  	%r5901, %r5899, %r5900;
	add.s32 	%r5902, %r5896, %r5695;
	add.s32 	%r5903, %r5902, %r5901;
	shf.l.wrap.b32 	%r5904, %r5890, %r5890, 15;
	shf.l.wrap.b32 	%r5905, %r5890, %r5890, 13;
	xor.b32  	%r5906, %r5904, %r5905;
	shr.u32 	%r5907, %r5890, 10;
	xor.b32  	%r5908, %r5906, %r5907;
	add.s32 	%r5909, %r5908, %r5825;
	shf.l.wrap.b32 	%r5910, %r5721, %r5721, 25;
	shf.l.wrap.b32 	%r5911, %r5721, %r5721, 14;
	xor.b32  	%r5912, %r5910, %r5911;
	shr.u32 	%r5913, %r5721, 3;
	xor.b32  	%r5914, %r5912, %r5913;
	add.s32 	%r5915, %r5909, %r5708;
	add.s32 	%r5916, %r5915, %r5914;
	shf.l.wrap.b32 	%r5917, %r5903, %r5903, 15;
	shf.l.wrap.b32 	%r5918, %r5903, %r5903, 13;
	xor.b32  	%r5919, %r5917, %r5918;
	shr.u32 	%r5920, %r5903, 10;
	xor.b32  	%r5921, %r5919, %r5920;
	add.s32 	%r5922, %r5921, %r5838;
	shf.l.wrap.b32 	%r5923, %r5734, %r5734, 25;
	shf.l.wrap.b32 	%r5924, %r5734, %r5734, 14;
	xor.b32  	%r5925, %r5923, %r5924;
	shr.u32 	%r5926, %r5734, 3;
	xor.b32  	%r5927, %r5925, %r5926;
	add.s32 	%r5928, %r5922, %r5721;
	add.s32 	%r5929, %r5928, %r5927;
	shf.l.wrap.b32 	%r5930, %r5916, %r5916, 15;
	shf.l.wrap.b32 	%r5931, %r5916, %r5916, 13;
	xor.b32  	%r5932, %r5930, %r5931;
	shr.u32 	%r5933, %r5916, 10;
	xor.b32  	%r5934, %r5932, %r5933;
	add.s32 	%r5935, %r5934, %r5851;
	shf.l.wrap.b32 	%r5936, %r5747, %r5747, 25;
	shf.l.wrap.b32 	%r5937, %r5747, %r5747, 14;
	xor.b32  	%r5938, %r5936, %r5937;
	shr.u32 	%r5939, %r5747, 3;
	xor.b32  	%r5940, %r5938, %r5939;
	add.s32 	%r5941, %r5935, %r5734;
	add.s32 	%r5942, %r5941, %r5940;
	shf.l.wrap.b32 	%r5943, %r5929, %r5929, 15;
	shf.l.wrap.b32 	%r5944, %r5929, %r5929, 13;
	xor.b32  	%r5945, %r5943, %r5944;
	shr.u32 	%r5946, %r5929, 10;
	xor.b32  	%r5947, %r5945, %r5946;
	add.s32 	%r5948, %r5947, %r5864;
	shf.l.wrap.b32 	%r5949, %r5760, %r5760, 25;
	shf.l.wrap.b32 	%r5950, %r5760, %r5760, 14;
	xor.b32  	%r5951, %r5949, %r5950;
	shr.u32 	%r5952, %r5760, 3;
	xor.b32  	%r5953, %r5951, %r5952;
	add.s32 	%r5954, %r5948, %r5747;
	add.s32 	%r5955, %r5954, %r5953;
	shf.l.wrap.b32 	%r5956, %r5942, %r5942, 15;
	shf.l.wrap.b32 	%r5957, %r5942, %r5942, 13;
	xor.b32  	%r5958, %r5956, %r5957;
	shr.u32 	%r5959, %r5942, 10;
	xor.b32  	%r5960, %r5958, %r5959;
	add.s32 	%r5961, %r5960, %r5877;
	shf.l.wrap.b32 	%r5962, %r5773, %r5773, 25;
	shf.l.wrap.b32 	%r5963, %r5773, %r5773, 14;
	xor.b32  	%r5964, %r5962, %r5963;
	shr.u32 	%r5965, %r5773, 3;
	xor.b32  	%r5966, %r5964, %r5965;
	add.s32 	%r5967, %r5961, %r5760;
	add.s32 	%r5968, %r5967, %r5966;
	shf.l.wrap.b32 	%r5969, %r5955, %r5955, 15;
	shf.l.wrap.b32 	%r5970, %r5955, %r5955, 13;
	xor.b32  	%r5971, %r5969, %r5970;
	shr.u32 	%r5972, %r5955, 10;
	xor.b32  	%r5973, %r5971, %r5972;
	add.s32 	%r5974, %r5973, %r5890;
	shf.l.wrap.b32 	%r5975, %r5786, %r5786, 25;
	shf.l.wrap.b32 	%r5976, %r5786, %r5786, 14;
	xor.b32  	%r5977, %r5975, %r5976;
	shr.u32 	%r5978, %r5786, 3;
	xor.b32  	%r5979, %r5977, %r5978;
	add.s32 	%r5980, %r5974, %r5773;
	add.s32 	%r5981, %r5980, %r5979;
	shf.l.wrap.b32 	%r5982, %r5968, %r5968, 15;
	shf.l.wrap.b32 	%r5983, %r5968, %r5968, 13;
	xor.b32  	%r5984, %r5982, %r5983;
	shr.u32 	%r5985, %r5968, 10;
	xor.b32  	%r5986, %r5984, %r5985;
	add.s32 	%r5987, %r5986, %r5903;
	shf.l.wrap.b32 	%r5988, %r5799, %r5799, 25;
	shf.l.wrap.b32 	%r5989, %r5799, %r5799, 14;
	xor.b32  	%r5990, %r5988, %r5989;
	shr.u32 	%r5991, %r5799, 3;
	xor.b32  	%r5992, %r5990, %r5991;
	add.s32 	%r5993, %r5987, %r5786;
	add.s32 	%r5994, %r5993, %r5992;
	shf.l.wrap.b32 	%r5995, %r5981, %r5981, 15;
	shf.l.wrap.b32 	%r5996, %r5981, %r5981, 13;
	xor.b32  	%r5997, %r5995, %r5996;
	shr.u32 	%r5998, %r5981, 10;
	xor.b32  	%r5999, %r5997, %r5998;
	add.s32 	%r6000, %r5999, %r5916;
	shf.l.wrap.b32 	%r6001, %r5812, %r5812, 25;
	shf.l.wrap.b32 	%r6002, %r5812, %r5812, 14;
	xor.b32  	%r6003, %r6001, %r6002;
	shr.u32 	%r6004, %r5812, 3;
	xor.b32  	%r6005, %r6003, %r6004;
	add.s32 	%r6006, %r6000, %r5799;
	add.s32 	%r6007, %r6006, %r6005;
	shf.l.wrap.b32 	%r6008, %r5994, %r5994, 15;
	shf.l.wrap.b32 	%r6009, %r5994, %r5994, 13;
	xor.b32  	%r6010, %r6008, %r6009;
	shr.u32 	%r6011, %r5994, 10;
	xor.b32  	%r6012, %r6010, %r6011;
	add.s32 	%r6013, %r6012, %r5929;
	shf.l.wrap.b32 	%r6014, %r5825, %r5825, 25;
	shf.l.wrap.b32 	%r6015, %r5825, %r5825, 14;
	xor.b32  	%r6016, %r6014, %r6015;
	shr.u32 	%r6017, %r5825, 3;
	xor.b32  	%r6018, %r6016, %r6017;
	add.s32 	%r6019, %r6013, %r5812;
	add.s32 	%r6020, %r6019, %r6018;
	or.b32  	%r6021, %r9922, %r9923;
	and.b32  	%r6022, %r6021, %r9924;
	and.b32  	%r6023, %r9922, %r9923;
	or.b32  	%r6024, %r6022, %r6023;
	shf.l.wrap.b32 	%r6025, %r9924, %r9924, 30;
	shf.l.wrap.b32 	%r6026, %r9924, %r9924, 19;
	xor.b32  	%r6027, %r6026, %r6025;
	shf.l.wrap.b32 	%r6028, %r9924, %r9924, 10;
	xor.b32  	%r6029, %r6027, %r6028;
	and.b32  	%r6030, %r9919, %r9920;
	not.b32 	%r6031, %r9920;
	and.b32  	%r6032, %r9918, %r6031;
	or.b32  	%r6033, %r6032, %r6030;
	shf.l.wrap.b32 	%r6034, %r9920, %r9920, 26;
	shf.l.wrap.b32 	%r6035, %r9920, %r9920, 21;
	xor.b32  	%r6036, %r6034, %r6035;
	shf.l.wrap.b32 	%r6037, %r9920, %r9920, 7;
	xor.b32  	%r6038, %r6036, %r6037;
	add.s32 	%r6039, %r6038, %r5225;
	add.s32 	%r6040, %r6039, %r6033;
	add.s32 	%r6041, %r6040, %r9917;
	add.s32 	%r6042, %r6041, 1116352408;
	add.s32 	%r6043, %r6029, %r6024;
	add.s32 	%r6044, %r6043, %r6042;
	add.s32 	%r6045, %r6042, %r9921;
	or.b32  	%r6046, %r9923, %r9924;
	and.b32  	%r6047, %r6046, %r6044;
	and.b32  	%r6048, %r9923, %r9924;
	or.b32  	%r6049, %r6047, %r6048;
	shf.l.wrap.b32 	%r6050, %r6044, %r6044, 30;
	shf.l.wrap.b32 	%r6051, %r6044, %r6044, 19;
	xor.b32  	%r6052, %r6051, %r6050;
	shf.l.wrap.b32 	%r6053, %r6044, %r6044, 10;
	xor.b32  	%r6054, %r6052, %r6053;
	and.b32  	%r6055, %r9920, %r6045;
	not.b32 	%r6056, %r6045;
	and.b32  	%r6057, %r9919, %r6056;
	or.b32  	%r6058, %r6057, %r6055;
	shf.l.wrap.b32 	%r6059, %r6045, %r6045, 26;
	shf.l.wrap.b32 	%r6060, %r6045, %r6045, 21;
	xor.b32  	%r6061, %r6059, %r6060;
	shf.l.wrap.b32 	%r6062, %r6045, %r6045, 7;
	xor.b32  	%r6063, %r6061, %r6062;
	add.s32 	%r6064, %r6063, %r5236;
	add.s32 	%r6065, %r6064, %r6058;
	add.s32 	%r6066, %r6065, %r9918;
	add.s32 	%r6067, %r6066, 1899447441;
	add.s32 	%r6068, %r6054, %r6049;
	add.s32 	%r6069, %r6068, %r6067;
	add.s32 	%r6070, %r6067, %r9922;
	or.b32  	%r6071, %r9924, %r6044;
	and.b32  	%r6072, %r6071, %r6069;
	and.b32  	%r6073, %r9924, %r6044;
	or.b32  	%r6074, %r6072, %r6073;
	shf.l.wrap.b32 	%r6075, %r6069, %r6069, 30;
	shf.l.wrap.b32 	%r6076, %r6069, %r6069, 19;
	xor.b32  	%r6077, %r6076, %r6075;
	shf.l.wrap.b32 	%r6078, %r6069, %r6069, 10;
	xor.b32  	%r6079, %r6077, %r6078;
	and.b32  	%r6080, %r6045, %r6070;
	not.b32 	%r6081, %r6070;
	and.b32  	%r6082, %r9920, %r6081;
	or.b32  	%r6083, %r6082, %r6080;
	shf.l.wrap.b32 	%r6084, %r6070, %r6070, 26;
	shf.l.wrap.b32 	%r6085, %r6070, %r6070, 21;
	xor.b32  	%r6086, %r6084, %r6085;
	shf.l.wrap.b32 	%r6087, %r6070, %r6070, 7;
	xor.b32  	%r6088, %r6086, %r6087;
	add.s32 	%r6089, %r6088, %r5247;
	add.s32 	%r6090, %r6089, %r6083;
	add.s32 	%r6091, %r6090, %r9919;
	add.s32 	%r6092, %r6091, -1245643825;
	add.s32 	%r6093, %r6079, %r6074;
	add.s32 	%r6094, %r6093, %r6092;
	add.s32 	%r6095, %r6092, %r9923;
	or.b32  	%r6096, %r6044, %r6069;
	and.b32  	%r6097, %r6096, %r6094;
	and.b32  	%r6098, %r6044, %r6069;
	or.b32  	%r6099, %r6097, %r6098;
	shf.l.wrap.b32 	%r6100, %r6094, %r6094, 30;
	shf.l.wrap.b32 	%r6101, %r6094, %r6094, 19;
	xor.b32  	%r6102, %r6101, %r6100;
	shf.l.wrap.b32 	%r6103, %r6094, %r6094, 10;
	xor.b32  	%r6104, %r6102, %r6103;
	and.b32  	%r6105, %r6070, %r6095;
	not.b32 	%r6106, %r6095;
	and.b32  	%r6107, %r6045, %r6106;
	or.b32  	%r6108, %r6107, %r6105;
	shf.l.wrap.b32 	%r6109, %r6095, %r6095, 26;
	shf.l.wrap.b32 	%r6110, %r6095, %r6095, 21;
	xor.b32  	%r6111, %r6109, %r6110;
	shf.l.wrap.b32 	%r6112, %r6095, %r6095, 7;
	xor.b32  	%r6113, %r6111, %r6112;
	add.s32 	%r6114, %r6113, %r5258;
	add.s32 	%r6115, %r6114, %r6108;
	add.s32 	%r6116, %r6115, %r9920;
	add.s32 	%r6117, %r6116, -373957723;
	add.s32 	%r6118, %r6104, %r6099;
	add.s32 	%r6119, %r6118, %r6117;
	add.s32 	%r6120, %r6117, %r9924;
	or.b32  	%r6121, %r6069, %r6094;
	and.b32  	%r6122, %r6121, %r6119;
	and.b32  	%r6123, %r6069, %r6094;
	or.b32  	%r6124, %r6122, %r6123;
	shf.l.wrap.b32 	%r6125, %r6119, %r6119, 30;
	shf.l.wrap.b32 	%r6126, %r6119, %r6119, 19;
	xor.b32  	%r6127, %r6126, %r6125;
	shf.l.wrap.b32 	%r6128, %r6119, %r6119, 10;
	xor.b32  	%r6129, %r6127, %r6128;
	and.b32  	%r6130, %r6095, %r6120;
	not.b32 	%r6131, %r6120;
	and.b32  	%r6132, %r6070, %r6131;
	or.b32  	%r6133, %r6132, %r6130;
	shf.l.wrap.b32 	%r6134, %r6120, %r6120, 26;
	shf.l.wrap.b32 	%r6135, %r6120, %r6120, 21;
	xor.b32  	%r6136, %r6134, %r6135;
	shf.l.wrap.b32 	%r6137, %r6120, %r6120, 7;
	xor.b32  	%r6138, %r6136, %r6137;
	add.s32 	%r6139, %r6138, %r5269;
	add.s32 	%r6140, %r6139, %r6133;
	add.s32 	%r6141, %r6140, %r6045;
	add.s32 	%r6142, %r6141, 961987163;
	add.s32 	%r6143, %r6129, %r6124;
	add.s32 	%r6144, %r6143, %r6142;
	add.s32 	%r6145, %r6142, %r6044;
	or.b32  	%r6146, %r6094, %r6119;
	and.b32  	%r6147, %r6146, %r6144;
	and.b32  	%r6148, %r6094, %r6119;
	or.b32  	%r6149, %r6147, %r6148;
	shf.l.wrap.b32 	%r6150, %r6144, %r6144, 30;
	shf.l.wrap.b32 	%r6151, %r6144, %r6144, 19;
	xor.b32  	%r6152, %r6151, %r6150;
	shf.l.wrap.b32 	%r6153, %r6144, %r6144, 10;
	xor.b32  	%r6154, %r6152, %r6153;
	and.b32  	%r6155, %r6120, %r6145;
	not.b32 	%r6156, %r6145;
	and.b32  	%r6157, %r6095, %r6156;
	or.b32  	%r6158, %r6157, %r6155;
	shf.l.wrap.b32 	%r6159, %r6145, %r6145, 26;
	shf.l.wrap.b32 	%r6160, %r6145, %r6145, 21;
	xor.b32  	%r6161, %r6159, %r6160;
	shf.l.wrap.b32 	%r6162, %r6145, %r6145, 7;
	xor.b32  	%r6163, %r6161, %r6162;
	add.s32 	%r6164, %r6163, %r5280;
	add.s32 	%r6165, %r6164, %r6158;
	add.s32 	%r6166, %r6165, %r6070;
	add.s32 	%r6167, %r6166, 1508970993;
	add.s32 	%r6168, %r6154, %r6149;
	add.s32 	%r6169, %r6168, %r6167;
	add.s32 	%r6170, %r6167, %r6069;
	or.b32  	%r6171, %r6119, %r6144;
	and.b32  	%r6172, %r6171, %r6169;
	and.b32  	%r6173, %r6119, %r6144;
	or.b32  	%r6174, %r6172, %r6173;
	shf.l.wrap.b32 	%r6175, %r6169, %r6169, 30;
	shf.l.wrap.b32 	%r6176, %r6169, %r6169, 19;
	xor.b32  	%r6177, %r6176, %r6175;
	shf.l.wrap.b32 	%r6178, %r6169, %r6169, 10;
	xor.b32  	%r6179, %r6177, %r6178;
	and.b32  	%r6180, %r6145, %r6170;
	not.b32 	%r6181, %r6170;
	and.b32  	%r6182, %r6120, %r6181;
	or.b32  	%r6183, %r6182, %r6180;
	shf.l.wrap.b32 	%r6184, %r6170, %r6170, 26;
	shf.l.wrap.b32 	%r6185, %r6170, %r6170, 21;
	xor.b32  	%r6186, %r6184, %r6185;
	shf.l.wrap.b32 	%r6187, %r6170, %r6170, 7;
	xor.b32  	%r6188, %r6186, %r6187;
	add.s32 	%r6189, %r6188, %r5291;
	add.s32 	%r6190, %r6189, %r6183;
	add.s32 	%r6191, %r6190, %r6095;
	add.s32 	%r6192, %r6191, -1841331548;
	add.s32 	%r6193, %r6179, %r6174;
	add.s32 	%r6194, %r6193, %r6192;
	add.s32 	%r6195, %r6192, %r6094;
	or.b32  	%r6196, %r6144, %r6169;
	and.b32  	%r6197, %r6196, %r6194;
	and.b32  	%r6198, %r6144, %r6169;
	or.b32  	%r6199, %r6197, %r6198;
	shf.l.wrap.b32 	%r6200, %r6194, %r6194, 30;
	shf.l.wrap.b32 	%r6201, %r6194, %r6194, 19;
	xor.b32  	%r6202, %r6201, %r6200;
	shf.l.wrap.b32 	%r6203, %r6194, %r6194, 10;
	xor.b32  	%r6204, %r6202, %r6203;
	and.b32  	%r6205, %r6170, %r6195;
	not.b32 	%r6206, %r6195;
	and.b32  	%r6207, %r6145, %r6206;
	or.b32  	%r6208, %r6207, %r6205;
	shf.l.wrap.b32 	%r6209, %r6195, %r6195, 26;
	shf.l.wrap.b32 	%r6210, %r6195, %r6195, 21;
	xor.b32  	%r6211, %r6209, %r6210;
	shf.l.wrap.b32 	%r6212, %r6195, %r6195, 7;
	xor.b32  	%r6213, %r6211, %r6212;
	add.s32 	%r6214, %r6213, %r5302;
	add.s32 	%r6215, %r6214, %r6208;
	add.s32 	%r6216, %r6215, %r6120;
	add.s32 	%r6217, %r6216, -1424204075;
	add.s32 	%r6218, %r6204, %r6199;
	add.s32 	%r6219, %r6218, %r6217;
	add.s32 	%r6220, %r6217, %r6119;
	or.b32  	%r6221, %r6169, %r6194;
	and.b32  	%r6222, %r6221, %r6219;
	and.b32  	%r6223, %r6169, %r6194;
	or.b32  	%r6224, %r6222, %r6223;
	shf.l.wrap.b32 	%r6225, %r6219, %r6219, 30;
	shf.l.wrap.b32 	%r6226, %r6219, %r6219, 19;
	xor.b32  	%r6227, %r6226, %r6225;
	shf.l.wrap.b32 	%r6228, %r6219, %r6219, 10;
	xor.b32  	%r6229, %r6227, %r6228;
	and.b32  	%r6230, %r6195, %r6220;
	not.b32 	%r6231, %r6220;
	and.b32  	%r6232, %r6170, %r6231;
	or.b32  	%r6233, %r6232, %r6230;
	shf.l.wrap.b32 	%r6234, %r6220, %r6220, 26;
	shf.l.wrap.b32 	%r6235, %r6220, %r6220, 21;
	xor.b32  	%r6236, %r6234, %r6235;
	shf.l.wrap.b32 	%r6237, %r6220, %r6220, 7;
	xor.b32  	%r6238, %r6236, %r6237;
	add.s32 	%r6239, %r6238, %r5313;
	add.s32 	%r6240, %r6239, %r6233;
	add.s32 	%r6241, %r6240, %r6145;
	add.s32 	%r6242, %r6241, -670586216;
	add.s32 	%r6243, %r6229, %r6224;
	add.s32 	%r6244, %r6243, %r6242;
	add.s32 	%r6245, %r6242, %r6144;
	or.b32  	%r6246, %r6194, %r6219;
	and.b32  	%r6247, %r6246, %r6244;
	and.b32  	%r6248, %r6194, %r6219;
	or.b32  	%r6249, %r6247, %r6248;
	shf.l.wrap.b32 	%r6250, %r6244, %r6244, 30;
	shf.l.wrap.b32 	%r6251, %r6244, %r6244, 19;
	xor.b32  	%r6252, %r6251, %r6250;
	shf.l.wrap.b32 	%r6253, %r6244, %r6244, 10;
	xor.b32  	%r6254, %r6252, %r6253;
	and.b32  	%r6255, %r6220, %r6245;
	not.b32 	%r6256, %r6245;
	and.b32  	%r6257, %r6195, %r6256;
	or.b32  	%r6258, %r6257, %r6255;
	shf.l.wrap.b32 	%r6259, %r6245, %r6245, 26;
	shf.l.wrap.b32 	%r6260, %r6245, %r6245, 21;
	xor.b32  	%r6261, %r6259, %r6260;
	shf.l.wrap.b32 	%r6262, %r6245, %r6245, 7;
	xor.b32  	%r6263, %r6261, %r6262;
	add.s32 	%r6264, %r6263, %r5324;
	add.s32 	%r6265, %r6264, %r6258;
	add.s32 	%r6266, %r6265, %r6170;
	add.s32 	%r6267, %r6266, 310598401;
	add.s32 	%r6268, %r6254, %r6249;
	add.s32 	%r6269, %r6268, %r6267;
	add.s32 	%r6270, %r6267, %r6169;
	or.b32  	%r6271, %r6219, %r6244;
	and.b32  	%r6272, %r6271, %r6269;
	and.b32  	%r6273, %r6219, %r6244;
	or.b32  	%r6274, %r6272, %r6273;
	shf.l.wrap.b32 	%r6275, %r6269, %r6269, 30;
	shf.l.wrap.b32 	%r6276, %r6269, %r6269, 19;
	xor.b32  	%r6277, %r6276, %r6275;
	shf.l.wrap.b32 	%r6278, %r6269, %r6269, 10;
	xor.b32  	%r6279, %r6277, %r6278;
	and.b32  	%r6280, %r6245, %r6270;
	not.b32 	%r6281, %r6270;
	and.b32  	%r6282, %r6220, %r6281;
	or.b32  	%r6283, %r6282, %r6280;
	shf.l.wrap.b32 	%r6284, %r6270, %r6270, 26;
	shf.l.wrap.b32 	%r6285, %r6270, %r6270, 21;
	xor.b32  	%r6286, %r6284, %r6285;
	shf.l.wrap.b32 	%r6287, %r6270, %r6270, 7;
	xor.b32  	%r6288, %r6286, %r6287;
	add.s32 	%r6289, %r6288, %r5336;
	add.s32 	%r6290, %r6289, %r6283;
	add.s32 	%r6291, %r6290, %r6195;
	add.s32 	%r6292, %r6291, 607225278;
	add.s32 	%r6293, %r6279, %r6274;
	add.s32 	%r6294, %r6293, %r6292;
	add.s32 	%r6295, %r6292, %r6194;
	or.b32  	%r6296, %r6244, %r6269;
	and.b32  	%r6297, %r6296, %r6294;
	and.b32  	%r6298, %r6244, %r6269;
	or.b32  	%r6299, %r6297, %r6298;
	shf.l.wrap.b32 	%r6300, %r6294, %r6294, 30;
	shf.l.wrap.b32 	%r6301, %r6294, %r6294, 19;
	xor.b32  	%r6302, %r6301, %r6300;
	shf.l.wrap.b32 	%r6303, %r6294, %r6294, 10;
	xor.b32  	%r6304, %r6302, %r6303;
	and.b32  	%r6305, %r6270, %r6295;
	not.b32 	%r6306, %r6295;
	and.b32  	%r6307, %r6245, %r6306;
	or.b32  	%r6308, %r6307, %r6305;
	shf.l.wrap.b32 	%r6309, %r6295, %r6295, 26;
	shf.l.wrap.b32 	%r6310, %r6295, %r6295, 21;
	xor.b32  	%r6311, %r6309, %r6310;
	shf.l.wrap.b32 	%r6312, %r6295, %r6295, 7;
	xor.b32  	%r6313, %r6311, %r6312;
	add.s32 	%r6314, %r6313, %r5352;
	add.s32 	%r6315, %r6314, %r6308;
	add.s32 	%r6316, %r6315, %r6220;
	add.s32 	%r6317, %r6316, 1426881987;
	add.s32 	%r6318, %r6304, %r6299;
	add.s32 	%r6319, %r6318, %r6317;
	add.s32 	%r6320, %r6317, %r6219;
	or.b32  	%r6321, %r6269, %r6294;
	and.b32  	%r6322, %r6321, %r6319;
	and.b32  	%r6323, %r6269, %r6294;
	or.b32  	%r6324, %r6322, %r6323;
	shf.l.wrap.b32 	%r6325, %r6319, %r6319, 30;
	shf.l.wrap.b32 	%r6326, %r6319, %r6319, 19;
	xor.b32  	%r6327, %r6326, %r6325;
	shf.l.wrap.b32 	%r6328, %r6319, %r6319, 10;
	xor.b32  	%r6329, %r6327, %r6328;
	and.b32  	%r6330, %r6295, %r6320;
	not.b32 	%r6331, %r6320;
	and.b32  	%r6332, %r6270, %r6331;
	or.b32  	%r6333, %r6332, %r6330;
	shf.l.wrap.b32 	%r6334, %r6320, %r6320, 26;
	shf.l.wrap.b32 	%r6335, %r6320, %r6320, 21;
	xor.b32  	%r6336, %r6334, %r6335;
	shf.l.wrap.b32 	%r6337, %r6320, %r6320, 7;
	xor.b32  	%r6338, %r6336, %r6337;
	add.s32 	%r6339, %r6338, %r5360;
	add.s32 	%r6340, %r6339, %r6333;
	add.s32 	%r6341, %r6340, %r6245;
	add.s32 	%r6342, %r6341, 1925078388;
	add.s32 	%r6343, %r6329, %r6324;
	add.s32 	%r6344, %r6343, %r6342;
	add.s32 	%r6345, %r6342, %r6244;
	or.b32  	%r6346, %r6294, %r6319;
	and.b32  	%r6347, %r6346, %r6344;
	and.b32  	%r6348, %r6294, %r6319;
	or.b32  	%r6349, %r6347, %r6348;
	shf.l.wrap.b32 	%r6350, %r6344, %r6344, 30;
	shf.l.wrap.b32 	%r6351, %r6344, %r6344, 19;
	xor.b32  	%r6352, %r6351, %r6350;
	shf.l.wrap.b32 	%r6353, %r6344, %r6344, 10;
	xor.b32  	%r6354, %r6352, %r6353;
	and.b32  	%r6355, %r6320, %r6345;
	not.b32 	%r6356, %r6345;
	and.b32  	%r6357, %r6295, %r6356;
	or.b32  	%r6358, %r6357, %r6355;
	shf.l.wrap.b32 	%r6359, %r6345, %r6345, 26;
	shf.l.wrap.b32 	%r6360, %r6345, %r6345, 21;
	xor.b32  	%r6361, %r6359, %r6360;
	shf.l.wrap.b32 	%r6362, %r6345, %r6345, 7;
	xor.b32  	%r6363, %r6361, %r6362;
	add.s32 	%r6364, %r6363, %r5376;
	add.s32 	%r6365, %r6364, %r6358;
	add.s32 	%r6366, %r6365, %r6270;
	add.s32 	%r6367, %r6366, -2132889090;
	add.s32 	%r6368, %r6354, %r6349;
	add.s32 	%r6369, %r6368, %r6367;
	add.s32 	%r6370, %r6367, %r6269;
	or.b32  	%r6371, %r6319, %r6344;
	and.b32  	%r6372, %r6371, %r6369;
	and.b32  	%r6373, %r6319, %r6344;
	or.b32  	%r6374, %r6372, %r6373;
	shf.l.wrap.b32 	%r6375, %r6369, %r6369, 30;
	shf.l.wrap.b32 	%r6376, %r6369, %r6369, 19;
	xor.b32  	%r6377, %r6376, %r6375;
	shf.l.wrap.b32 	%r6378, %r6369, %r6369, 10;
	xor.b32  	%r6379, %r6377, %r6378;
	and.b32  	%r6380, %r6345, %r6370;
	not.b32 	%r6381, %r6370;
	and.b32  	%r6382, %r6320, %r6381;
	or.b32  	%r6383, %r6382, %r6380;
	shf.l.wrap.b32 	%r6384, %r6370, %r6370, 26;
	shf.l.wrap.b32 	%r6385, %r6370, %r6370, 21;
	xor.b32  	%r6386, %r6384, %r6385;
	shf.l.wrap.b32 	%r6387, %r6370, %r6370, 7;
	xor.b32  	%r6388, %r6386, %r6387;
	add.s32 	%r6389, %r6388, %r5384;
	add.s32 	%r6390, %r6389, %r6383;
	add.s32 	%r6391, %r6390, %r6295;
	add.s32 	%r6392, %r6391, -1680079193;
	add.s32 	%r6393, %r6379, %r6374;
	add.s32 	%r6394, %r6393, %r6392;
	add.s32 	%r6395, %r6392, %r6294;
	or.b32  	%r6396, %r6344, %r6369;
	and.b32  	%r6397, %r6396, %r6394;
	and.b32  	%r6398, %r6344, %r6369;
	or.b32  	%r6399, %r6397, %r6398;
	shf.l.wrap.b32 	%r6400, %r6394, %r6394, 30;
	shf.l.wrap.b32 	%r6401, %r6394, %r6394, 19;
	xor.b32  	%r6402, %r6401, %r6400;
	shf.l.wrap.b32 	%r6403, %r6394, %r6394, 10;
	xor.b32  	%r6404, %r6402, %r6403;
	and.b32  	%r6405, %r6370, %r6395;
	not.b32 	%r6406, %r6395;
	and.b32  	%r6407, %r6345, %r6406;
	or.b32  	%r6408, %r6407, %r6405;
	shf.l.wrap.b32 	%r6409, %r6395, %r6395, 26;
	shf.l.wrap.b32 	%r6410, %r6395, %r6395, 21;
	xor.b32  	%r6411, %r6409, %r6410;
	shf.l.wrap.b32 	%r6412, %r6395, %r6395, 7;
	xor.b32  	%r6413, %r6411, %r6412;
	add.s32 	%r6414, %r6413, %r5396;
	add.s32 	%r6415, %r6414, %r6408;
	add.s32 	%r6416, %r6415, %r6320;
	add.s32 	%r6417, %r6416, -1046744716;
	add.s32 	%r6418, %r6404, %r6399;
	add.s32 	%r6419, %r6418, %r6417;
	add.s32 	%r6420, %r6417, %r6319;
	or.b32  	%r6421, %r6369, %r6394;
	and.b32  	%r6422, %r6421, %r6419;
	and.b32  	%r6423, %r6369, %r6394;
	or.b32  	%r6424, %r6422, %r6423;
	shf.l.wrap.b32 	%r6425, %r6419, %r6419, 30;
	shf.l.wrap.b32 	%r6426, %r6419, %r6419, 19;
	xor.b32  	%r6427, %r6426, %r6425;
	shf.l.wrap.b32 	%r6428, %r6419, %r6419, 10;
	xor.b32  	%r6429, %r6427, %r6428;
	and.b32  	%r6430, %r6395, %r6420;
	not.b32 	%r6431, %r6420;
	and.b32  	%r6432, %r6370, %r6431;
	or.b32  	%r6433, %r6432, %r6430;
	shf.l.wrap.b32 	%r6434, %r6420, %r6420, 26;
	shf.l.wrap.b32 	%r6435, %r6420, %r6420, 21;
	xor.b32  	%r6436, %r6434, %r6435;
	shf.l.wrap.b32 	%r6437, %r6420, %r6420, 7;
	xor.b32  	%r6438, %r6436, %r6437;
	add.s32 	%r6439, %r6438, %r5409;
	add.s32 	%r6440, %r6439, %r6433;
	add.s32 	%r6441, %r6440, %r6345;
	add.s32 	%r6442, %r6441, -459576895;
	add.s32 	%r6443, %r6429, %r6424;
	add.s32 	%r6444, %r6443, %r6442;
	add.s32 	%r6445, %r6442, %r6344;
	or.b32  	%r6446, %r6394, %r6419;
	and.b32  	%r6447, %r6446, %r6444;
	and.b32  	%r6448, %r6394, %r6419;
	or.b32  	%r6449, %r6447, %r6448;
	shf.l.wrap.b32 	%r6450, %r6444, %r6444, 30;
	shf.l.wrap.b32 	%r6451, %r6444, %r6444, 19;
	xor.b32  	%r6452, %r6451, %r6450;
	shf.l.wrap.b32 	%r6453, %r6444, %r6444, 10;
	xor.b32  	%r6454, %r6452, %r6453;
	and.b32  	%r6455, %r6420, %r6445;
	not.b32 	%r6456, %r6445;
	and.b32  	%r6457, %r6395, %r6456;
	or.b32  	%r6458, %r6457, %r6455;
	shf.l.wrap.b32 	%r6459, %r6445, %r6445, 26;
	shf.l.wrap.b32 	%r6460, %r6445, %r6445, 21;
	xor.b32  	%r6461, %r6459, %r6460;
	shf.l.wrap.b32 	%r6462, %r6445, %r6445, 7;
	xor.b32  	%r6463, %r6461, %r6462;
	add.s32 	%r6464, %r6463, %r5422;
	add.s32 	%r6465, %r6464, %r6458;
	add.s32 	%r6466, %r6465, %r6370;
	add.s32 	%r6467, %r6466, -272742522;
	add.s32 	%r6468, %r6454, %r6449;
	add.s32 	%r6469, %r6468, %r6467;
	add.s32 	%r6470, %r6467, %r6369;
	or.b32  	%r6471, %r6419, %r6444;
	and.b32  	%r6472, %r6471, %r6469;
	and.b32  	%r6473, %r6419, %r6444;
	or.b32  	%r6474, %r6472, %r6473;
	shf.l.wrap.b32 	%r6475, %r6469, %r6469, 30;
	shf.l.wrap.b32 	%r6476, %r6469, %r6469, 19;
	xor.b32  	%r6477, %r6476, %r6475;
	shf.l.wrap.b32 	%r6478, %r6469, %r6469, 10;
	xor.b32  	%r6479, %r6477, %r6478;
	and.b32  	%r6480, %r6445, %r6470;
	not.b32 	%r6481, %r6470;
	and.b32  	%r6482, %r6420, %r6481;
	or.b32  	%r6483, %r6482, %r6480;
	shf.l.wrap.b32 	%r6484, %r6470, %r6470, 26;
	shf.l.wrap.b32 	%r6485, %r6470, %r6470, 21;
	xor.b32  	%r6486, %r6484, %r6485;
	shf.l.wrap.b32 	%r6487, %r6470, %r6470, 7;
	xor.b32  	%r6488, %r6486, %r6487;
	add.s32 	%r6489, %r6488, %r5435;
	add.s32 	%r6490, %r6489, %r6483;
	add.s32 	%r6491, %r6490, %r6395;
	add.s32 	%r6492, %r6491, 264347078;
	add.s32 	%r6493, %r6479, %r6474;
	add.s32 	%r6494, %r6493, %r6492;
	add.s32 	%r6495, %r6492, %r6394;
	or.b32  	%r6496, %r6444, %r6469;
	and.b32  	%r6497, %r6496, %r6494;
	and.b32  	%r6498, %r6444, %r6469;
	or.b32  	%r6499, %r6497, %r6498;
	shf.l.wrap.b32 	%r6500, %r6494, %r6494, 30;
	shf.l.wrap.b32 	%r6501, %r6494, %r6494, 19;
	xor.b32  	%r6502, %r6501, %r6500;
	shf.l.wrap.b32 	%r6503, %r6494, %r6494, 10;
	xor.b32  	%r6504, %r6502, %r6503;
	and.b32  	%r6505, %r6470, %r6495;
	not.b32 	%r6506, %r6495;
	and.b32  	%r6507, %r6445, %r6506;
	or.b32  	%r6508, %r6507, %r6505;
	shf.l.wrap.b32 	%r6509, %r6495, %r6495, 26;
	shf.l.wrap.b32 	%r6510, %r6495, %r6495, 21;
	xor.b32  	%r6511, %r6509, %r6510;
	shf.l.wrap.b32 	%r6512, %r6495, %r6495, 7;
	xor.b32  	%r6513, %r6511, %r6512;
	add.s32 	%r6514, %r6513, %r5448;
	add.s32 	%r6515, %r6514, %r6508;
	add.s32 	%r6516, %r6515, %r6420;
	add.s32 	%r6517, %r6516, 604807628;
	add.s32 	%r6518, %r6504, %r6499;
	add.s32 	%r6519, %r6518, %r6517;
	add.s32 	%r6520, %r6517, %r6419;
	or.b32  	%r6521, %r6469, %r6494;
	and.b32  	%r6522, %r6521, %r6519;
	and.b32  	%r6523, %r6469, %r6494;
	or.b32  	%r6524, %r6522, %r6523;
	shf.l.wrap.b32 	%r6525, %r6519, %r6519, 30;
	shf.l.wrap.b32 	%r6526, %r6519, %r6519, 19;
	xor.b32  	%r6527, %r6526, %r6525;
	shf.l.wrap.b32 	%r6528, %r6519, %r6519, 10;
	xor.b32  	%r6529, %r6527, %r6528;
	and.b32  	%r6530, %r6495, %r6520;
	not.b32 	%r6531, %r6520;
	and.b32  	%r6532, %r6470, %r6531;
	or.b32  	%r6533, %r6532, %r6530;
	shf.l.wrap.b32 	%r6534, %r6520, %r6520, 26;
	shf.l.wrap.b32 	%r6535, %r6520, %r6520, 21;
	xor.b32  	%r6536, %r6534, %r6535;
	shf.l.wrap.b32 	%r6537, %r6520, %r6520, 7;
	xor.b32  	%r6538, %r6536, %r6537;
	add.s32 	%r6539, %r6538, %r5461;
	add.s32 	%r6540, %r6539, %r6533;
	add.s32 	%r6541, %r6540, %r6445;
	add.s32 	%r6542, %r6541, 770255983;
	add.s32 	%r6543, %r6529, %r6524;
	add.s32 	%r6544, %r6543, %r6542;
	add.s32 	%r6545, %r6542, %r6444;
	or.b32  	%r6546, %r6494, %r6519;
	and.b32  	%r6547, %r6546, %r6544;
	and.b32  	%r6548, %r6494, %r6519;
	or.b32  	%r6549, %r6547, %r6548;
	shf.l.wrap.b32 	%r6550, %r6544, %r6544, 30;
	shf.l.wrap.b32 	%r6551, %r6544, %r6544, 19;
	xor.b32  	%r6552, %r6551, %r6550;
	shf.l.wrap.b32 	%r6553, %r6544, %r6544, 10;
	xor.b32  	%r6554, %r6552, %r6553;
	and.b32  	%r6555, %r6520, %r6545;
	not.b32 	%r6556, %r6545;
	and.b32  	%r6557, %r6495, %r6556;
	or.b32  	%r6558, %r6557, %r6555;
	shf.l.wrap.b32 	%r6559, %r6545, %r6545, 26;
	shf.l.wrap.b32 	%r6560, %r6545, %r6545, 21;
	xor.b32  	%r6561, %r6559, %r6560;
	shf.l.wrap.b32 	%r6562, %r6545, %r6545, 7;
	xor.b32  	%r6563, %r6561, %r6562;
	add.s32 	%r6564, %r6563, %r5474;
	add.s32 	%r6565, %r6564, %r6558;
	add.s32 	%r6566, %r6565, %r6470;
	add.s32 	%r6567, %r6566, 1249150122;
	add.s32 	%r6568, %r6554, %r6549;
	add.s32 	%r6569, %r6568, %r6567;
	add.s32 	%r6570, %r6567, %r6469;
	or.b32  	%r6571, %r6519, %r6544;
	and.b32  	%r6572, %r6571, %r6569;
	and.b32  	%r6573, %r6519, %r6544;
	or.b32  	%r6574, %r6572, %r6573;
	shf.l.wrap.b32 	%r6575, %r6569, %r6569, 30;
	shf.l.wrap.b32 	%r6576, %r6569, %r6569, 19;
	xor.b32  	%r6577, %r6576, %r6575;
	shf.l.wrap.b32 	%r6578, %r6569, %r6569, 10;
	xor.b32  	%r6579, %r6577, %r6578;
	and.b32  	%r6580, %r6545, %r6570;
	not.b32 	%r6581, %r6570;
	and.b32  	%r6582, %r6520, %r6581;
	or.b32  	%r6583, %r6582, %r6580;
	shf.l.wrap.b32 	%r6584, %r6570, %r6570, 26;
	shf.l.wrap.b32 	%r6585, %r6570, %r6570, 21;
	xor.b32  	%r6586, %r6584, %r6585;
	shf.l.wrap.b32 	%r6587, %r6570, %r6570, 7;
	xor.b32  	%r6588, %r6586, %r6587;
	add.s32 	%r6589, %r6588, %r5487;
	add.s32 	%r6590, %r6589, %r6583;
	add.s32 	%r6591, %r6590, %r6495;
	add.s32 	%r6592, %r6591, 1555081692;
	add.s32 	%r6593, %r6579, %r6574;
	add.s32 	%r6594, %r6593, %r6592;
	add.s32 	%r6595, %r6592, %r6494;
	or.b32  	%r6596, %r6544, %r6569;
	and.b32  	%r6597, %r6596, %r6594;
	and.b32  	%r6598, %r6544, %r6569;
	or.b32  	%r6599, %r6597, %r6598;
	shf.l.wrap.b32 	%r6600, %r6594, %r6594, 30;
	shf.l.wrap.b32 	%r6601, %r6594, %r6594, 19;
	xor.b32  	%r6602, %r6601, %r6600;
	shf.l.wrap.b32 	%r6603, %r6594, %r6594, 10;
	xor.b32  	%r6604, %r6602, %r6603;
	and.b32  	%r6605, %r6570, %r6595;
	not.b32 	%r6606, %r6595;
	and.b32  	%r6607, %r6545, %r6606;
	or.b32  	%r6608, %r6607, %r6605;
	shf.l.wrap.b32 	%r6609, %r6595, %r6595, 26;
	shf.l.wrap.b32 	%r6610, %r6595, %r6595, 21;
	xor.b32  	%r6611, %r6609, %r6610;
	shf.l.wrap.b32 	%r6612, %r6595, %r6595, 7;
	xor.b32  	%r6613, %r6611, %r6612;
	add.s32 	%r6614, %r6613, %r5500;
	add.s32 	%r6615, %r6614, %r6608;
	add.s32 	%r6616, %r6615, %r6520;
	add.s32 	%r6617, %r6616, 1996064986;
	add.s32 	%r6618, %r6604, %r6599;
	add.s32 	%r6619, %r6618, %r6617;
	add.s32 	%r6620, %r6617, %r6519;
	or.b32  	%r6621, %r6569, %r6594;
	and.b32  	%r6622, %r6621, %r6619;
	and.b32  	%r6623, %r6569, %r6594;
	or.b32  	%r6624, %r6622, %r6623;
	shf.l.wrap.b32 	%r6625, %r6619, %r6619, 30;
	shf.l.wrap.b32 	%r6626, %r6619, %r6619, 19;
	xor.b32  	%r6627, %r6626, %r6625;
	shf.l.wrap.b32 	%r6628, %r6619, %r6619, 10;
	xor.b32  	%r6629, %r6627, %r6628;
	and.b32  	%r6630, %r6595, %r6620;
	not.b32 	%r6631, %r6620;
	and.b32  	%r6632, %r6570, %r6631;
	or.b32  	%r6633, %r6632, %r6630;
	shf.l.wrap.b32 	%r6634, %r6620, %r6620, 26;
	shf.l.wrap.b32 	%r6635, %r6620, %r6620, 21;
	xor.b32  	%r6636, %r6634, %r6635;
	shf.l.wrap.b32 	%r6637, %r6620, %r6620, 7;
	xor.b32  	%r6638, %r6636, %r6637;
	add.s32 	%r6639, %r6638, %r5513;
	add.s32 	%r6640, %r6639, %r6633;
	add.s32 	%r6641, %r6640, %r6545;
	add.s32 	%r6642, %r6641, -1740746414;
	add.s32 	%r6643, %r6629, %r6624;
	add.s32 	%r6644, %r6643, %r6642;
	add.s32 	%r6645, %r6642, %r6544;
	or.b32  	%r6646, %r6594, %r6619;
	and.b32  	%r6647, %r6646, %r6644;
	and.b32  	%r6648, %r6594, %r6619;
	or.b32  	%r6649, %r6647, %r6648;
	shf.l.wrap.b32 	%r6650, %r6644, %r6644, 30;
	shf.l.wrap.b32 	%r6651, %r6644, %r6644, 19;
	xor.b32  	%r6652, %r6651, %r6650;
	shf.l.wrap.b32 	%r6653, %r6644, %r6644, 10;
	xor.b32  	%r6654, %r6652, %r6653;
	and.b32  	%r6655, %r6620, %r6645;
	not.b32 	%r6656, %r6645;
	and.b32  	%r6657, %r6595, %r6656;
	or.b32  	%r6658, %r6657, %r6655;
	shf.l.wrap.b32 	%r6659, %r6645, %r6645, 26;
	shf.l.wrap.b32 	%r6660, %r6645, %r6645, 21;
	xor.b32  	%r6661, %r6659, %r6660;
	shf.l.wrap.b32 	%r6662, %r6645, %r6645, 7;
	xor.b32  	%r6663, %r6661, %r6662;
	add.s32 	%r6664, %r6663, %r5526;
	add.s32 	%r6665, %r6664, %r6658;
	add.s32 	%r6666, %r6665, %r6570;
	add.s32 	%r6667, %r6666, -1473132947;
	add.s32 	%r6668, %r6654, %r6649;
	add.s32 	%r6669, %r6668, %r6667;
	add.s32 	%r6670, %r6667, %r6569;
	or.b32  	%r6671, %r6619, %r6644;
	and.b32  	%r6672, %r6671, %r6669;
	and.b32  	%r6673, %r6619, %r6644;
	or.b32  	%r6674, %r6672, %r6673;
	shf.l.wrap.b32 	%r6675, %r6669, %r6669, 30;
	shf.l.wrap.b32 	%r6676, %r6669, %r6669, 19;
	xor.b32  	%r6677, %r6676, %r6675;
	shf.l.wrap.b32 	%r6678, %r6669, %r6669, 10;
	xor.b32  	%r6679, %r6677, %r6678;
	and.b32  	%r6680, %r6645, %r6670;
	not.b32 	%r6681, %r6670;
	and.b32  	%r6682, %r6620, %r6681;
	or.b32  	%r6683, %r6682, %r6680;
	shf.l.wrap.b32 	%r6684, %r6670, %r6670, 26;
	shf.l.wrap.b32 	%r6685, %r6670, %r6670, 21;
	xor.b32  	%r6686, %r6684, %r6685;
	shf.l.wrap.b32 	%r6687, %r6670, %r6670, 7;
	xor.b32  	%r6688, %r6686, %r6687;
	add.s32 	%r6689, %r6688, %r5539;
	add.s32 	%r6690, %r6689, %r6683;
	add.s32 	%r6691, %r6690, %r6595;
	add.s32 	%r6692, %r6691, -1341970488;
	add.s32 	%r6693, %r6679, %r6674;
	add.s32 	%r6694, %r6693, %r6692;
	add.s32 	%r6695, %r6692, %r6594;
	or.b32  	%r6696, %r6644, %r6669;
	and.b32  	%r6697, %r6696, %r6694;
	and.b32  	%r6698, %r6644, %r6669;
	or.b32  	%r6699, %r6697, %r6698;
	shf.l.wrap.b32 	%r6700, %r6694, %r6694, 30;
	shf.l.wrap.b32 	%r6701, %r6694, %r6694, 19;
	xor.b32  	%r6702, %r6701, %r6700;
	shf.l.wrap.b32 	%r6703, %r6694, %r6694, 10;
	xor.b32  	%r6704, %r6702, %r6703;
	and.b32  	%r6705, %r6670, %r6695;
	not.b32 	%r6706, %r6695;
	and.b32  	%r6707, %r6645, %r6706;
	or.b32  	%r6708, %r6707, %r6705;
	shf.l.wrap.b32 	%r6709, %r6695, %r6695, 26;
	shf.l.wrap.b32 	%r6710, %r6695, %r6695, 21;
	xor.b32  	%r6711, %r6709, %r6710;
	shf.l.wrap.b32 	%r6712, %r6695, %r6695, 7;
	xor.b32  	%r6713, %r6711, %r6712;
	add.s32 	%r6714, %r6713, %r5552;
	add.s32 	%r6715, %r6714, %r6708;
	add.s32 	%r6716, %r6715, %r6620;
	add.s32 	%r6717, %r6716, -1084653625;
	add.s32 	%r6718, %r6704, %r6699;
	add.s32 	%r6719, %r6718, %r6717;
	add.s32 	%r6720, %r6717, %r6619;
	or.b32  	%r6721, %r6669, %r6694;
	and.b32  	%r6722, %r6721, %r6719;
	and.b32  	%r6723, %r6669, %r6694;
	or.b32  	%r6724, %r6722, %r6723;
	shf.l.wrap.b32 	%r6725, %r6719, %r6719, 30;
	shf.l.wrap.b32 	%r6726, %r6719, %r6719, 19;
	xor.b32  	%r6727, %r6726, %r6725;
	shf.l.wrap.b32 	%r6728, %r6719, %r6719, 10;
	xor.b32  	%r6729, %r6727, %r6728;
	and.b32  	%r6730, %r6695, %r6720;
	not.b32 	%r6731, %r6720;
	and.b32  	%r6732, %r6670, %r6731;
	or.b32  	%r6733, %r6732, %r6730;
	shf.l.wrap.b32 	%r6734, %r6720, %r6720, 26;
	shf.l.wrap.b32 	%r6735, %r6720, %r6720, 21;
	xor.b32  	%r6736, %r6734, %r6735;
	shf.l.wrap.b32 	%r6737, %r6720, %r6720, 7;
	xor.b32  	%r6738, %r6736, %r6737;
	add.s32 	%r6739, %r6738, %r5565;
	add.s32 	%r6740, %r6739, %r6733;
	add.s32 	%r6741, %r6740, %r6645;
	add.s32 	%r6742, %r6741, -958395405;
	add.s32 	%r6743, %r6729, %r6724;
	add.s32 	%r6744, %r6743, %r6742;
	add.s32 	%r6745, %r6742, %r6644;
	or.b32  	%r6746, %r6694, %r6719;
	and.b32  	%r6747, %r6746, %r6744;
	and.b32  	%r6748, %r6694, %r6719;
	or.b32  	%r6749, %r6747, %r6748;
	shf.l.wrap.b32 	%r6750, %r6744, %r6744, 30;
	shf.l.wrap.b32 	%r6751, %r6744, %r6744, 19;
	xor.b32  	%r6752, %r6751, %r6750;
	shf.l.wrap.b32 	%r6753, %r6744, %r6744, 10;
	xor.b32  	%r6754, %r6752, %r6753;
	and.b32  	%r6755, %r6720, %r6745;
	not.b32 	%r6756, %r6745;
	and.b32  	%r6757, %r6695, %r6756;
	or.b32  	%r6758, %r6757, %r6755;
	shf.l.wrap.b32 	%r6759, %r6745, %r6745, 26;
	shf.l.wrap.b32 	%r6760, %r6745, %r6745, 21;
	xor.b32  	%r6761, %r6759, %r6760;
	shf.l.wrap.b32 	%r6762, %r6745, %r6745, 7;
	xor.b32  	%r6763, %r6761, %r6762;
	add.s32 	%r6764, %r6763, %r5578;
	add.s32 	%r6765, %r6764, %r6758;
	add.s32 	%r6766, %r6765, %r6670;
	add.s32 	%r6767, %r6766, -710438585;
	add.s32 	%r6768, %r6754, %r6749;
	add.s32 	%r6769, %r6768, %r6767;
	add.s32 	%r6770, %r6767, %r6669;
	or.b32  	%r6771, %r6719, %r6744;
	and.b32  	%r6772, %r6771, %r6769;
	and.b32  	%r6773, %r6719, %r6744;
	or.b32  	%r6774, %r6772, %r6773;
	shf.l.wrap.b32 	%r6775, %r6769, %r6769, 30;
	shf.l.wrap.b32 	%r6776, %r6769, %r6769, 19;
	xor.b32  	%r6777, %r6776, %r6775;
	shf.l.wrap.b32 	%r6778, %r6769, %r6769, 10;
	xor.b32  	%r6779, %r6777, %r6778;
	and.b32  	%r6780, %r6745, %r6770;
	not.b32 	%r6781, %r6770;
	and.b32  	%r6782, %r6720, %r6781;
	or.b32  	%r6783, %r6782, %r6780;
	shf.l.wrap.b32 	%r6784, %r6770, %r6770, 26;
	shf.l.wrap.b32 	%r6785, %r6770, %r6770, 21;
	xor.b32  	%r6786, %r6784, %r6785;
	shf.l.wrap.b32 	%r6787, %r6770, %r6770, 7;
	xor.b32  	%r6788, %r6786, %r6787;
	add.s32 	%r6789, %r6788, %r5591;
	add.s32 	%r6790, %r6789, %r6783;
	add.s32 	%r6791, %r6790, %r6695;
	add.s32 	%r6792, %r6791, 113926993;
	add.s32 	%r6793, %r6779, %r6774;
	add.s32 	%r6794, %r6793, %r6792;
	add.s32 	%r6795, %r6792, %r6694;
	or.b32  	%r6796, %r6744, %r6769;
	and.b32  	%r6797, %r6796, %r6794;
	and.b32  	%r6798, %r6744, %r6769;
	or.b32  	%r6799, %r6797, %r6798;
	shf.l.wrap.b32 	%r6800, %r6794, %r6794, 30;
	shf.l.wrap.b32 	%r6801, %r6794, %r6794, 19;
	xor.b32  	%r6802, %r6801, %r6800;
	shf.l.wrap.b32 	%r6803, %r6794, %r6794, 10;
	xor.b32  	%r6804, %r6802, %r6803;
	and.b32  	%r6805, %r6770, %r6795;
	not.b32 	%r6806, %r6795;
	and.b32  	%r6807, %r6745, %r6806;
	or.b32  	%r6808, %r6807, %r6805;
	shf.l.wrap.b32 	%r6809, %r6795, %r6795, 26;
	shf.l.wrap.b32 	%r6810, %r6795, %r6795, 21;
	xor.b32  	%r6811, %r6809, %r6810;
	shf.l.wrap.b32 	%r6812, %r6795, %r6795, 7;
	xor.b32  	%r6813, %r6811, %r6812;
	add.s32 	%r6814, %r6813, %r5604;
	add.s32 	%r6815, %r6814, %r6808;
	add.s32 	%r6816, %r6815, %r6720;
	add.s32 	%r6817, %r6816, 338241895;
	add.s32 	%r6818, %r6804, %r6799;
	add.s32 	%r6819, %r6818, %r6817;
	add.s32 	%r6820, %r6817, %r6719;
	or.b32  	%r6821, %r6769, %r6794;
	and.b32  	%r6822, %r6821, %r6819;
	and.b32  	%r6823, %r6769, %r6794;
	or.b32  	%r6824, %r6822, %r6823;
	shf.l.wrap.b32 	%r6825, %r6819, %r6819, 30;
	shf.l.wrap.b32 	%r6826, %r6819, %r6819, 19;
	xor.b32  	%r6827, %r6826, %r6825;
	shf.l.wrap.b32 	%r6828, %r6819, %r6819, 10;
	xor.b32  	%r6829, %r6827, %r6828;
	and.b32  	%r6830, %r6795, %r6820;
	not.b32 	%r6831, %r6820;
	and.b32  	%r6832, %r6770, %r6831;
	or.b32  	%r6833, %r6832, %r6830;
	shf.l.wrap.b32 	%r6834, %r6820, %r6820, 26;
	shf.l.wrap.b32 	%r6835, %r6820, %r6820, 21;
	xor.b32  	%r6836, %r6834, %r6835;
	shf.l.wrap.b32 	%r6837, %r6820, %r6820, 7;
	xor.b32  	%r6838, %r6836, %r6837;
	add.s32 	%r6839, %r6838, %r5617;
	add.s32 	%r6840, %r6839, %r6833;
	add.s32 	%r6841, %r6840, %r6745;
	add.s32 	%r6842, %r6841, 666307205;
	add.s32 	%r6843, %r6829, %r6824;
	add.s32 	%r6844, %r6843, %r6842;
	add.s32 	%r6845, %r6842, %r6744;
	or.b32  	%r6846, %r6794, %r6819;
	and.b32  	%r6847, %r6846, %r6844;
	and.b32  	%r6848, %r6794, %r6819;
	or.b32  	%r6849, %r6847, %r6848;
	shf.l.wrap.b32 	%r6850, %r6844, %r6844, 30;
	shf.l.wrap.b32 	%r6851, %r6844, %r6844, 19;
	xor.b32  	%r6852, %r6851, %r6850;
	shf.l.wrap.b32 	%r6853, %r6844, %r6844, 10;
	xor.b32  	%r6854, %r6852, %r6853;
	and.b32  	%r6855, %r6820, %r6845;
	not.b32 	%r6856, %r6845;
	and.b32  	%r6857, %r6795, %r6856;
	or.b32  	%r6858, %r6857, %r6855;
	shf.l.wrap.b32 	%r6859, %r6845, %r6845, 26;
	shf.l.wrap.b32 	%r6860, %r6845, %r6845, 21;
	xor.b32  	%r6861, %r6859, %r6860;
	shf.l.wrap.b32 	%r6862, %r6845, %r6845, 7;
	xor.b32  	%r6863, %r6861, %r6862;
	add.s32 	%r6864, %r6863, %r5630;
	add.s32 	%r6865, %r6864, %r6858;
	add.s32 	%r6866, %r6865, %r6770;
	add.s32 	%r6867, %r6866, 773529912;
	add.s32 	%r6868, %r6854, %r6849;
	add.s32 	%r6869, %r6868, %r6867;
	add.s32 	%r6870, %r6867, %r6769;
	or.b32  	%r6871, %r6819, %r6844;
	and.b32  	%r6872, %r6871, %r6869;
	and.b32  	%r6873, %r6819, %r6844;
	or.b32  	%r6874, %r6872, %r6873;
	shf.l.wrap.b32 	%r6875, %r6869, %r6869, 30;
	shf.l.wrap.b32 	%r6876, %r6869, %r6869, 19;
	xor.b32  	%r6877, %r6876, %r6875;
	shf.l.wrap.b32 	%r6878, %r6869, %r6869, 10;
	xor.b32  	%r6879, %r6877, %r6878;
	and.b32  	%r6880, %r6845, %r6870;
	not.b32 	%r6881, %r6870;
	and.b32  	%r6882, %r6820, %r6881;
	or.b32  	%r6883, %r6882, %r6880;
	shf.l.wrap.b32 	%r6884, %r6870, %r6870, 26;
	shf.l.wrap.b32 	%r6885, %r6870, %r6870, 21;
	xor.b32  	%r6886, %r6884, %r6885;
	shf.l.wrap.b32 	%r6887, %r6870, %r6870, 7;
	xor.b32  	%r6888, %r6886, %r6887;
	add.s32 	%r6889, %r6888, %r5643;
	add.s32 	%r6890, %r6889, %r6883;
	add.s32 	%r6891, %r6890, %r6795;
	add.s32 	%r6892, %r6891, 1294757372;
	add.s32 	%r6893, %r6879, %r6874;
	add.s32 	%r6894, %r6893, %r6892;
	add.s32 	%r6895, %r6892, %r6794;
	or.b32  	%r6896, %r6844, %r6869;
	and.b32  	%r6897, %r6896, %r6894;
	and.b32  	%r6898, %r6844, %r6869;
	or.b32  	%r6899, %r6897, %r6898;
	shf.l.wrap.b32 	%r6900, %r6894, %r6894, 30;
	shf.l.wrap.b32 	%r6901, %r6894, %r6894, 19;
	xor.b32  	%r6902, %r6901, %r6900;
	shf.l.wrap.b32 	%r6903, %r6894, %r6894, 10;
	xor.b32  	%r6904, %r6902, %r6903;
	and.b32  	%r6905, %r6870, %r6895;
	not.b32 	%r6906, %r6895;
	and.b32  	%r6907, %r6845, %r6906;
	or.b32  	%r6908, %r6907, %r6905;
	shf.l.wrap.b32 	%r6909, %r6895, %r6895, 26;
	shf.l.wrap.b32 	%r6910, %r6895, %r6895, 21;
	xor.b32  	%r6911, %r6909, %r6910;
	shf.l.wrap.b32 	%r6912, %r6895, %r6895, 7;
	xor.b32  	%r6913, %r6911, %r6912;
	add.s32 	%r6914, %r6913, %r5656;
	add.s32 	%r6915, %r6914, %r6908;
	add.s32 	%r6916, %r6915, %r6820;
	add.s32 	%r6917, %r6916, 1396182291;
	add.s32 	%r6918, %r6904, %r6899;
	add.s32 	%r6919, %r6918, %r6917;
	add.s32 	%r6920, %r6917, %r6819;
	or.b32  	%r6921, %r6869, %r6894;
	and.b32  	%r6922, %r6921, %r6919;
	and.b32  	%r6923, %r6869, %r6894;
	or.b32  	%r6924, %r6922, %r6923;
	shf.l.wrap.b32 	%r6925, %r6919, %r6919, 30;
	shf.l.wrap.b32 	%r6926, %r6919, %r6919, 19;
	xor.b32  	%r6927, %r6926, %r6925;
	shf.l.wrap.b32 	%r6928, %r6919, %r6919, 10;
	xor.b32  	%r6929, %r6927, %r6928;
	and.b32  	%r6930, %r6895, %r6920;
	not.b32 	%r6931, %r6920;
	and.b32  	%r6932, %r6870, %r6931;
	or.b32  	%r6933, %r6932, %r6930;
	shf.l.wrap.b32 	%r6934, %r6920, %r6920, 26;
	shf.l.wrap.b32 	%r6935, %r6920, %r6920, 21;
	xor.b32  	%r6936, %r6934, %r6935;
	shf.l.wrap.b32 	%r6937, %r6920, %r6920, 7;
	xor.b32  	%r6938, %r6936, %r6937;
	add.s32 	%r6939, %r6938, %r5669;
	add.s32 	%r6940, %r6939, %r6933;
	add.s32 	%r6941, %r6940, %r6845;
	add.s32 	%r6942, %r6941, 1695183700;
	add.s32 	%r6943, %r6929, %r6924;
	add.s32 	%r6944, %r6943, %r6942;
	add.s32 	%r6945, %r6942, %r6844;
	or.b32  	%r6946, %r6894, %r6919;
	and.b32  	%r6947, %r6946, %r6944;
	and.b32  	%r6948, %r6894, %r6919;
	or.b32  	%r6949, %r6947, %r6948;
	shf.l.wrap.b32 	%r6950, %r6944, %r6944, 30;
	shf.l.wrap.b32 	%r6951, %r6944, %r6944, 19;
	xor.b32  	%r6952, %r6951, %r6950;
	shf.l.wrap.b32 	%r6953, %r6944, %r6944, 10;
	xor.b32  	%r6954, %r6952, %r6953;
	and.b32  	%r6955, %r6920, %r6945;
	not.b32 	%r6956, %r6945;
	and.b32  	%r6957, %r6895, %r6956;
	or.b32  	%r6958, %r6957, %r6955;
	shf.l.wrap.b32 	%r6959, %r6945, %r6945, 26;
	shf.l.wrap.b32 	%r6960, %r6945, %r6945, 21;
	xor.b32  	%r6961, %r6959, %r6960;
	shf.l.wrap.b32 	%r6962, %r6945, %r6945, 7;
	xor.b32  	%r6963, %r6961, %r6962;
	add.s32 	%r6964, %r6963, %r5682;
	add.s32 	%r6965, %r6964, %r6958;
	add.s32 	%r6966, %r6965, %r6870;
	add.s32 	%r6967, %r6966, 1986661051;
	add.s32 	%r6968, %r6954, %r6949;
	add.s32 	%r6969, %r6968, %r6967;
	add.s32 	%r6970, %r6967, %r6869;
	or.b32  	%r6971, %r6919, %r6944;
	and.b32  	%r6972, %r6971, %r6969;
	and.b32  	%r6973, %r6919, %r6944;
	or.b32  	%r6974, %r6972, %r6973;
	shf.l.wrap.b32 	%r6975, %r6969, %r6969, 30;
	shf.l.wrap.b32 	%r6976, %r6969, %r6969, 19;
	xor.b32  	%r6977, %r6976, %r6975;
	shf.l.wrap.b32 	%r6978, %r6969, %r6969, 10;
	xor.b32  	%r6979, %r6977, %r6978;
	and.b32  	%r6980, %r6945, %r6970;
	not.b32 	%r6981, %r6970;
	and.b32  	%r6982, %r6920, %r6981;
	or.b32  	%r6983, %r6982, %r6980;
	shf.l.wrap.b32 	%r6984, %r6970, %r6970, 26;
	shf.l.wrap.b32 	%r6985, %r6970, %r6970, 21;
	xor.b32  	%r6986, %r6984, %r6985;
	shf.l.wrap.b32 	%r6987, %r6970, %r6970, 7;
	xor.b32  	%r6988, %r6986, %r6987;
	add.s32 	%r6989, %r6988, %r5695;
	add.s32 	%r6990, %r6989, %r6983;
	add.s32 	%r6991, %r6990, %r6895;
	add.s32 	%r6992, %r6991, -2117940946;
	add.s32 	%r6993, %r6979, %r6974;
	add.s32 	%r6994, %r6993, %r6992;
	add.s32 	%r6995, %r6992, %r6894;
	or.b32  	%r6996, %r6944, %r6969;
	and.b32  	%r6997, %r6996, %r6994;
	and.b32  	%r6998, %r6944, %r6969;
	or.b32  	%r6999, %r6997, %r6998;
	shf.l.wrap.b32 	%r7000, %r6994, %r6994, 30;
	shf.l.wrap.b32 	%r7001, %r6994, %r6994, 19;
	xor.b32  	%r7002, %r7001, %r7000;
	shf.l.wrap.b32 	%r7003, %r6994, %r6994, 10;
	xor.b32  	%r7004, %r7002, %r7003;
	and.b32  	%r7005, %r6970, %r6995;
	not.b32 	%r7006, %r6995;
	and.b32  	%r7007, %r6945, %r7006;
	or.b32  	%r7008, %r7007, %r7005;
	shf.l.wrap.b32 	%r7009, %r6995, %r6995, 26;
	shf.l.wrap.b32 	%r7010, %r6995, %r6995, 21;
	xor.b32  	%r7011, %r7009, %r7010;
	shf.l.wrap.b32 	%r7012, %r6995, %r6995, 7;
	xor.b32  	%r7013, %r7011, %r7012;
	add.s32 	%r7014, %r7013, %r5708;
	add.s32 	%r7015, %r7014, %r7008;
	add.s32 	%r7016, %r7015, %r6920;
	add.s32 	%r7017, %r7016, -1838011259;
	add.s32 	%r7018, %r7004, %r6999;
	add.s32 	%r7019, %r7018, %r7017;
	add.s32 	%r7020, %r7017, %r6919;
	or.b32  	%r7021, %r6969, %r6994;
	and.b32  	%r7022, %r7021, %r7019;
	and.b32  	%r7023, %r6969, %r6994;
	or.b32  	%r7024, %r7022, %r7023;
	shf.l.wrap.b32 	%r7025, %r7019, %r7019, 30;
	shf.l.wrap.b32 	%r7026, %r7019, %r7019, 19;
	xor.b32  	%r7027, %r7026, %r7025;
	shf.l.wrap.b32 	%r7028, %r7019, %r7019, 10;
	xor.b32  	%r7029, %r7027, %r7028;
	and.b32  	%r7030, %r6995, %r7020;
	not.b32 	%r7031, %r7020;
	and.b32  	%r7032, %r6970, %r7031;
	or.b32  	%r7033, %r7032, %r7030;
	shf.l.wrap.b32 	%r7034, %r7020, %r7020, 26;
	shf.l.wrap.b32 	%r7035, %r7020, %r7020, 21;
	xor.b32  	%r7036, %r7034, %r7035;
	shf.l.wrap.b32 	%r7037, %r7020, %r7020, 7;
	xor.b32  	%r7038, %r7036, %r7037;
	add.s32 	%r7039, %r7038, %r5721;
	add.s32 	%r7040, %r7039, %r7033;
	add.s32 	%r7041, %r7040, %r6945;
	add.s32 	%r7042, %r7041, -1564481375;
	add.s32 	%r7043, %r7029, %r7024;
	add.s32 	%r7044, %r7043, %r7042;
	add.s32 	%r7045, %r7042, %r6944;
	or.b32  	%r7046, %r6994, %r7019;
	and.b32  	%r7047, %r7046, %r7044;
	and.b32  	%r7048, %r6994, %r7019;
	or.b32  	%r7049, %r7047, %r7048;
	shf.l.wrap.b32 	%r7050, %r7044, %r7044, 30;
	shf.l.wrap.b32 	%r7051, %r7044, %r7044, 19;
	xor.b32  	%r7052, %r7051, %r7050;
	shf.l.wrap.b32 	%r7053, %r7044, %r7044, 10;
	xor.b32  	%r7054, %r7052, %r7053;
	and.b32  	%r7055, %r7020, %r7045;
	not.b32 	%r7056, %r7045;
	and.b32  	%r7057, %r6995, %r7056;
	or.b32  	%r7058, %r7057, %r7055;
	shf.l.wrap.b32 	%r7059, %r7045, %r7045, 26;
	shf.l.wrap.b32 	%r7060, %r7045, %r7045, 21;
	xor.b32  	%r7061, %r7059, %r7060;
	shf.l.wrap.b32 	%r7062, %r7045, %r7045, 7;
	xor.b32  	%r7063, %r7061, %r7062;
	add.s32 	%r7064, %r7063, %r5734;
	add.s32 	%r7065, %r7064, %r7058;
	add.s32 	%r7066, %r7065, %r6970;
	add.s32 	%r7067, %r7066, -1474664885;
	add.s32 	%r7068, %r7054, %r7049;
	add.s32 	%r7069, %r7068, %r7067;
	add.s32 	%r7070, %r7067, %r6969;
	or.b32  	%r7071, %r7019, %r7044;
	and.b32  	%r7072, %r7071, %r7069;
	and.b32  	%r7073, %r7019, %r7044;
	or.b32  	%r7074, %r7072, %r7073;
	shf.l.wrap.b32 	%r7075, %r7069, %r7069, 30;
	shf.l.wrap.b32 	%r7076, %r7069, %r7069, 19;
	xor.b32  	%r7077, %r7076, %r7075;
	shf.l.wrap.b32 	%r7078, %r7069, %r7069, 10;
	xor.b32  	%r7079, %r7077, %r7078;
	and.b32  	%r7080, %r7045, %r7070;
	not.b32 	%r7081, %r7070;
	and.b32  	%r7082, %r7020, %r7081;
	or.b32  	%r7083, %r7082, %r7080;
	shf.l.wrap.b32 	%r7084, %r7070, %r7070, 26;
	shf.l.wrap.b32 	%r7085, %r7070, %r7070, 21;
	xor.b32  	%r7086, %r7084, %r7085;
	shf.l.wrap.b32 	%r7087, %r7070, %r7070, 7;
	xor.b32  	%r7088, %r7086, %r7087;
	add.s32 	%r7089, %r7088, %r5747;
	add.s32 	%r7090, %r7089, %r7083;
	add.s32 	%r7091, %r7090, %r6995;
	add.s32 	%r7092, %r7091, -1035236496;
	add.s32 	%r7093, %r7079, %r7074;
	add.s32 	%r7094, %r7093, %r7092;
	add.s32 	%r7095, %r7092, %r6994;
	or.b32  	%r7096, %r7044, %r7069;
	and.b32  	%r7097, %r7096, %r7094;
	and.b32  	%r7098, %r7044, %r7069;
	or.b32  	%r7099, %r7097, %r7098;
	shf.l.wrap.b32 	%r7100, %r7094, %r7094, 30;
	shf.l.wrap.b32 	%r7101, %r7094, %r7094, 19;
	xor.b32  	%r7102, %r7101, %r7100;
	shf.l.wrap.b32 	%r7103, %r7094, %r7094, 10;
	xor.b32  	%r7104, %r7102, %r7103;
	and.b32  	%r7105, %r7070, %r7095;
	not.b32 	%r7106, %r7095;
	and.b32  	%r7107, %r7045, %r7106;
	or.b32  	%r7108, %r7107, %r7105;
	shf.l.wrap.b32 	%r7109, %r7095, %r7095, 26;
	shf.l.wrap.b32 	%r7110, %r7095, %r7095, 21;
	xor.b32  	%r7111, %r7109, %r7110;
	shf.l.wrap.b32 	%r7112, %r7095, %r7095, 7;
	xor.b32  	%r7113, %r7111, %r7112;
	add.s32 	%r7114, %r7113, %r5760;
	add.s32 	%r7115, %r7114, %r7108;
	add.s32 	%r7116, %r7115, %r7020;
	add.s32 	%r7117, %r7116, -949202525;
	add.s32 	%r7118, %r7104, %r7099;
	add.s32 	%r7119, %r7118, %r7117;
	add.s32 	%r7120, %r7117, %r7019;
	or.b32  	%r7121, %r7069, %r7094;
	and.b32  	%r7122, %r7121, %r7119;
	and.b32  	%r7123, %r7069, %r7094;
	or.b32  	%r7124, %r7122, %r7123;
	shf.l.wrap.b32 	%r7125, %r7119, %r7119, 30;
	shf.l.wrap.b32 	%r7126, %r7119, %r7119, 19;
	xor.b32  	%r7127, %r7126, %r7125;
	shf.l.wrap.b32 	%r7128, %r7119, %r7119, 10;
	xor.b32  	%r7129, %r7127, %r7128;
	and.b32  	%r7130, %r7095, %r7120;
	not.b32 	%r7131, %r7120;
	and.b32  	%r7132, %r7070, %r7131;
	or.b32  	%r7133, %r7132, %r7130;
	shf.l.wrap.b32 	%r7134, %r7120, %r7120, 26;
	shf.l.wrap.b32 	%r7135, %r7120, %r7120, 21;
	xor.b32  	%r7136, %r7134, %r7135;
	shf.l.wrap.b32 	%r7137, %r7120, %r7120, 7;
	xor.b32  	%r7138, %r7136, %r7137;
	add.s32 	%r7139, %r7138, %r5773;
	add.s32 	%r7140, %r7139, %r7133;
	add.s32 	%r7141, %r7140, %r7045;
	add.s32 	%r7142, %r7141, -778901479;
	add.s32 	%r7143, %r7129, %r7124;
	add.s32 	%r7144, %r7143, %r7142;
	add.s32 	%r7145, %r7142, %r7044;
	or.b32  	%r7146, %r7094, %r7119;
	and.b32  	%r7147, %r7146, %r7144;
	and.b32  	%r7148, %r7094, %r7119;
	or.b32  	%r7149, %r7147, %r7148;
	shf.l.wrap.b32 	%r7150, %r7144, %r7144, 30;
	shf.l.wrap.b32 	%r7151, %r7144, %r7144, 19;
	xor.b32  	%r7152, %r7151, %r7150;
	shf.l.wrap.b32 	%r7153, %r7144, %r7144, 10;
	xor.b32  	%r7154, %r7152, %r7153;
	and.b32  	%r7155, %r7120, %r7145;
	not.b32 	%r7156, %r7145;
	and.b32  	%r7157, %r7095, %r7156;
	or.b32  	%r7158, %r7157, %r7155;
	shf.l.wrap.b32 	%r7159, %r7145, %r7145, 26;
	shf.l.wrap.b32 	%r7160, %r7145, %r7145, 21;
	xor.b32  	%r7161, %r7159, %r7160;
	shf.l.wrap.b32 	%r7162, %r7145, %r7145, 7;
	xor.b32  	%r7163, %r7161, %r7162;
	add.s32 	%r7164, %r7163, %r5786;
	add.s32 	%r7165, %r7164, %r7158;
	add.s32 	%r7166, %r7165, %r7070;
	add.s32 	%r7167, %r7166, -694614492;
	add.s32 	%r7168, %r7154, %r7149;
	add.s32 	%r7169, %r7168, %r7167;
	add.s32 	%r7170, %r7167, %r7069;
	or.b32  	%r7171, %r7119, %r7144;
	and.b32  	%r7172, %r7171, %r7169;
	and.b32  	%r7173, %r7119, %r7144;
	or.b32  	%r7174, %r7172, %r7173;
	shf.l.wrap.b32 	%r7175, %r7169, %r7169, 30;
	shf.l.wrap.b32 	%r7176, %r7169, %r7169, 19;
	xor.b32  	%r7177, %r7176, %r7175;
	shf.l.wrap.b32 	%r7178, %r7169, %r7169, 10;
	xor.b32  	%r7179, %r7177, %r7178;
	and.b32  	%r7180, %r7145, %r7170;
	not.b32 	%r7181, %r7170;
	and.b32  	%r7182, %r7120, %r7181;
	or.b32  	%r7183, %r7182, %r7180;
	shf.l.wrap.b32 	%r7184, %r7170, %r7170, 26;
	shf.l.wrap.b32 	%r7185, %r7170, %r7170, 21;
	xor.b32  	%r7186, %r7184, %r7185;
	shf.l.wrap.b32 	%r7187, %r7170, %r7170, 7;
	xor.b32  	%r7188, %r7186, %r7187;
	add.s32 	%r7189, %r7188, %r5799;
	add.s32 	%r7190, %r7189, %r7183;
	add.s32 	%r7191, %r7190, %r7095;
	add.s32 	%r7192, %r7191, -200395387;
	add.s32 	%r7193, %r7179, %r7174;
	add.s32 	%r7194, %r7193, %r7192;
	add.s32 	%r7195, %r7192, %r7094;
	or.b32  	%r7196, %r7144, %r7169;
	and.b32  	%r7197, %r7196, %r7194;
	and.b32  	%r7198, %r7144, %r7169;
	or.b32  	%r7199, %r7197, %r7198;
	shf.l.wrap.b32 	%r7200, %r7194, %r7194, 30;
	shf.l.wrap.b32 	%r7201, %r7194, %r7194, 19;
	xor.b32  	%r7202, %r7201, %r7200;
	shf.l.wrap.b32 	%r7203, %r7194, %r7194, 10;
	xor.b32  	%r7204, %r7202, %r7203;
	and.b32  	%r7205, %r7170, %r7195;
	not.b32 	%r7206, %r7195;
	and.b32  	%r7207, %r7145, %r7206;
	or.b32  	%r7208, %r7207, %r7205;
	shf.l.wrap.b32 	%r7209, %r7195, %r7195, 26;
	shf.l.wrap.b32 	%r7210, %r7195, %r7195, 21;
	xor.b32  	%r7211, %r7209, %r7210;
	shf.l.wrap.b32 	%r7212, %r7195, %r7195, 7;
	xor.b32  	%r7213, %r7211, %r7212;
	add.s32 	%r7214, %r7213, %r5812;
	add.s32 	%r7215, %r7214, %r7208;
	add.s32 	%r7216, %r7215, %r7120;
	add.s32 	%r7217, %r7216, 275423344;
	add.s32 	%r7218, %r7204, %r7199;
	add.s32 	%r7219, %r7218, %r7217;
	add.s32 	%r7220, %r7217, %r7119;
	or.b32  	%r7221, %r7169, %r7194;
	and.b32  	%r7222, %r7221, %r7219;
	and.b32  	%r7223, %r7169, %r7194;
	or.b32  	%r7224, %r7222, %r7223;
	shf.l.wrap.b32 	%r7225, %r7219, %r7219, 30;
	shf.l.wrap.b32 	%r7226, %r7219, %r7219, 19;
	xor.b32  	%r7227, %r7226, %r7225;
	shf.l.wrap.b32 	%r7228, %r7219, %r7219, 10;
	xor.b32  	%r7229, %r7227, %r7228;
	and.b32  	%r7230, %r7195, %r7220;
	not.b32 	%r7231, %r7220;
	and.b32  	%r7232, %r7170, %r7231;
	or.b32  	%r7233, %r7232, %r7230;
	shf.l.wrap.b32 	%r7234, %r7220, %r7220, 26;
	shf.l.wrap.b32 	%r7235, %r7220, %r7220, 21;
	xor.b32  	%r7236, %r7234, %r7235;
	shf.l.wrap.b32 	%r7237, %r7220, %r7220, 7;
	xor.b32  	%r7238, %r7236, %r7237;
	add.s32 	%r7239, %r7238, %r5825;
	add.s32 	%r7240, %r7239, %r7233;
	add.s32 	%r7241, %r7240, %r7145;
	add.s32 	%r7242, %r7241, 430227734;
	add.s32 	%r7243, %r7229, %r7224;
	add.s32 	%r7244, %r7243, %r7242;
	add.s32 	%r7245, %r7242, %r7144;
	or.b32  	%r7246, %r7194, %r7219;
	and.b32  	%r7247, %r7246, %r7244;
	and.b32  	%r7248, %r7194, %r7219;
	or.b32  	%r7249, %r7247, %r7248;
	shf.l.wrap.b32 	%r7250, %r7244, %r7244, 30;
	shf.l.wrap.b32 	%r7251, %r7244, %r7244, 19;
	xor.b32  	%r7252, %r7251, %r7250;
	shf.l.wrap.b32 	%r7253, %r7244, %r7244, 10;
	xor.b32  	%r7254, %r7252, %r7253;
	and.b32  	%r7255, %r7220, %r7245;
	not.b32 	%r7256, %r7245;
	and.b32  	%r7257, %r7195, %r7256;
	or.b32  	%r7258, %r7257, %r7255;
	shf.l.wrap.b32 	%r7259, %r7245, %r7245, 26;
	shf.l.wrap.b32 	%r7260, %r7245, %r7245, 21;
	xor.b32  	%r7261, %r7259, %r7260;
	shf.l.wrap.b32 	%r7262, %r7245, %r7245, 7;
	xor.b32  	%r7263, %r7261, %r7262;
	add.s32 	%r7264, %r7263, %r5838;
	add.s32 	%r7265, %r7264, %r7258;
	add.s32 	%r7266, %r7265, %r7170;
	add.s32 	%r7267, %r7266, 506948616;
	add.s32 	%r7268, %r7254, %r7249;
	add.s32 	%r7269, %r7268, %r7267;
	add.s32 	%r7270, %r7267, %r7169;
	or.b32  	%r7271, %r7219, %r7244;
	and.b32  	%r7272, %r7271, %r7269;
	and.b32  	%r7273, %r7219, %r7244;
	or.b32  	%r7274, %r7272, %r7273;
	shf.l.wrap.b32 	%r7275, %r7269, %r7269, 30;
	shf.l.wrap.b32 	%r7276, %r7269, %r7269, 19;
	xor.b32  	%r7277, %r7276, %r7275;
	shf.l.wrap.b32 	%r7278, %r7269, %r7269, 10;
	xor.b32  	%r7279, %r7277, %r7278;
	and.b32  	%r7280, %r7245, %r7270;
	not.b32 	%r7281, %r7270;
	and.b32  	%r7282, %r7220, %r7281;
	or.b32  	%r7283, %r7282, %r7280;
	shf.l.wrap.b32 	%r7284, %r7270, %r7270, 26;
	shf.l.wrap.b32 	%r7285, %r7270, %r7270, 21;
	xor.b32  	%r7286, %r7284, %r7285;
	shf.l.wrap.b32 	%r7287, %r7270, %r7270, 7;
	xor.b32  	%r7288, %r7286, %r7287;
	add.s32 	%r7289, %r7288, %r5851;
	add.s32 	%r7290, %r7289, %r7283;
	add.s32 	%r7291, %r7290, %r7195;
	add.s32 	%r7292, %r7291, 659060556;
	add.s32 	%r7293, %r7279, %r7274;
	add.s32 	%r7294, %r7293, %r7292;
	add.s32 	%r7295, %r7292, %r7194;
	or.b32  	%r7296, %r7244, %r7269;
	and.b32  	%r7297, %r7296, %r7294;
	and.b32  	%r7298, %r7244, %r7269;
	or.b32  	%r7299, %r7297, %r7298;
	shf.l.wrap.b32 	%r7300, %r7294, %r7294, 30;
	shf.l.wrap.b32 	%r7301, %r7294, %r7294, 19;
	xor.b32  	%r7302, %r7301, %r7300;
	shf.l.wrap.b32 	%r7303, %r7294, %r7294, 10;
	xor.b32  	%r7304, %r7302, %r7303;
	and.b32  	%r7305, %r7270, %r7295;
	not.b32 	%r7306, %r7295;
	and.b32  	%r7307, %r7245, %r7306;
	or.b32  	%r7308, %r7307, %r7305;
	shf.l.wrap.b32 	%r7309, %r7295, %r7295, 26;
	shf.l.wrap.b32 	%r7310, %r7295, %r7295, 21;
	xor.b32  	%r7311, %r7309, %r7310;
	shf.l.wrap.b32 	%r7312, %r7295, %r7295, 7;
	xor.b32  	%r7313, %r7311, %r7312;
	add.s32 	%r7314, %r7313, %r5864;
	add.s32 	%r7315, %r7314, %r7308;
	add.s32 	%r7316, %r7315, %r7220;
	add.s32 	%r7317, %r7316, 883997877;
	add.s32 	%r7318, %r7304, %r7299;
	add.s32 	%r7319, %r7318, %r7317;
	add.s32 	%r7320, %r7317, %r7219;
	or.b32  	%r7321, %r7269, %r7294;
	and.b32  	%r7322, %r7321, %r7319;
	and.b32  	%r7323, %r7269, %r7294;
	or.b32  	%r7324, %r7322, %r7323;
	shf.l.wrap.b32 	%r7325, %r7319, %r7319, 30;
	shf.l.wrap.b32 	%r7326, %r7319, %r7319, 19;
	xor.b32  	%r7327, %r7326, %r7325;
	shf.l.wrap.b32 	%r7328, %r7319, %r7319, 10;
	xor.b32  	%r7329, %r7327, %r7328;
	and.b32  	%r7330, %r7295, %r7320;
	not.b32 	%r7331, %r7320;
	and.b32  	%r7332, %r7270, %r7331;
	or.b32  	%r7333, %r7332, %r7330;
	shf.l.wrap.b32 	%r7334, %r7320, %r7320, 26;
	shf.l.wrap.b32 	%r7335, %r7320, %r7320, 21;
	xor.b32  	%r7336, %r7334, %r7335;
	shf.l.wrap.b32 	%r7337, %r7320, %r7320, 7;
	xor.b32  	%r7338, %r7336, %r7337;
	add.s32 	%r7339, %r7338, %r5877;
	add.s32 	%r7340, %r7339, %r7333;
	add.s32 	%r7341, %r7340, %r7245;
	add.s32 	%r7342, %r7341, 958139571;
	add.s32 	%r7343, %r7329, %r7324;
	add.s32 	%r7344, %r7343, %r7342;
	add.s32 	%r7345, %r7342, %r7244;
	or.b32  	%r7346, %r7294, %r7319;
	and.b32  	%r7347, %r7346, %r7344;
	and.b32  	%r7348, %r7294, %r7319;
	or.b32  	%r7349, %r7347, %r7348;
	shf.l.wrap.b32 	%r7350, %r7344, %r7344, 30;
	shf.l.wrap.b32 	%r7351, %r7344, %r7344, 19;
	xor.b32  	%r7352, %r7351, %r7350;
	shf.l.wrap.b32 	%r7353, %r7344, %r7344, 10;
	xor.b32  	%r7354, %r7352, %r7353;
	and.b32  	%r7355, %r7320, %r7345;
	not.b32 	%r7356, %r7345;
	and.b32  	%r7357, %r7295, %r7356;
	or.b32  	%r7358, %r7357, %r7355;
	shf.l.wrap.b32 	%r7359, %r7345, %r7345, 26;
	shf.l.wrap.b32 	%r7360, %r7345, %r7345, 21;
	xor.b32  	%r7361, %r7359, %r7360;
	shf.l.wrap.b32 	%r7362, %r7345, %r7345, 7;
	xor.b32  	%r7363, %r7361, %r7362;
	add.s32 	%r7364, %r7363, %r5890;
	add.s32 	%r7365, %r7364, %r7358;
	add.s32 	%r7366, %r7365, %r7270;
	add.s32 	%r7367, %r7366, 1322822218;
	add.s32 	%r7368, %r7354, %r7349;
	add.s32 	%r7369, %r7368, %r7367;
	add.s32 	%r7370, %r7367, %r7269;
	or.b32  	%r7371, %r7319, %r7344;
	and.b32  	%r7372, %r7371, %r7369;
	and.b32  	%r7373, %r7319, %r7344;
	or.b32  	%r7374, %r7372, %r7373;
	shf.l.wrap.b32 	%r7375, %r7369, %r7369, 30;
	shf.l.wrap.b32 	%r7376, %r7369, %r7369, 19;
	xor.b32  	%r7377, %r7376, %r7375;
	shf.l.wrap.b32 	%r7378, %r7369, %r7369, 10;
	xor.b32  	%r7379, %r7377, %r7378;
	and.b32  	%r7380, %r7345, %r7370;
	not.b32 	%r7381, %r7370;
	and.b32  	%r7382, %r7320, %r7381;
	or.b32  	%r7383, %r7382, %r7380;
	shf.l.wrap.b32 	%r7384, %r7370, %r7370, 26;
	shf.l.wrap.b32 	%r7385, %r7370, %r7370, 21;
	xor.b32  	%r7386, %r7384, %r7385;
	shf.l.wrap.b32 	%r7387, %r7370, %r7370, 7;
	xor.b32  	%r7388, %r7386, %r7387;
	add.s32 	%r7389, %r7388, %r5903;
	add.s32 	%r7390, %r7389, %r7383;
	add.s32 	%r7391, %r7390, %r7295;
	add.s32 	%r7392, %r7391, 1537002063;
	add.s32 	%r7393, %r7379, %r7374;
	add.s32 	%r7394, %r7393, %r7392;
	add.s32 	%r7395, %r7392, %r7294;
	or.b32  	%r7396, %r7344, %r7369;
	and.b32  	%r7397, %r7396, %r7394;
	and.b32  	%r7398, %r7344, %r7369;
	or.b32  	%r7399, %r7397, %r7398;
	shf.l.wrap.b32 	%r7400, %r7394, %r7394, 30;
	shf.l.wrap.b32 	%r7401, %r7394, %r7394, 19;
	xor.b32  	%r7402, %r7401, %r7400;
	shf.l.wrap.b32 	%r7403, %r7394, %r7394, 10;
	xor.b32  	%r7404, %r7402, %r7403;
	and.b32  	%r7405, %r7370, %r7395;
	not.b32 	%r7406, %r7395;
	and.b32  	%r7407, %r7345, %r7406;
	or.b32  	%r7408, %r7407, %r7405;
	shf.l.wrap.b32 	%r7409, %r7395, %r7395, 26;
	shf.l.wrap.b32 	%r7410, %r7395, %r7395, 21;
	xor.b32  	%r7411, %r7409, %r7410;
	shf.l.wrap.b32 	%r7412, %r7395, %r7395, 7;
	xor.b32  	%r7413, %r7411, %r7412;
	add.s32 	%r7414, %r7413, %r5916;
	add.s32 	%r7415, %r7414, %r7408;
	add.s32 	%r7416, %r7415, %r7320;
	add.s32 	%r7417, %r7416, 1747873779;
	add.s32 	%r7418, %r7404, %r7399;
	add.s32 	%r7419, %r7418, %r7417;
	add.s32 	%r7420, %r7417, %r7319;
	or.b32  	%r7421, %r7369, %r7394;
	and.b32  	%r7422, %r7421, %r7419;
	and.b32  	%r7423, %r7369, %r7394;
	or.b32  	%r7424, %r7422, %r7423;
	shf.l.wrap.b32 	%r7425, %r7419, %r7419, 30;
	shf.l.wrap.b32 	%r7426, %r7419, %r7419, 19;
	xor.b32  	%r7427, %r7426, %r7425;
	shf.l.wrap.b32 	%r7428, %r7419, %r7419, 10;
	xor.b32  	%r7429, %r7427, %r7428;
	and.b32  	%r7430, %r7395, %r7420;
	not.b32 	%r7431, %r7420;
	and.b32  	%r7432, %r7370, %r7431;
	or.b32  	%r7433, %r7432, %r7430;
	shf.l.wrap.b32 	%r7434, %r7420, %r7420, 26;
	shf.l.wrap.b32 	%r7435, %r7420, %r7420, 21;
	xor.b32  	%r7436, %r7434, %r7435;
	shf.l.wrap.b32 	%r7437, %r7420, %r7420, 7;
	xor.b32  	%r7438, %r7436, %r7437;
	add.s32 	%r7439, %r7438, %r5929;
	add.s32 	%r7440, %r7439, %r7433;
	add.s32 	%r7441, %r7440, %r7345;
	add.s32 	%r7442, %r7441, 1955562222;
	add.s32 	%r7443, %r7429, %r7424;
	add.s32 	%r7444, %r7443, %r7442;
	add.s32 	%r7445, %r7442, %r7344;
	or.b32  	%r7446, %r7394, %r7419;
	and.b32  	%r7447, %r7446, %r7444;
	and.b32  	%r7448, %r7394, %r7419;
	or.b32  	%r7449, %r7447, %r7448;
	shf.l.wrap.b32 	%r7450, %r7444, %r7444, 30;
	shf.l.wrap.b32 	%r7451, %r7444, %r7444, 19;
	xor.b32  	%r7452, %r7451, %r7450;
	shf.l.wrap.b32 	%r7453, %r7444, %r7444, 10;
	xor.b32  	%r7454, %r7452, %r7453;
	and.b32  	%r7455, %r7420, %r7445;
	not.b32 	%r7456, %r7445;
	and.b32  	%r7457, %r7395, %r7456;
	or.b32  	%r7458, %r7457, %r7455;
	shf.l.wrap.b32 	%r7459, %r7445, %r7445, 26;
	shf.l.wrap.b32 	%r7460, %r7445, %r7445, 21;
	xor.b32  	%r7461, %r7459, %r7460;
	shf.l.wrap.b32 	%r7462, %r7445, %r7445, 7;
	xor.b32  	%r7463, %r7461, %r7462;
	add.s32 	%r7464, %r7463, %r5942;
	add.s32 	%r7465, %r7464, %r7458;
	add.s32 	%r7466, %r7465, %r7370;
	add.s32 	%r7467, %r7466, 2024104815;
	add.s32 	%r7468, %r7454, %r7449;
	add.s32 	%r7469, %r7468, %r7467;
	add.s32 	%r7470, %r7467, %r7369;
	or.b32  	%r7471, %r7419, %r7444;
	and.b32  	%r7472, %r7471, %r7469;
	and.b32  	%r7473, %r7419, %r7444;
	or.b32  	%r7474, %r7472, %r7473;
	shf.l.wrap.b32 	%r7475, %r7469, %r7469, 30;
	shf.l.wrap.b32 	%r7476, %r7469, %r7469, 19;
	xor.b32  	%r7477, %r7476, %r7475;
	shf.l.wrap.b32 	%r7478, %r7469, %r7469, 10;
	xor.b32  	%r7479, %r7477, %r7478;
	and.b32  	%r7480, %r7445, %r7470;
	not.b32 	%r7481, %r7470;
	and.b32  	%r7482, %r7420, %r7481;
	or.b32  	%r7483, %r7482, %r7480;
	shf.l.wrap.b32 	%r7484, %r7470, %r7470, 26;
	shf.l.wrap.b32 	%r7485, %r7470, %r7470, 21;
	xor.b32  	%r7486, %r7484, %r7485;
	shf.l.wrap.b32 	%r7487, %r7470, %r7470, 7;
	xor.b32  	%r7488, %r7486, %r7487;
	add.s32 	%r7489, %r7488, %r5955;
	add.s32 	%r7490, %r7489, %r7483;
	add.s32 	%r7491, %r7490, %r7395;
	add.s32 	%r7492, %r7491, -2067236844;
	add.s32 	%r7493, %r7479, %r7474;
	add.s32 	%r7494, %r7493, %r7492;
	add.s32 	%r7495, %r7492, %r7394;
	or.b32  	%r7496, %r7444, %r7469;
	and.b32  	%r7497, %r7496, %r7494;
	and.b32  	%r7498, %r7444, %r7469;
	or.b32  	%r7499, %r7497, %r7498;
	shf.l.wrap.b32 	%r7500, %r7494, %r7494, 30;
	shf.l.wrap.b32 	%r7501, %r7494, %r7494, 19;
	xor.b32  	%r7502, %r7501, %r7500;
	shf.l.wrap.b32 	%r7503, %r7494, %r7494, 10;
	xor.b32  	%r7504, %r7502, %r7503;
	and.b32  	%r7505, %r7470, %r7495;
	not.b32 	%r7506, %r7495;
	and.b32  	%r7507, %r7445, %r7506;
	or.b32  	%r7508, %r7507, %r7505;
	shf.l.wrap.b32 	%r7509, %r7495, %r7495, 26;
	shf.l.wrap.b32 	%r7510, %r7495, %r7495, 21;
	xor.b32  	%r7511, %r7509, %r7510;
	shf.l.wrap.b32 	%r7512, %r7495, %r7495, 7;
	xor.b32  	%r7513, %r7511, %r7512;
	add.s32 	%r7514, %r7513, %r5968;
	add.s32 	%r7515, %r7514, %r7508;
	add.s32 	%r7516, %r7515, %r7420;
	add.s32 	%r7517, %r7516, -1933114872;
	add.s32 	%r7518, %r7504, %r7499;
	add.s32 	%r7519, %r7518, %r7517;
	add.s32 	%r7520, %r7517, %r7419;
	or.b32  	%r7521, %r7469, %r7494;
	and.b32  	%r7522, %r7521, %r7519;
	and.b32  	%r7523, %r7469, %r7494;
	or.b32  	%r7524, %r7522, %r7523;
	shf.l.wrap.b32 	%r7525, %r7519, %r7519, 30;
	shf.l.wrap.b32 	%r7526, %r7519, %r7519, 19;
	xor.b32  	%r7527, %r7526, %r7525;
	shf.l.wrap.b32 	%r7528, %r7519, %r7519, 10;
	xor.b32  	%r7529, %r7527, %r7528;
	and.b32  	%r7530, %r7495, %r7520;
	not.b32 	%r7531, %r7520;
	and.b32  	%r7532, %r7470, %r7531;
	or.b32  	%r7533, %r7532, %r7530;
	shf.l.wrap.b32 	%r7534, %r7520, %r7520, 26;
	shf.l.wrap.b32 	%r7535, %r7520, %r7520, 21;
	xor.b32  	%r7536, %r7534, %r7535;
	shf.l.wrap.b32 	%r7537, %r7520, %r7520, 7;
	xor.b32  	%r7538, %r7536, %r7537;
	add.s32 	%r7539, %r7538, %r5981;
	add.s32 	%r7540, %r7539, %r7533;
	add.s32 	%r7541, %r7540, %r7445;
	add.s32 	%r7542, %r7541, -1866530822;
	add.s32 	%r7543, %r7529, %r7524;
	add.s32 	%r7544, %r7543, %r7542;
	add.s32 	%r7545, %r7542, %r7444;
	or.b32  	%r7546, %r7494, %r7519;
	and.b32  	%r7547, %r7546, %r7544;
	and.b32  	%r7548, %r7494, %r7519;
	or.b32  	%r7549, %r7547, %r7548;
	shf.l.wrap.b32 	%r7550, %r7544, %r7544, 30;
	shf.l.wrap.b32 	%r7551, %r7544, %r7544, 19;
	xor.b32  	%r7552, %r7551, %r7550;
	shf.l.wrap.b32 	%r7553, %r7544, %r7544, 10;
	xor.b32  	%r7554, %r7552, %r7553;
	and.b32  	%r7555, %r7520, %r7545;
	not.b32 	%r7556, %r7545;
	and.b32  	%r7557, %r7495, %r7556;
	or.b32  	%r7558, %r7557, %r7555;
	shf.l.wrap.b32 	%r7559, %r7545, %r7545, 26;
	shf.l.wrap.b32 	%r7560, %r7545, %r7545, 21;
	xor.b32  	%r7561, %r7559, %r7560;
	shf.l.wrap.b32 	%r7562, %r7545, %r7545, 7;
	xor.b32  	%r7563, %r7561, %r7562;
	add.s32 	%r7564, %r7563, %r5994;
	add.s32 	%r7565, %r7564, %r7558;
	add.s32 	%r7566, %r7565, %r7470;
	add.s32 	%r7567, %r7566, -1538233109;
	add.s32 	%r7568, %r7554, %r7549;
	add.s32 	%r7569, %r7568, %r7567;
	add.s32 	%r7570, %r7567, %r7469;
	or.b32  	%r7571, %r7519, %r7544;
	and.b32  	%r7572, %r7571, %r7569;
	and.b32  	%r7573, %r7519, %r7544;
	or.b32  	%r7574, %r7572, %r7573;
	shf.l.wrap.b32 	%r7575, %r7569, %r7569, 30;
	shf.l.wrap.b32 	%r7576, %r7569, %r7569, 19;
	xor.b32  	%r7577, %r7576, %r7575;
	shf.l.wrap.b32 	%r7578, %r7569, %r7569, 10;
	xor.b32  	%r7579, %r7577, %r7578;
	and.b32  	%r7580, %r7545, %r7570;
	not.b32 	%r7581, %r7570;
	and.b32  	%r7582, %r7520, %r7581;
	or.b32  	%r7583, %r7582, %r7580;
	shf.l.wrap.b32 	%r7584, %r7570, %r7570, 26;
	shf.l.wrap.b32 	%r7585, %r7570, %r7570, 21;
	xor.b32  	%r7586, %r7584, %r7585;
	shf.l.wrap.b32 	%r7587, %r7570, %r7570, 7;
	xor.b32  	%r7588, %r7586, %r7587;
	add.s32 	%r7589, %r7588, %r6007;
	add.s32 	%r7590, %r7589, %r7583;
	add.s32 	%r7591, %r7590, %r7495;
	add.s32 	%r7592, %r7591, -1090935817;
	add.s32 	%r7593, %r7579, %r7574;
	add.s32 	%r7594, %r7593, %r7592;
	add.s32 	%r7595, %r7592, %r7494;
	or.b32  	%r7596, %r7544, %r7569;
	and.b32  	%r7597, %r7596, %r7594;
	and.b32  	%r7598, %r7544, %r7569;
	or.b32  	%r7599, %r7597, %r7598;
	shf.l.wrap.b32 	%r7600, %r7594, %r7594, 30;
	shf.l.wrap.b32 	%r7601, %r7594, %r7594, 19;
	xor.b32  	%r7602, %r7601, %r7600;
	shf.l.wrap.b32 	%r7603, %r7594, %r7594, 10;
	xor.b32  	%r7604, %r7602, %r7603;
	and.b32  	%r7605, %r7570, %r7595;
	not.b32 	%r7606, %r7595;
	and.b32  	%r7607, %r7545, %r7606;
	or.b32  	%r7608, %r7607, %r7605;
	shf.l.wrap.b32 	%r7609, %r7595, %r7595, 26;
	shf.l.wrap.b32 	%r7610, %r7595, %r7595, 21;
	xor.b32  	%r7611, %r7609, %r7610;
	shf.l.wrap.b32 	%r7612, %r7595, %r7595, 7;
	xor.b32  	%r7613, %r7611, %r7612;
	add.s32 	%r7614, %r7613, %r6020;
	add.s32 	%r7615, %r7614, %r7608;
	add.s32 	%r7616, %r7615, %r7520;
	add.s32 	%r7617, %r7616, -965641998;
	add.s32 	%r7618, %r7604, %r7599;
	add.s32 	%r7619, %r7618, %r7617;
	add.s32 	%r7620, %r7617, %r7519;
	add.s32 	%r9924, %r9924, %r7619;
	add.s32 	%r9923, %r9923, %r7594;
	add.s32 	%r9922, %r9922, %r7569;
	add.s32 	%r9921, %r9921, %r7544;
	add.s32 	%r9920, %r9920, %r7620;
	add.s32 	%r9919, %r9919, %r7595;
	add.s32 	%r9918, %r9918, %r7570;
	add.s32 	%r9917, %r9917, %r7545;
	mov.b32 	%r9934, 0;
	st.local.u32 	[%rd1+76], %r9934;
	st.local.v2.u32 	[%rd1+80], {%r9934, %r9934};
	st.local.v2.u32 	[%rd1+88], {%r9934, %r9934};
	st.local.v2.u32 	[%rd1+96], {%r9934, %r9934};
	st.local.v2.u32 	[%rd1+104], {%r9934, %r9934};
	st.local.v2.u32 	[%rd1+112], {%r9934, %r9934};
	st.local.v2.u32 	[%rd1+120], {%r9934, %r9934};
	st.local.u32 	[%rd1+128], %r9934;
	mov.u32 	%r9935, %r9934;
	mov.u32 	%r9936, %r9934;
	mov.u32 	%r9937, %r9934;
	mov.u32 	%r9938, %r9934;
	mov.u32 	%r9939, %r9934;
	mov.u32 	%r9940, %r9934;
	mov.u32 	%r9941, %r9934;
	mov.u32 	%r9942, %r9934;
	mov.u32 	%r9943, %r9934;
	mov.u32 	%r9944, %r9934;
	mov.u32 	%r9945, %r9934;
	mov.u32 	%r9946, %r9934;
	mov.u32 	%r9947, %r9934;
$L__BB0_28:
	ld.param.u32 	%r9897, [_Z30find_passwords_optimized_multiPKcPKhiPiPxPhPyi_param_2];
	setp.lt.s32 	%p18, %r9897, 1;
	shl.b32 	%r7621, %r53, 3;
	cvt.u64.u32 	%rd142, %r7621;
	ld.local.u64 	%rd143, [%rd1+144];
	add.s64 	%rd144, %rd143, %rd142;
	st.local.u64 	[%rd1+144], %rd144;
	shr.u64 	%rd145, %rd144, 8;
	shr.u64 	%rd146, %rd144, 16;
	shr.u64 	%rd147, %rd144, 24;
	cvt.u32.u64 	%r7622, %rd145;
	cvt.u32.u64 	%r7623, %rd144;
	prmt.b32 	%r7624, %r7622, %r7623, 0x3340U;
	cvt.u32.u64 	%r7625, %rd147;
	cvt.u32.u64 	%r7626, %rd146;
	prmt.b32 	%r7627, %r7625, %r7626, 0x3340U;
	prmt.b32 	%r7628, %r7627, %r7624, 0x5410U;
	st.local.u32 	[%rd1+136], %r7628;
	shr.u64 	%rd148, %rd144, 40;
	shr.u64 	%rd149, %rd144, 48;
	shr.u64 	%rd150, %rd144, 56;
	cvt.u32.u64 	%r7629, %rd148;
	{ .reg .b32 tmp; mov.b64 {tmp, %r7630}, %rd144; }
	prmt.b32 	%r7631, %r7629, %r7630, 0x3340U;
	cvt.u32.u64 	%r7632, %rd150;
	cvt.u32.u64 	%r7633, %rd149;
	prmt.b32 	%r7634, %r7632, %r7633, 0x3340U;
	prmt.b32 	%r7635, %r7634, %r7631, 0x5410U;
	st.local.u32 	[%rd1+132], %r7635;
	shl.b32 	%r7636, %r7632, 24;
	shl.b32 	%r7637, %r7633, 16;
	and.b32  	%r7638, %r7637, 16711680;
	or.b32  	%r7639, %r7638, %r7636;
	shl.b32 	%r7640, %r7629, 8;
	and.b32  	%r7641, %r7640, 65280;
	or.b32  	%r7642, %r7639, %r7641;
	and.b32  	%r7643, %r7630, 255;
	or.b32  	%r7644, %r7642, %r7643;
	shl.b32 	%r7645, %r7625, 24;
	shl.b32 	%r7646, %r7626, 16;
	and.b32  	%r7647, %r7646, 16711680;
	or.b32  	%r7648, %r7647, %r7645;
	shl.b32 	%r7649, %r7622, 8;
	and.b32  	%r7650, %r7649, 65280;
	or.b32  	%r7651, %r7648, %r7650;
	and.b32  	%r7652, %r7623, 255;
	or.b32  	%r7653, %r7651, %r7652;
	shf.l.wrap.b32 	%r7654, %r7639, %r7644, 15;
	shf.l.wrap.b32 	%r7655, %r7639, %r7644, 13;
	xor.b32  	%r7656, %r7654, %r7655;
	shr.u32 	%r7657, %r7642, 10;
	xor.b32  	%r7658, %r7656, %r7657;
	add.s32 	%r7659, %r7658, %r9943;
	shf.l.wrap.b32 	%r7660, %r9935, %r9935, 25;
	shf.l.wrap.b32 	%r7661, %r9935, %r9935, 14;
	xor.b32  	%r7662, %r7660, %r7661;
	shr.u32 	%r7663, %r9935, 3;
	xor.b32  	%r7664, %r7662, %r7663;
	add.s32 	%r7665, %r7659, %r9934;
	add.s32 	%r7666, %r7665, %r7664;
	shf.l.wrap.b32 	%r7667, %r7648, %r7653, 15;
	shf.l.wrap.b32 	%r7668, %r7648, %r7653, 13;
	xor.b32  	%r7669, %r7667, %r7668;
	shr.u32 	%r7670, %r7651, 10;
	xor.b32  	%r7671, %r7669, %r7670;
	add.s32 	%r7672, %r7671, %r9944;
	shf.l.wrap.b32 	%r7673, %r9936, %r9936, 25;
	shf.l.wrap.b32 	%r7674, %r9936, %r9936, 14;
	xor.b32  	%r7675, %r7673, %r7674;
	shr.u32 	%r7676, %r9936, 3;
	xor.b32  	%r7677, %r7675, %r7676;
	add.s32 	%r7678, %r7672, %r9935;
	add.s32 	%r7679, %r7678, %r7677;
	shf.l.wrap.b32 	%r7680, %r7666, %r7666, 15;
	shf.l.wrap.b32 	%r7681, %r7666, %r7666, 13;
	xor.b32  	%r7682, %r7680, %r7681;
	shr.u32 	%r7683, %r7666, 10;
	xor.b32  	%r7684, %r7682, %r7683;
	add.s32 	%r7685, %r7684, %r9945;
	shf.l.wrap.b32 	%r7686, %r9937, %r9937, 25;
	shf.l.wrap.b32 	%r7687, %r9937, %r9937, 14;
	xor.b32  	%r7688, %r7686, %r7687;
	shr.u32 	%r7689, %r9937, 3;
	xor.b32  	%r7690, %r7688, %r7689;
	add.s32 	%r7691, %r7685, %r9936;
	add.s32 	%r7692, %r7691, %r7690;
	shf.l.wrap.b32 	%r7693, %r7679, %r7679, 15;
	shf.l.wrap.b32 	%r7694, %r7679, %r7679, 13;
	xor.b32  	%r7695, %r7693, %r7694;
	shr.u32 	%r7696, %r7679, 10;
	xor.b32  	%r7697, %r7695, %r7696;
	add.s32 	%r7698, %r7697, %r9946;
	shf.l.wrap.b32 	%r7699, %r9938, %r9938, 25;
	shf.l.wrap.b32 	%r7700, %r9938, %r9938, 14;
	xor.b32  	%r7701, %r7699, %r7700;
	shr.u32 	%r7702, %r9938, 3;
	xor.b32  	%r7703, %r7701, %r7702;
	add.s32 	%r7704, %r7698, %r9937;
	add.s32 	%r7705, %r7704, %r7703;
	shf.l.wrap.b32 	%r7706, %r7692, %r7692, 15;
	shf.l.wrap.b32 	%r7707, %r7692, %r7692, 13;
	xor.b32  	%r7708, %r7706, %r7707;
	shr.u32 	%r7709, %r7692, 10;
	xor.b32  	%r7710, %r7708, %r7709;
	add.s32 	%r7711, %r7710, %r9947;
	shf.l.wrap.b32 	%r7712, %r9939, %r9939, 25;
	shf.l.wrap.b32 	%r7713, %r9939, %r9939, 14;
	xor.b32  	%r7714, %r7712, %r7713;
	shr.u32 	%r7715, %r9939, 3;
	xor.b32  	%r7716, %r7714, %r7715;
	add.s32 	%r7717, %r7711, %r9938;
	add.s32 	%r7718, %r7717, %r7716;
	shf.l.wrap.b32 	%r7719, %r7705, %r7705, 15;
	shf.l.wrap.b32 	%r7720, %r7705, %r7705, 13;
	xor.b32  	%r7721, %r7719, %r7720;
	shr.u32 	%r7722, %r7705, 10;
	xor.b32  	%r7723, %r7721, %r7722;
	add.s32 	%r7724, %r7723, %r7644;
	shf.l.wrap.b32 	%r7725, %r9940, %r9940, 25;
	shf.l.wrap.b32 	%r7726, %r9940, %r9940, 14;
	xor.b32  	%r7727, %r7725, %r7726;
	shr.u32 	%r7728, %r9940, 3;
	xor.b32  	%r7729, %r7727, %r7728;
	add.s32 	%r7730, %r7724, %r9939;
	add.s32 	%r7731, %r7730, %r7729;
	shf.l.wrap.b32 	%r7732, %r7718, %r7718, 15;
	shf.l.wrap.b32 	%r7733, %r7718, %r7718, 13;
	xor.b32  	%r7734, %r7732, %r7733;
	shr.u32 	%r7735, %r7718, 10;
	xor.b32  	%r7736, %r7734, %r7735;
	add.s32 	%r7737, %r7736, %r7653;
	shf.l.wrap.b32 	%r7738, %r9941, %r9941, 25;
	shf.l.wrap.b32 	%r7739, %r9941, %r9941, 14;
	xor.b32  	%r7740, %r7738, %r7739;
	shr.u32 	%r7741, %r9941, 3;
	xor.b32  	%r7742, %r7740, %r7741;
	add.s32 	%r7743, %r7737, %r9940;
	add.s32 	%r7744, %r7743, %r7742;
	shf.l.wrap.b32 	%r7745, %r7731, %r7731, 15;
	shf.l.wrap.b32 	%r7746, %r7731, %r7731, 13;
	xor.b32  	%r7747, %r7745, %r7746;
	shr.u32 	%r7748, %r7731, 10;
	xor.b32  	%r7749, %r7747, %r7748;
	add.s32 	%r7750, %r7749, %r7666;
	shf.l.wrap.b32 	%r7751, %r9942, %r9942, 25;
	shf.l.wrap.b32 	%r7752, %r9942, %r9942, 14;
	xor.b32  	%r7753, %r7751, %r7752;
	shr.u32 	%r7754, %r9942, 3;
	xor.b32  	%r7755, %r7753, %r7754;
	add.s32 	%r7756, %r7750, %r9941;
	add.s32 	%r7757, %r7756, %r7755;
	shf.l.wrap.b32 	%r7758, %r7744, %r7744, 15;
	shf.l.wrap.b32 	%r7759, %r7744, %r7744, 13;
	xor.b32  	%r7760, %r7758, %r7759;
	shr.u32 	%r7761, %r7744, 10;
	xor.b32  	%r7762, %r7760, %r7761;
	add.s32 	%r7763, %r7762, %r7679;
	shf.l.wrap.b32 	%r7764, %r9943, %r9943, 25;
	shf.l.wrap.b32 	%r7765, %r9943, %r9943, 14;
	xor.b32  	%r7766, %r7764, %r7765;
	shr.u32 	%r7767, %r9943, 3;
	xor.b32  	%r7768, %r7766, %r7767;
	add.s32 	%r7769, %r7763, %r9942;
	add.s32 	%r7770, %r7769, %r7768;
	shf.l.wrap.b32 	%r7771, %r7757, %r7757, 15;
	shf.l.wrap.b32 	%r7772, %r7757, %r7757, 13;
	xor.b32  	%r7773, %r7771, %r7772;
	shr.u32 	%r7774, %r7757, 10;
	xor.b32  	%r7775, %r7773, %r7774;
	add.s32 	%r7776, %r7775, %r7692;
	shf.l.wrap.b32 	%r7777, %r9944, %r9944, 25;
	shf.l.wrap.b32 	%r7778, %r9944, %r9944, 14;
	xor.b32  	%r7779, %r7777, %r7778;
	shr.u32 	%r7780, %r9944, 3;
	xor.b32  	%r7781, %r7779, %r7780;
	add.s32 	%r7782, %r7776, %r9943;
	add.s32 	%r7783, %r7782, %r7781;
	shf.l.wrap.b32 	%r7784, %r7770, %r7770, 15;
	shf.l.wrap.b32 	%r7785, %r7770, %r7770, 13;
	xor.b32  	%r7786, %r7784, %r7785;
	shr.u32 	%r7787, %r7770, 10;
	xor.b32  	%r7788, %r7786, %r7787;
	add.s32 	%r7789, %r7788, %r7705;
	shf.l.wrap.b32 	%r7790, %r9945, %r9945, 25;
	shf.l.wrap.b32 	%r7791, %r9945, %r9945, 14;
	xor.b32  	%r7792, %r7790, %r7791;
	shr.u32 	%r7793, %r9945, 3;
	xor.b32  	%r7794, %r7792, %r7793;
	add.s32 	%r7795, %r7789, %r9944;
	add.s32 	%r7796, %r7795, %r7794;
	shf.l.wrap.b32 	%r7797, %r7783, %r7783, 15;
	shf.l.wrap.b32 	%r7798, %r7783, %r7783, 13;
	xor.b32  	%r7799, %r7797, %r7798;
	shr.u32 	%r7800, %r7783, 10;
	xor.b32  	%r7801, %r7799, %r7800;
	add.s32 	%r7802, %r7801, %r7718;
	shf.l.wrap.b32 	%r7803, %r9946, %r9946, 25;
	shf.l.wrap.b32 	%r7804, %r9946, %r9946, 14;
	xor.b32  	%r7805, %r7803, %r7804;
	shr.u32 	%r7806, %r9946, 3;
	xor.b32  	%r7807, %r7805, %r7806;
	add.s32 	%r7808, %r7802, %r9945;
	add.s32 	%r7809, %r7808, %r7807;
	shf.l.wrap.b32 	%r7810, %r7796, %r7796, 15;
	shf.l.wrap.b32 	%r7811, %r7796, %r7796, 13;
	xor.b32  	%r7812, %r7810, %r7811;
	shr.u32 	%r7813, %r7796, 10;
	xor.b32  	%r7814, %r7812, %r7813;
	add.s32 	%r7815, %r7814, %r7731;
	shf.l.wrap.b32 	%r7816, %r9947, %r9947, 25;
	shf.l.wrap.b32 	%r7817, %r9947, %r9947, 14;
	xor.b32  	%r7818, %r7816, %r7817;
	shr.u32 	%r7819, %r9947, 3;
	xor.b32  	%r7820, %r7818, %r7819;
	add.s32 	%r7821, %r7815, %r9946;
	add.s32 	%r7822, %r7821, %r7820;
	shf.l.wrap.b32 	%r7823, %r7809, %r7809, 15;
	shf.l.wrap.b32 	%r7824, %r7809, %r7809, 13;
	xor.b32  	%r7825, %r7823, %r7824;
	shr.u32 	%r7826, %r7809, 10;
	xor.b32  	%r7827, %r7825, %r7826;
	add.s32 	%r7828, %r7827, %r7744;
	shf.l.wrap.b32 	%r7829, %r7644, %r7630, 25;
	shf.l.wrap.b32 	%r7830, %r7639, %r7644, 14;
	xor.b32  	%r7831, %r7829, %r7830;
	shr.u32 	%r7832, %r7644, 3;
	xor.b32  	%r7833, %r7831, %r7832;
	add.s32 	%r7834, %r7828, %r9947;
	add.s32 	%r7835, %r7834, %r7833;
	shf.l.wrap.b32 	%r7836, %r7822, %r7822, 15;
	shf.l.wrap.b32 	%r7837, %r7822, %r7822, 13;
	xor.b32  	%r7838, %r7836, %r7837;
	shr.u32 	%r7839, %r7822, 10;
	xor.b32  	%r7840, %r7838, %r7839;
	add.s32 	%r7841, %r7840, %r7757;
	shf.l.wrap.b32 	%r7842, %r7653, %r7623, 25;
	shf.l.wrap.b32 	%r7843, %r7648, %r7653, 14;
	xor.b32  	%r7844, %r7842, %r7843;
	shr.u32 	%r7845, %r7653, 3;
	xor.b32  	%r7846, %r7844, %r7845;
	add.s32 	%r7847, %r7841, %r7644;
	add.s32 	%r7848, %r7847, %r7846;
	shf.l.wrap.b32 	%r7849, %r7835, %r7835, 15;
	shf.l.wrap.b32 	%r7850, %r7835, %r7835, 13;
	xor.b32  	%r7851, %r7849, %r7850;
	shr.u32 	%r7852, %r7835, 10;
	xor.b32  	%r7853, %r7851, %r7852;
	add.s32 	%r7854, %r7853, %r7770;
	shf.l.wrap.b32 	%r7855, %r7666, %r7666, 25;
	shf.l.wrap.b32 	%r7856, %r7666, %r7666, 14;
	xor.b32  	%r7857, %r7855, %r7856;
	shr.u32 	%r7858, %r7666, 3;
	xor.b32  	%r7859, %r7857, %r7858;
	add.s32 	%r7860, %r7854, %r7653;
	add.s32 	%r7861, %r7860, %r7859;
	shf.l.wrap.b32 	%r7862, %r7848, %r7848, 15;
	shf.l.wrap.b32 	%r7863, %r7848, %r7848, 13;
	xor.b32  	%r7864, %r7862, %r7863;
	shr.u32 	%r7865, %r7848, 10;
	xor.b32  	%r7866, %r7864, %r7865;
	add.s32 	%r7867, %r7866, %r7783;
	shf.l.wrap.b32 	%r7868, %r7679, %r7679, 25;
	shf.l.wrap.b32 	%r7869, %r7679, %r7679, 14;
	xor.b32  	%r7870, %r7868, %r7869;
	shr.u32 	%r7871, %r7679, 3;
	xor.b32  	%r7872, %r7870, %r7871;
	add.s32 	%r7873, %r7867, %r7666;
	add.s32 	%r7874, %r7873, %r7872;
	shf.l.wrap.b32 	%r7875, %r7861, %r7861, 15;
	shf.l.wrap.b32 	%r7876, %r7861, %r7861, 13;
	xor.b32  	%r7877, %r7875, %r7876;
	shr.u32 	%r7878, %r7861, 10;
	xor.b32  	%r7879, %r7877, %r7878;
	add.s32 	%r7880, %r7879, %r7796;
	shf.l.wrap.b32 	%r7881, %r7692, %r7692, 25;
	shf.l.wrap.b32 	%r7882, %r7692, %r7692, 14;
	xor.b32  	%r7883, %r7881, %r7882;
	shr.u32 	%r7884, %r7692, 3;
	xor.b32  	%r7885, %r7883, %r7884;
	add.s32 	%r7886, %r7880, %r7679;
	add.s32 	%r7887, %r7886, %r7885;
	shf.l.wrap.b32 	%r7888, %r7874, %r7874, 15;
	shf.l.wrap.b32 	%r7889, %r7874, %r7874, 13;
	xor.b32  	%r7890, %r7888, %r7889;
	shr.u32 	%r7891, %r7874, 10;
	xor.b32  	%r7892, %r7890, %r7891;
	add.s32 	%r7893, %r7892, %r7809;
	shf.l.wrap.b32 	%r7894, %r7705, %r7705, 25;
	shf.l.wrap.b32 	%r7895, %r7705, %r7705, 14;
	xor.b32  	%r7896, %r7894, %r7895;
	shr.u32 	%r7897, %r7705, 3;
	xor.b32  	%r7898, %r7896, %r7897;
	add.s32 	%r7899, %r7893, %r7692;
	add.s32 	%r7900, %r7899, %r7898;
	shf.l.wrap.b32 	%r7901, %r7887, %r7887, 15;
	shf.l.wrap.b32 	%r7902, %r7887, %r7887, 13;
	xor.b32  	%r7903, %r7901, %r7902;
	shr.u32 	%r7904, %r7887, 10;
	xor.b32  	%r7905, %r7903, %r7904;
	add.s32 	%r7906, %r7905, %r7822;
	shf.l.wrap.b32 	%r7907, %r7718, %r7718, 25;
	shf.l.wrap.b32 	%r7908, %r7718, %r7718, 14;
	xor.b32  	%r7909, %r7907, %r7908;
	shr.u32 	%r7910, %r7718, 3;
	xor.b32  	%r7911, %r7909, %r7910;
	add.s32 	%r7912, %r7906, %r7705;
	add.s32 	%r7913, %r7912, %r7911;
	shf.l.wrap.b32 	%r7914, %r7900, %r7900, 15;
	shf.l.wrap.b32 	%r7915, %r7900, %r7900, 13;
	xor.b32  	%r7916, %r7914, %r7915;
	shr.u32 	%r7917, %r7900, 10;
	xor.b32  	%r7918, %r7916, %r7917;
	add.s32 	%r7919, %r7918, %r7835;
	shf.l.wrap.b32 	%r7920, %r7731, %r7731, 25;
	shf.l.wrap.b32 	%r7921, %r7731, %r7731, 14;
	xor.b32  	%r7922, %r7920, %r7921;
	shr.u32 	%r7923, %r7731, 3;
	xor.b32  	%r7924, %r7922, %r7923;
	add.s32 	%r7925, %r7919, %r7718;
	add.s32 	%r7926, %r7925, %r7924;
	shf.l.wrap.b32 	%r7927, %r7913, %r7913, 15;
	shf.l.wrap.b32 	%r7928, %r7913, %r7913, 13;
	xor.b32  	%r7929, %r7927, %r7928;
	shr.u32 	%r7930, %r7913, 10;
	xor.b32  	%r7931, %r7929, %r7930;
	add.s32 	%r7932, %r7931, %r7848;
	shf.l.wrap.b32 	%r7933, %r7744, %r7744, 25;
	shf.l.wrap.b32 	%r7934, %r7744, %r7744, 14;
	xor.b32  	%r7935, %r7933, %r7934;
	shr.u32 	%r7936, %r7744, 3;
	xor.b32  	%r7937, %r7935, %r7936;
	add.s32 	%r7938, %r7932, %r7731;
	add.s32 	%r7939, %r7938, %r7937;
	shf.l.wrap.b32 	%r7940, %r7926, %r7926, 15;
	shf.l.wrap.b32 	%r7941, %r7926, %r7926, 13;
	xor.b32  	%r7942, %r7940, %r7941;
	shr.u32 	%r7943, %r7926, 10;
	xor.b32  	%r7944, %r7942, %r7943;
	add.s32 	%r7945, %r7944, %r7861;
	shf.l.wrap.b32 	%r7946, %r7757, %r7757, 25;
	shf.l.wrap.b32 	%r7947, %r7757, %r7757, 14;
	xor.b32  	%r7948, %r7946, %r7947;
	shr.u32 	%r7949, %r7757, 3;
	xor.b32  	%r7950, %r7948, %r7949;
	add.s32 	%r7951, %r7945, %r7744;
	add.s32 	%r7952, %r7951, %r7950;
	shf.l.wrap.b32 	%r7953, %r7939, %r7939, 15;
	shf.l.wrap.b32 	%r7954, %r7939, %r7939, 13;
	xor.b32  	%r7955, %r7953, %r7954;
	shr.u32 	%r7956, %r7939, 10;
	xor.b32  	%r7957, %r7955, %r7956;
	add.s32 	%r7958, %r7957, %r7874;
	shf.l.wrap.b32 	%r7959, %r7770, %r7770, 25;
	shf.l.wrap.b32 	%r7960, %r7770, %r7770, 14;
	xor.b32  	%r7961, %r7959, %r7960;
	shr.u32 	%r7962, %r7770, 3;
	xor.b32  	%r7963, %r7961, %r7962;
	add.s32 	%r7964, %r7958, %r7757;
	add.s32 	%r7965, %r7964, %r7963;
	shf.l.wrap.b32 	%r7966, %r7952, %r7952, 15;
	shf.l.wrap.b32 	%r7967, %r7952, %r7952, 13;
	xor.b32  	%r7968, %r7966, %r7967;
	shr.u32 	%r7969, %r7952, 10;
	xor.b32  	%r7970, %r7968, %r7969;
	add.s32 	%r7971, %r7970, %r7887;
	shf.l.wrap.b32 	%r7972, %r7783, %r7783, 25;
	shf.l.wrap.b32 	%r7973, %r7783, %r7783, 14;
	xor.b32  	%r7974, %r7972, %r7973;
	shr.u32 	%r7975, %r7783, 3;
	xor.b32  	%r7976, %r7974, %r7975;
	add.s32 	%r7977, %r7971, %r7770;
	add.s32 	%r7978, %r7977, %r7976;
	shf.l.wrap.b32 	%r7979, %r7965, %r7965, 15;
	shf.l.wrap.b32 	%r7980, %r7965, %r7965, 13;
	xor.b32  	%r7981, %r7979, %r7980;
	shr.u32 	%r7982, %r7965, 10;
	xor.b32  	%r7983, %r7981, %r7982;
	add.s32 	%r7984, %r7983, %r7900;
	shf.l.wrap.b32 	%r7985, %r7796, %r7796, 25;
	shf.l.wrap.b32 	%r7986, %r7796, %r7796, 14;
	xor.b32  	%r7987, %r7985, %r7986;
	shr.u32 	%r7988, %r7796, 3;
	xor.b32  	%r7989, %r7987, %r7988;
	add.s32 	%r7990, %r7984, %r7783;
	add.s32 	%r7991, %r7990, %r7989;
	shf.l.wrap.b32 	%r7992, %r7978, %r7978, 15;
	shf.l.wrap.b32 	%r7993, %r7978, %r7978, 13;
	xor.b32  	%r7994, %r7992, %r7993;
	shr.u32 	%r7995, %r7978, 10;
	xor.b32  	%r7996, %r7994, %r7995;
	add.s32 	%r7997, %r7996, %r7913;
	shf.l.wrap.b32 	%r7998, %r7809, %r7809, 25;
	shf.l.wrap.b32 	%r7999, %r7809, %r7809, 14;
	xor.b32  	%r8000, %r7998, %r7999;
	shr.u32 	%r8001, %r7809, 3;
	xor.b32  	%r8002, %r8000, %r8001;
	add.s32 	%r8003, %r7997, %r7796;
	add.s32 	%r8004, %r8003, %r8002;
	shf.l.wrap.b32 	%r8005, %r7991, %r7991, 15;
	shf.l.wrap.b32 	%r8006, %r7991, %r7991, 13;
	xor.b32  	%r8007, %r8005, %r8006;
	shr.u32 	%r8008, %r7991, 10;
	xor.b32  	%r8009, %r8007, %r8008;
	add.s32 	%r8010, %r8009, %r7926;
	shf.l.wrap.b32 	%r8011, %r7822, %r7822, 25;
	shf.l.wrap.b32 	%r8012, %r7822, %r7822, 14;
	xor.b32  	%r8013, %r8011, %r8012;
	shr.u32 	%r8014, %r7822, 3;
	xor.b32  	%r8015, %r8013, %r8014;
	add.s32 	%r8016, %r8010, %r7809;
	add.s32 	%r8017, %r8016, %r8015;
	shf.l.wrap.b32 	%r8018, %r8004, %r8004, 15;
	shf.l.wrap.b32 	%r8019, %r8004, %r8004, 13;
	xor.b32  	%r8020, %r8018, %r8019;
	shr.u32 	%r8021, %r8004, 10;
	xor.b32  	%r8022, %r8020, %r8021;
	add.s32 	%r8023, %r8022, %r7939;
	shf.l.wrap.b32 	%r8024, %r7835, %r7835, 25;
	shf.l.wrap.b32 	%r8025, %r7835, %r7835, 14;
	xor.b32  	%r8026, %r8024, %r8025;
	shr.u32 	%r8027, %r7835, 3;
	xor.b32  	%r8028, %r8026, %r8027;
	add.s32 	%r8029, %r8023, %r7822;
	add.s32 	%r8030, %r8029, %r8028;
	shf.l.wrap.b32 	%r8031, %r8017, %r8017, 15;
	shf.l.wrap.b32 	%r8032, %r8017, %r8017, 13;
	xor.b32  	%r8033, %r8031, %r8032;
	shr.u32 	%r8034, %r8017, 10;
	xor.b32  	%r8035, %r8033, %r8034;
	add.s32 	%r8036, %r8035, %r7952;
	shf.l.wrap.b32 	%r8037, %r7848, %r7848, 25;
	shf.l.wrap.b32 	%r8038, %r7848, %r7848, 14;
	xor.b32  	%r8039, %r8037, %r8038;
	shr.u32 	%r8040, %r7848, 3;
	xor.b32  	%r8041, %r8039, %r8040;
	add.s32 	%r8042, %r8036, %r7835;
	add.s32 	%r8043, %r8042, %r8041;
	shf.l.wrap.b32 	%r8044, %r8030, %r8030, 15;
	shf.l.wrap.b32 	%r8045, %r8030, %r8030, 13;
	xor.b32  	%r8046, %r8044, %r8045;
	shr.u32 	%r8047, %r8030, 10;
	xor.b32  	%r8048, %r8046, %r8047;
	add.s32 	%r8049, %r8048, %r7965;
	shf.l.wrap.b32 	%r8050, %r7861, %r7861, 25;
	shf.l.wrap.b32 	%r8051, %r7861, %r7861, 14;
	xor.b32  	%r8052, %r8050, %r8051;
	shr.u32 	%r8053, %r7861, 3;
	xor.b32  	%r8054, %r8052, %r8053;
	add.s32 	%r8055, %r8049, %r7848;
	add.s32 	%r8056, %r8055, %r8054;
	shf.l.wrap.b32 	%r8057, %r8043, %r8043, 15;
	shf.l.wrap.b32 	%r8058, %r8043, %r8043, 13;
	xor.b32  	%r8059, %r8057, %r8058;
	shr.u32 	%r8060, %r8043, 10;
	xor.b32  	%r8061, %r8059, %r8060;
	add.s32 	%r8062, %r8061, %r7978;
	shf.l.wrap.b32 	%r8063, %r7874, %r7874, 25;
	shf.l.wrap.b32 	%r8064, %r7874, %r7874, 14;
	xor.b32  	%r8065, %r8063, %r8064;
	shr.u32 	%r8066, %r7874, 3;
	xor.b32  	%r8067, %r8065, %r8066;
	add.s32 	%r8068, %r8062, %r7861;
	add.s32 	%r8069, %r8068, %r8067;
	shf.l.wrap.b32 	%r8070, %r8056, %r8056, 15;
	shf.l.wrap.b32 	%r8071, %r8056, %r8056, 13;
	xor.b32  	%r8072, %r8070, %r8071;
	shr.u32 	%r8073, %r8056, 10;
	xor.b32  	%r8074, %r8072, %r8073;
	add.s32 	%r8075, %r8074, %r7991;
	shf.l.wrap.b32 	%r8076, %r7887, %r7887, 25;
	shf.l.wrap.b32 	%r8077, %r7887, %r7887, 14;
	xor.b32  	%r8078, %r8076, %r8077;
	shr.u32 	%r8079, %r7887, 3;
	xor.b32  	%r8080, %r8078, %r8079;
	add.s32 	%r8081, %r8075, %r7874;
	add.s32 	%r8082, %r8081, %r8080;
	shf.l.wrap.b32 	%r8083, %r8069, %r8069, 15;
	shf.l.wrap.b32 	%r8084, %r8069, %r8069, 13;
	xor.b32  	%r8085, %r8083, %r8084;
	shr.u32 	%r8086, %r8069, 10;
	xor.b32  	%r8087, %r8085, %r8086;
	add.s32 	%r8088, %r8087, %r8004;
	shf.l.wrap.b32 	%r8089, %r7900, %r7900, 25;
	shf.l.wrap.b32 	%r8090, %r7900, %r7900, 14;
	xor.b32  	%r8091, %r8089, %r8090;
	shr.u32 	%r8092, %r7900, 3;
	xor.b32  	%r8093, %r8091, %r8092;
	add.s32 	%r8094, %r8088, %r7887;
	add.s32 	%r8095, %r8094, %r8093;
	shf.l.wrap.b32 	%r8096, %r8082, %r8082, 15;
	shf.l.wrap.b32 	%r8097, %r8082, %r8082, 13;
	xor.b32  	%r8098, %r8096, %r8097;
	shr.u32 	%r8099, %r8082, 10;
	xor.b32  	%r8100, %r8098, %r8099;
	add.s32 	%r8101, %r8100, %r8017;
	shf.l.wrap.b32 	%r8102, %r7913, %r7913, 25;
	shf.l.wrap.b32 	%r8103, %r7913, %r7913, 14;
	xor.b32  	%r8104, %r8102, %r8103;
	shr.u32 	%r8105, %r7913, 3;
	xor.b32  	%r8106, %r8104, %r8105;
	add.s32 	%r8107, %r8101, %r7900;
	add.s32 	%r8108, %r8107, %r8106;
	shf.l.wrap.b32 	%r8109, %r8095, %r8095, 15;
	shf.l.wrap.b32 	%r8110, %r8095, %r8095, 13;
	xor.b32  	%r8111, %r8109, %r8110;
	shr.u32 	%r8112, %r8095, 10;
	xor.b32  	%r8113, %r8111, %r8112;
	add.s32 	%r8114, %r8113, %r8030;
	shf.l.wrap.b32 	%r8115, %r7926, %r7926, 25;
	shf.l.wrap.b32 	%r8116, %r7926, %r7926, 14;
	xor.b32  	%r8117, %r8115, %r8116;
	shr.u32 	%r8118, %r7926, 3;
	xor.b32  	%r8119, %r8117, %r8118;
	add.s32 	%r8120, %r8114, %r7913;
	add.s32 	%r8121, %r8120, %r8119;
	shf.l.wrap.b32 	%r8122, %r8108, %r8108, 15;
	shf.l.wrap.b32 	%r8123, %r8108, %r8108, 13;
	xor.b32  	%r8124, %r8122, %r8123;
	shr.u32 	%r8125, %r8108, 10;
	xor.b32  	%r8126, %r8124, %r8125;
	add.s32 	%r8127, %r8126, %r8043;
	shf.l.wrap.b32 	%r8128, %r7939, %r7939, 25;
	shf.l.wrap.b32 	%r8129, %r7939, %r7939, 14;
	xor.b32  	%r8130, %r8128, %r8129;
	shr.u32 	%r8131, %r7939, 3;
	xor.b32  	%r8132, %r8130, %r8131;
	add.s32 	%r8133, %r8127, %r7926;
	add.s32 	%r8134, %r8133, %r8132;
	shf.l.wrap.b32 	%r8135, %r8121, %r8121, 15;
	shf.l.wrap.b32 	%r8136, %r8121, %r8121, 13;
	xor.b32  	%r8137, %r8135, %r8136;
	shr.u32 	%r8138, %r8121, 10;
	xor.b32  	%r8139, %r8137, %r8138;
	add.s32 	%r8140, %r8139, %r8056;
	shf.l.wrap.b32 	%r8141, %r7952, %r7952, 25;
	shf.l.wrap.b32 	%r8142, %r7952, %r7952, 14;
	xor.b32  	%r8143, %r8141, %r8142;
	shr.u32 	%r8144, %r7952, 3;
	xor.b32  	%r8145, %r8143, %r8144;
	add.s32 	%r8146, %r8140, %r7939;
	add.s32 	%r8147, %r8146, %r8145;
	shf.l.wrap.b32 	%r8148, %r8134, %r8134, 15;
	shf.l.wrap.b32 	%r8149, %r8134, %r8134, 13;
	xor.b32  	%r8150, %r8148, %r8149;
	shr.u32 	%r8151, %r8134, 10;
	xor.b32  	%r8152, %r8150, %r8151;
	add.s32 	%r8153, %r8152, %r8069;
	shf.l.wrap.b32 	%r8154, %r7965, %r7965, 25;
	shf.l.wrap.b32 	%r8155, %r7965, %r7965, 14;
	xor.b32  	%r8156, %r8154, %r8155;
	shr.u32 	%r8157, %r7965, 3;
	xor.b32  	%r8158, %r8156, %r8157;
	add.s32 	%r8159, %r8153, %r7952;
	add.s32 	%r8160, %r8159, %r8158;
	shf.l.wrap.b32 	%r8161, %r8147, %r8147, 15;
	shf.l.wrap.b32 	%r8162, %r8147, %r8147, 13;
	xor.b32  	%r8163, %r8161, %r8162;
	shr.u32 	%r8164, %r8147, 10;
	xor.b32  	%r8165, %r8163, %r8164;
	add.s32 	%r8166, %r8165, %r8082;
	shf.l.wrap.b32 	%r8167, %r7978, %r7978, 25;
	shf.l.wrap.b32 	%r8168, %r7978, %r7978, 14;
	xor.b32  	%r8169, %r8167, %r8168;
	shr.u32 	%r8170, %r7978, 3;
	xor.b32  	%r8171, %r8169, %r8170;
	add.s32 	%r8172, %r8166, %r7965;
	add.s32 	%r8173, %r8172, %r8171;
	shf.l.wrap.b32 	%r8174, %r8160, %r8160, 15;
	shf.l.wrap.b32 	%r8175, %r8160, %r8160, 13;
	xor.b32  	%r8176, %r8174, %r8175;
	shr.u32 	%r8177, %r8160, 10;
	xor.b32  	%r8178, %r8176, %r8177;
	add.s32 	%r8179, %r8178, %r8095;
	shf.l.wrap.b32 	%r8180, %r7991, %r7991, 25;
	shf.l.wrap.b32 	%r8181, %r7991, %r7991, 14;
	xor.b32  	%r8182, %r8180, %r8181;
	shr.u32 	%r8183, %r7991, 3;
	xor.b32  	%r8184, %r8182, %r8183;
	add.s32 	%r8185, %r8179, %r7978;
	add.s32 	%r8186, %r8185, %r8184;
	shf.l.wrap.b32 	%r8187, %r8173, %r8173, 15;
	shf.l.wrap.b32 	%r8188, %r8173, %r8173, 13;
	xor.b32  	%r8189, %r8187, %r8188;
	shr.u32 	%r8190, %r8173, 10;
	xor.b32  	%r8191, %r8189, %r8190;
	add.s32 	%r8192, %r8191, %r8108;
	shf.l.wrap.b32 	%r8193, %r8004, %r8004, 25;
	shf.l.wrap.b32 	%r8194, %r8004, %r8004, 14;
	xor.b32  	%r8195, %r8193, %r8194;
	shr.u32 	%r8196, %r8004, 3;
	xor.b32  	%r8197, %r8195, %r8196;
	add.s32 	%r8198, %r8192, %r7991;
	add.s32 	%r8199, %r8198, %r8197;
	shf.l.wrap.b32 	%r8200, %r8186, %r8186, 15;
	shf.l.wrap.b32 	%r8201, %r8186, %r8186, 13;
	xor.b32  	%r8202, %r8200, %r8201;
	shr.u32 	%r8203, %r8186, 10;
	xor.b32  	%r8204, %r8202, %r8203;
	add.s32 	%r8205, %r8204, %r8121;
	shf.l.wrap.b32 	%r8206, %r8017, %r8017, 25;
	shf.l.wrap.b32 	%r8207, %r8017, %r8017, 14;
	xor.b32  	%r8208, %r8206, %r8207;
	shr.u32 	%r8209, %r8017, 3;
	xor.b32  	%r8210, %r8208, %r8209;
	add.s32 	%r8211, %r8205, %r8004;
	add.s32 	%r8212, %r8211, %r8210;
	shf.l.wrap.b32 	%r8213, %r8199, %r8199, 15;
	shf.l.wrap.b32 	%r8214, %r8199, %r8199, 13;
	xor.b32  	%r8215, %r8213, %r8214;
	shr.u32 	%r8216, %r8199, 10;
	xor.b32  	%r8217, %r8215, %r8216;
	add.s32 	%r8218, %r8217, %r8134;
	shf.l.wrap.b32 	%r8219, %r8030, %r8030, 25;
	shf.l.wrap.b32 	%r8220, %r8030, %r8030, 14;
	xor.b32  	%r8221, %r8219, %r8220;
	shr.u32 	%r8222, %r8030, 3;
	xor.b32  	%r8223, %r8221, %r8222;
	add.s32 	%r8224, %r8218, %r8017;
	add.s32 	%r8225, %r8224, %r8223;
	shf.l.wrap.b32 	%r8226, %r8212, %r8212, 15;
	shf.l.wrap.b32 	%r8227, %r8212, %r8212, 13;
	xor.b32  	%r8228, %r8226, %r8227;
	shr.u32 	%r8229, %r8212, 10;
	xor.b32  	%r8230, %r8228, %r8229;
	add.s32 	%r8231, %r8230, %r8147;
	shf.l.wrap.b32 	%r8232, %r8043, %r8043, 25;
	shf.l.wrap.b32 	%r8233, %r8043, %r8043, 14;
	xor.b32  	%r8234, %r8232, %r8233;
	shr.u32 	%r8235, %r8043, 3;
	xor.b32  	%r8236, %r8234, %r8235;
	add.s32 	%r8237, %r8231, %r8030;
	add.s32 	%r8238, %r8237, %r8236;
	shf.l.wrap.b32 	%r8239, %r8225, %r8225, 15;
	shf.l.wrap.b32 	%r8240, %r8225, %r8225, 13;
	xor.b32  	%r8241, %r8239, %r8240;
	shr.u32 	%r8242, %r8225, 10;
	xor.b32  	%r8243, %r8241, %r8242;
	add.s32 	%r8244, %r8243, %r8160;
	shf.l.wrap.b32 	%r8245, %r8056, %r8056, 25;
	shf.l.wrap.b32 	%r8246, %r8056, %r8056, 14;
	xor.b32  	%r8247, %r8245, %r8246;
	shr.u32 	%r8248, %r8056, 3;
	xor.b32  	%r8249, %r8247, %r8248;
	add.s32 	%r8250, %r8244, %r8043;
	add.s32 	%r8251, %r8250, %r8249;
	shf.l.wrap.b32 	%r8252, %r8238, %r8238, 15;
	shf.l.wrap.b32 	%r8253, %r8238, %r8238, 13;
	xor.b32  	%r8254, %r8252, %r8253;
	shr.u32 	%r8255, %r8238, 10;
	xor.b32  	%r8256, %r8254, %r8255;
	add.s32 	%r8257, %r8256, %r8173;
	shf.l.wrap.b32 	%r8258, %r8069, %r8069, 25;
	shf.l.wrap.b32 	%r8259, %r8069, %r8069, 14;
	xor.b32  	%r8260, %r8258, %r8259;
	shr.u32 	%r8261, %r8069, 3;
	xor.b32  	%r8262, %r8260, %r8261;
	add.s32 	%r8263, %r8257, %r8056;
	add.s32 	%r8264, %r8263, %r8262;
	shf.l.wrap.b32 	%r8265, %r8251, %r8251, 15;
	shf.l.wrap.b32 	%r8266, %r8251, %r8251, 13;
	xor.b32  	%r8267, %r8265, %r8266;
	shr.u32 	%r8268, %r8251, 10;
	xor.b32  	%r8269, %r8267, %r8268;
	add.s32 	%r8270, %r8269, %r8186;
	shf.l.wrap.b32 	%r8271, %r8082, %r8082, 25;
	shf.l.wrap.b32 	%r8272, %r8082, %r8082, 14;
	xor.b32  	%r8273, %r8271, %r8272;
	shr.u32 	%r8274, %r8082, 3;
	xor.b32  	%r8275, %r8273, %r8274;
	add.s32 	%r8276, %r8270, %r8069;
	add.s32 	%r8277, %r8276, %r8275;
	or.b32  	%r8278, %r9922, %r9923;
	and.b32  	%r8279, %r8278, %r9924;
	and.b32  	%r8280, %r9922, %r9923;
	or.b32  	%r8281, %r8279, %r8280;
	shf.l.wrap.b32 	%r8282, %r9924, %r9924, 30;
	shf.l.wrap.b32 	%r8283, %r9924, %r9924, 19;
	xor.b32  	%r8284, %r8283, %r8282;
	shf.l.wrap.b32 	%r8285, %r9924, %r9924, 10;
	xor.b32  	%r8286, %r8284, %r8285;
	and.b32  	%r8287, %r9919, %r9920;
	not.b32 	%r8288, %r9920;
	and.b32  	%r8289, %r9918, %r8288;
	or.b32  	%r8290, %r8289, %r8287;
	shf.l.wrap.b32 	%r8291, %r9920, %r9920, 26;
	shf.l.wrap.b32 	%r8292, %r9920, %r9920, 21;
	xor.b32  	%r8293, %r8291, %r8292;
	shf.l.wrap.b32 	%r8294, %r9920, %r9920, 7;
	xor.b32  	%r8295, %r8293, %r8294;
	add.s32 	%r8296, %r8295, %r9934;
	add.s32 	%r8297, %r8296, %r8290;
	add.s32 	%r8298, %r8297, %r9917;
	add.s32 	%r8299, %r8298, 1116352408;
	add.s32 	%r8300, %r8286, %r8281;
	add.s32 	%r8301, %r8300, %r8299;
	add.s32 	%r8302, %r8299, %r9921;
	or.b32  	%r8303, %r9923, %r9924;
	and.b32  	%r8304, %r8303, %r8301;
	and.b32  	%r8305, %r9923, %r9924;
	or.b32  	%r8306, %r8304, %r8305;
	shf.l.wrap.b32 	%r8307, %r8301, %r8301, 30;
	shf.l.wrap.b32 	%r8308, %r8301, %r8301, 19;
	xor.b32  	%r8309, %r8308, %r8307;
	shf.l.wrap.b32 	%r8310, %r8301, %r8301, 10;
	xor.b32  	%r8311, %r8309, %r8310;
	and.b32  	%r8312, %r9920, %r8302;
	not.b32 	%r8313, %r8302;
	and.b32  	%r8314, %r9919, %r8313;
	or.b32  	%r8315, %r8314, %r8312;
	shf.l.wrap.b32 	%r8316, %r8302, %r8302, 26;
	shf.l.wrap.b32 	%r8317, %r8302, %r8302, 21;
	xor.b32  	%r8318, %r8316, %r8317;
	shf.l.wrap.b32 	%r8319, %r8302, %r8302, 7;
	xor.b32  	%r8320, %r8318, %r8319;
	add.s32 	%r8321, %r8320, %r9935;
	add.s32 	%r8322, %r8321, %r8315;
	add.s32 	%r8323, %r8322, %r9918;
	add.s32 	%r8324, %r8323, 1899447441;
	add.s32 	%r8325, %r8311, %r8306;
	add.s32 	%r8326, %r8325, %r8324;
	add.s32 	%r8327, %r8324, %r9922;
	or.b32  	%r8328, %r9924, %r8301;
	and.b32  	%r8329, %r8328, %r8326;
	and.b32  	%r8330, %r9924, %r8301;
	or.b32  	%r8331, %r8329, %r8330;
	shf.l.wrap.b32 	%r8332, %r8326, %r8326, 30;
	shf.l.wrap.b32 	%r8333, %r8326, %r8326, 19;
	xor.b32  	%r8334, %r8333, %r8332;
	shf.l.wrap.b32 	%r8335, %r8326, %r8326, 10;
	xor.b32  	%r8336, %r8334, %r8335;
	and.b32  	%r8337, %r8302, %r8327;
	not.b32 	%r8338, %r8327;
	and.b32  	%r8339, %r9920, %r8338;
	or.b32  	%r8340, %r8339, %r8337;
	shf.l.wrap.b32 	%r8341, %r8327, %r8327, 26;
	shf.l.wrap.b32 	%r8342, %r8327, %r8327, 21;
	xor.b32  	%r8343, %r8341, %r8342;
	shf.l.wrap.b32 	%r8344, %r8327, %r8327, 7;
	xor.b32  	%r8345, %r8343, %r8344;
	add.s32 	%r8346, %r8345, %r9936;
	add.s32 	%r8347, %r8346, %r8340;
	add.s32 	%r8348, %r8347, %r9919;
	add.s32 	%r8349, %r8348, -1245643825;
	add.s32 	%r8350, %r8336, %r8331;
	add.s32 	%r8351, %r8350, %r8349;
	add.s32 	%r8352, %r8349, %r9923;
	or.b32  	%r8353, %r8301, %r8326;
	and.b32  	%r8354, %r8353, %r8351;
	and.b32  	%r8355, %r8301, %r8326;
	or.b32  	%r8356, %r8354, %r8355;
	shf.l.wrap.b32 	%r8357, %r8351, %r8351, 30;
	shf.l.wrap.b32 	%r8358, %r8351, %r8351, 19;
	xor.b32  	%r8359, %r8358, %r8357;
	shf.l.wrap.b32 	%r8360, %r8351, %r8351, 10;
	xor.b32  	%r8361, %r8359, %r8360;
	and.b32  	%r8362, %r8327, %r8352;
	not.b32 	%r8363, %r8352;
	and.b32  	%r8364, %r8302, %r8363;
	or.b32  	%r8365, %r8364, %r8362;
	shf.l.wrap.b32 	%r8366, %r8352, %r8352, 26;
	shf.l.wrap.b32 	%r8367, %r8352, %r8352, 21;
	xor.b32  	%r8368, %r8366, %r8367;
	shf.l.wrap.b32 	%r8369, %r8352, %r8352, 7;
	xor.b32  	%r8370, %r8368, %r8369;
	add.s32 	%r8371, %r8370, %r9937;
	add.s32 	%r8372, %r8371, %r8365;
	add.s32 	%r8373, %r8372, %r9920;
	add.s32 	%r8374, %r8373, -373957723;
	add.s32 	%r8375, %r8361, %r8356;
	add.s32 	%r8376, %r8375, %r8374;
	add.s32 	%r8377, %r8374, %r9924;
	or.b32  	%r8378, %r8326, %r8351;
	and.b32  	%r8379, %r8378, %r8376;
	and.b32  	%r8380, %r8326, %r8351;
	or.b32  	%r8381, %r8379, %r8380;
	shf.l.wrap.b32 	%r8382, %r8376, %r8376, 30;
	shf.l.wrap.b32 	%r8383, %r8376, %r8376, 19;
	xor.b32  	%r8384, %r8383, %r8382;
	shf.l.wrap.b32 	%r8385, %r8376, %r8376, 10;
	xor.b32  	%r8386, %r8384, %r8385;
	and.b32  	%r8387, %r8352, %r8377;
	not.b32 	%r8388, %r8377;
	and.b32  	%r8389, %r8327, %r8388;
	or.b32  	%r8390, %r8389, %r8387;
	shf.l.wrap.b32 	%r8391, %r8377, %r8377, 26;
	shf.l.wrap.b32 	%r8392, %r8377, %r8377, 21;
	xor.b32  	%r8393, %r8391, %r8392;
	shf.l.wrap.b32 	%r8394, %r8377, %r8377, 7;
	xor.b32  	%r8395, %r8393, %r8394;
	add.s32 	%r8396, %r8395, %r9938;
	add.s32 	%r8397, %r8396, %r8390;
	add.s32 	%r8398, %r8397, %r8302;
	add.s32 	%r8399, %r8398, 961987163;
	add.s32 	%r8400, %r8386, %r8381;
	add.s32 	%r8401, %r8400, %r8399;
	add.s32 	%r8402, %r8399, %r8301;
	or.b32  	%r8403, %r8351, %r8376;
	and.b32  	%r8404, %r8403, %r8401;
	and.b32  	%r8405, %r8351, %r8376;
	or.b32  	%r8406, %r8404, %r8405;
	shf.l.wrap.b32 	%r8407, %r8401, %r8401, 30;
	shf.l.wrap.b32 	%r8408, %r8401, %r8401, 19;
	xor.b32  	%r8409, %r8408, %r8407;
	shf.l.wrap.b32 	%r8410, %r8401, %r8401, 10;
	xor.b32  	%r8411, %r8409, %r8410;
	and.b32  	%r8412, %r8377, %r8402;
	not.b32 	%r8413, %r8402;
	and.b32  	%r8414, %r8352, %r8413;
	or.b32  	%r8415, %r8414, %r8412;
	shf.l.wrap.b32 	%r8416, %r8402, %r8402, 26;
	shf.l.wrap.b32 	%r8417, %r8402, %r8402, 21;
	xor.b32  	%r8418, %r8416, %r8417;
	shf.l.wrap.b32 	%r8419, %r8402, %r8402, 7;
	xor.b32  	%r8420, %r8418, %r8419;
	add.s32 	%r8421, %r8420, %r9939;
	add.s32 	%r8422, %r8421, %r8415;
	add.s32 	%r8423, %r8422, %r8327;
	add.s32 	%r8424, %r8423, 1508970993;
	add.s32 	%r8425, %r8411, %r8406;
	add.s32 	%r8426, %r8425, %r8424;
	add.s32 	%r8427, %r8424, %r8326;
	or.b32  	%r8428, %r8376, %r8401;
	and.b32  	%r8429, %r8428, %r8426;
	and.b32  	%r8430, %r8376, %r8401;
	or.b32  	%r8431, %r8429, %r8430;
	shf.l.wrap.b32 	%r8432, %r8426, %r8426, 30;
	shf.l.wrap.b32 	%r8433, %r8426, %r8426, 19;
	xor.b32  	%r8434, %r8433, %r8432;
	shf.l.wrap.b32 	%r8435, %r8426, %r8426, 10;
	xor.b32  	%r8436, %r8434, %r8435;
	and.b32  	%r8437, %r8402, %r8427;
	not.b32 	%r8438, %r8427;
	and.b32  	%r8439, %r8377, %r8438;
	or.b32  	%r8440, %r8439, %r8437;
	shf.l.wrap.b32 	%r8441, %r8427, %r8427, 26;
	shf.l.wrap.b32 	%r8442, %r8427, %r8427, 21;
	xor.b32  	%r8443, %r8441, %r8442;
	shf.l.wrap.b32 	%r8444, %r8427, %r8427, 7;
	xor.b32  	%r8445, %r8443, %r8444;
	add.s32 	%r8446, %r8445, %r9940;
	add.s32 	%r8447, %r8446, %r8440;
	add.s32 	%r8448, %r8447, %r8352;
	add.s32 	%r8449, %r8448, -1841331548;
	add.s32 	%r8450, %r8436, %r8431;
	add.s32 	%r8451, %r8450, %r8449;
	add.s32 	%r8452, %r8449, %r8351;
	or.b32  	%r8453, %r8401, %r8426;
	and.b32  	%r8454, %r8453, %r8451;
	and.b32  	%r8455, %r8401, %r8426;
	or.b32  	%r8456, %r8454, %r8455;
	shf.l.wrap.b32 	%r8457, %r8451, %r8451, 30;
	shf.l.wrap.b32 	%r8458, %r8451, %r8451, 19;
	xor.b32  	%r8459, %r8458, %r8457;
	shf.l.wrap.b32 	%r8460, %r8451, %r8451, 10;
	xor.b32  	%r8461, %r8459, %r8460;
	and.b32  	%r8462, %r8427, %r8452;
	not.b32 	%r8463, %r8452;
	and.b32  	%r8464, %r8402, %r8463;
	or.b32  	%r8465, %r8464, %r8462;
	shf.l.wrap.b32 	%r8466, %r8452, %r8452, 26;
	shf.l.wrap.b32 	%r8467, %r8452, %r8452, 21;
	xor.b32  	%r8468, %r8466, %r8467;
	shf.l.wrap.b32 	%r8469, %r8452, %r8452, 7;
	xor.b32  	%r8470, %r8468, %r8469;
	add.s32 	%r8471, %r8470, %r9941;
	add.s32 	%r8472, %r8471, %r8465;
	add.s32 	%r8473, %r8472, %r8377;
	add.s32 	%r8474, %r8473, -1424204075;
	add.s32 	%r8475, %r8461, %r8456;
	add.s32 	%r8476, %r8475, %r8474;
	add.s32 	%r8477, %r8474, %r8376;
	or.b32  	%r8478, %r8426, %r8451;
	and.b32  	%r8479, %r8478, %r8476;
	and.b32  	%r8480, %r8426, %r8451;
	or.b32  	%r8481, %r8479, %r8480;
	shf.l.wrap.b32 	%r8482, %r8476, %r8476, 30;
	shf.l.wrap.b32 	%r8483, %r8476, %r8476, 19;
	xor.b32  	%r8484, %r8483, %r8482;
	shf.l.wrap.b32 	%r8485, %r8476, %r8476, 10;
	xor.b32  	%r8486, %r8484, %r8485;
	and.b32  	%r8487, %r8452, %r8477;
	not.b32 	%r8488, %r8477;
	and.b32  	%r8489, %r8427, %r8488;
	or.b32  	%r8490, %r8489, %r8487;
	shf.l.wrap.b32 	%r8491, %r8477, %r8477, 26;
	shf.l.wrap.b32 	%r8492, %r8477, %r8477, 21;
	xor.b32  	%r8493, %r8491, %r8492;
	shf.l.wrap.b32 	%r8494, %r8477, %r8477, 7;
	xor.b32  	%r8495, %r8493, %r8494;
	add.s32 	%r8496, %r8495, %r9942;
	add.s32 	%r8497, %r8496, %r8490;
	add.s32 	%r8498, %r8497, %r8402;
	add.s32 	%r8499, %r8498, -670586216;
	add.s32 	%r8500, %r8486, %r8481;
	add.s32 	%r8501, %r8500, %r8499;
	add.s32 	%r8502, %r8499, %r8401;
	or.b32  	%r8503, %r8451, %r8476;
	and.b32  	%r8504, %r8503, %r8501;
	and.b32  	%r8505, %r8451, %r8476;
	or.b32  	%r8506, %r8504, %r8505;
	shf.l.wrap.b32 	%r8507, %r8501, %r8501, 30;
	shf.l.wrap.b32 	%r8508, %r8501, %r8501, 19;
	xor.b32  	%r8509, %r8508, %r8507;
	shf.l.wrap.b32 	%r8510, %r8501, %r8501, 10;
	xor.b32  	%r8511, %r8509, %r8510;
	and.b32  	%r8512, %r8477, %r8502;
	not.b32 	%r8513, %r8502;
	and.b32  	%r8514, %r8452, %r8513;
	or.b32  	%r8515, %r8514, %r8512;
	shf.l.wrap.b32 	%r8516, %r8502, %r8502, 26;
	shf.l.wrap.b32 	%r8517, %r8502, %r8502, 21;
	xor.b32  	%r8518, %r8516, %r8517;
	shf.l.wrap.b32 	%r8519, %r8502, %r8502, 7;
	xor.b32  	%r8520, %r8518, %r8519;
	add.s32 	%r8521, %r8520, %r9943;
	add.s32 	%r8522, %r8521, %r8515;
	add.s32 	%r8523, %r8522, %r8427;
	add.s32 	%r8524, %r8523, 310598401;
	add.s32 	%r8525, %r8511, %r8506;
	add.s32 	%r8526, %r8525, %r8524;
	add.s32 	%r8527, %r8524, %r8426;
	or.b32  	%r8528, %r8476, %r8501;
	and.b32  	%r8529, %r8528, %r8526;
	and.b32  	%r8530, %r8476, %r8501;
	or.b32  	%r8531, %r8529, %r8530;
	shf.l.wrap.b32 	%r8532, %r8526, %r8526, 30;
	shf.l.wrap.b32 	%r8533, %r8526, %r8526, 19;
	xor.b32  	%r8534, %r8533, %r8532;
	shf.l.wrap.b32 	%r8535, %r8526, %r8526, 10;
	xor.b32  	%r8536, %r8534, %r8535;
	and.b32  	%r8537, %r8502, %r8527;
	not.b32 	%r8538, %r8527;
	and.b32  	%r8539, %r8477, %r8538;
	or.b32  	%r8540, %r8539, %r8537;
	shf.l.wrap.b32 	%r8541, %r8527, %r8527, 26;
	shf.l.wrap.b32 	%r8542, %r8527, %r8527, 21;
	xor.b32  	%r8543, %r8541, %r8542;
	shf.l.wrap.b32 	%r8544, %r8527, %r8527, 7;
	xor.b32  	%r8545, %r8543, %r8544;
	add.s32 	%r8546, %r8545, %r9944;
	add.s32 	%r8547, %r8546, %r8540;
	add.s32 	%r8548, %r8547, %r8452;
	add.s32 	%r8549, %r8548, 607225278;
	add.s32 	%r8550, %r8536, %r8531;
	add.s32 	%r8551, %r8550, %r8549;
	add.s32 	%r8552, %r8549, %r8451;
	or.b32  	%r8553, %r8501, %r8526;
	and.b32  	%r8554, %r8553, %r8551;
	and.b32  	%r8555, %r8501, %r8526;
	or.b32  	%r8556, %r8554, %r8555;
	shf.l.wrap.b32 	%r8557, %r8551, %r8551, 30;
	shf.l.wrap.b32 	%r8558, %r8551, %r8551, 19;
	xor.b32  	%r8559, %r8558, %r8557;
	shf.l.wrap.b32 	%r8560, %r8551, %r8551, 10;
	xor.b32  	%r8561, %r8559, %r8560;
	and.b32  	%r8562, %r8527, %r8552;
	not.b32 	%r8563, %r8552;
	and.b32  	%r8564, %r8502, %r8563;
	or.b32  	%r8565, %r8564, %r8562;
	shf.l.wrap.b32 	%r8566, %r8552, %r8552, 26;
	shf.l.wrap.b32 	%r8567, %r8552, %r8552, 21;
	xor.b32  	%r8568, %r8566, %r8567;
	shf.l.wrap.b32 	%r8569, %r8552, %r8552, 7;
	xor.b32  	%r8570, %r8568, %r8569;
	add.s32 	%r8571, %r8570, %r9945;
	add.s32 	%r8572, %r8571, %r8565;
	add.s32 	%r8573, %r8572, %r8477;
	add.s32 	%r8574, %r8573, 1426881987;
	add.s32 	%r8575, %r8561, %r8556;
	add.s32 	%r8576, %r8575, %r8574;
	add.s32 	%r8577, %r8574, %r8476;
	or.b32  	%r8578, %r8526, %r8551;
	and.b32  	%r8579, %r8578, %r8576;
	and.b32  	%r8580, %r8526, %r8551;
	or.b32  	%r8581, %r8579, %r8580;
	shf.l.wrap.b32 	%r8582, %r8576, %r8576, 30;
	shf.l.wrap.b32 	%r8583, %r8576, %r8576, 19;
	xor.b32  	%r8584, %r8583, %r8582;
	shf.l.wrap.b32 	%r8585, %r8576, %r8576, 10;
	xor.b32  	%r8586, %r8584, %r8585;
	and.b32  	%r8587, %r8552, %r8577;
	not.b32 	%r8588, %r8577;
	and.b32  	%r8589, %r8527, %r8588;
	or.b32  	%r8590, %r8589, %r8587;
	shf.l.wrap.b32 	%r8591, %r8577, %r8577, 26;
	shf.l.wrap.b32 	%r8592, %r8577, %r8577, 21;
	xor.b32  	%r8593, %r8591, %r8592;
	shf.l.wrap.b32 	%r8594, %r8577, %r8577, 7;
	xor.b32  	%r8595, %r8593, %r8594;
	add.s32 	%r8596, %r8595, %r9946;
	add.s32 	%r8597, %r8596, %r8590;
	add.s32 	%r8598, %r8597, %r8502;
	add.s32 	%r8599, %r8598, 1925078388;
	add.s32 	%r8600, %r8586, %r8581;
	add.s32 	%r8601, %r8600, %r8599;
	add.s32 	%r8602, %r8599, %r8501;
	or.b32  	%r8603, %r8551, %r8576;
	and.b32  	%r8604, %r8603, %r8601;
	and.b32  	%r8605, %r8551, %r8576;
	or.b32  	%r8606, %r8604, %r8605;
	shf.l.wrap.b32 	%r8607, %r8601, %r8601, 30;
	shf.l.wrap.b32 	%r8608, %r8601, %r8601, 19;
	xor.b32  	%r8609, %r8608, %r8607;
	shf.l.wrap.b32 	%r8610, %r8601, %r8601, 10;
	xor.b32  	%r8611, %r8609, %r8610;
	and.b32  	%r8612, %r8577, %r8602;
	not.b32 	%r8613, %r8602;
	and.b32  	%r8614, %r8552, %r8613;
	or.b32  	%r8615, %r8614, %r8612;
	shf.l.wrap.b32 	%r8616, %r8602, %r8602, 26;
	shf.l.wrap.b32 	%r8617, %r8602, %r8602, 21;
	xor.b32  	%r8618, %r8616, %r8617;
	shf.l.wrap.b32 	%r8619, %r8602, %r8602, 7;
	xor.b32  	%r8620, %r8618, %r8619;
	add.s32 	%r8621, %r8620, %r9947;
	add.s32 	%r8622, %r8621, %r8615;
	add.s32 	%r8623, %r8622, %r8527;
	add.s32 	%r8624, %r8623, -2132889090;
	add.s32 	%r8625, %r8611, %r8606;
	add.s32 	%r8626, %r8625, %r8624;
	add.s32 	%r8627, %r8624, %r8526;
	or.b32  	%r8628, %r8576, %r8601;
	and.b32  	%r8629, %r8628, %r8626;
	and.b32  	%r8630, %r8576, %r8601;
	or.b32  	%r8631, %r8629, %r8630;
	shf.l.wrap.b32 	%r8632, %r8626, %r8626, 30;
	shf.l.wrap.b32 	%r8633, %r8626, %r8626, 19;
	xor.b32  	%r8634, %r8633, %r8632;
	shf.l.wrap.b32 	%r8635, %r8626, %r8626, 10;
	xor.b32  	%r8636, %r8634, %r8635;
	and.b32  	%r8637, %r8602, %r8627;
	not.b32 	%r8638, %r8627;
	and.b32  	%r8639, %r8577, %r8638;
	or.b32  	%r8640, %r8639, %r8637;
	shf.l.wrap.b32 	%r8641, %r8627, %r8627, 26;
	shf.l.wrap.b32 	%r8642, %r8627, %r8627, 21;
	xor.b32  	%r8643, %r8641, %r8642;
	shf.l.wrap.b32 	%r8644, %r8627, %r8627, 7;
	xor.b32  	%r8645, %r8643, %r8644;
	add.s32 	%r8646, %r8645, %r7644;
	add.s32 	%r8647, %r8646, %r8640;
	add.s32 	%r8648, %r8647, %r8552;
	add.s32 	%r8649, %r8648, -1680079193;
	add.s32 	%r8650, %r8636, %r8631;
	add.s32 	%r8651, %r8650, %r8649;
	add.s32 	%r8652, %r8649, %r8551;
	or.b32  	%r8653, %r8601, %r8626;
	and.b32  	%r8654, %r8653, %r8651;
	and.b32  	%r8655, %r8601, %r8626;
	or.b32  	%r8656, %r8654, %r8655;
	shf.l.wrap.b32 	%r8657, %r8651, %r8651, 30;
	shf.l.wrap.b32 	%r8658, %r8651, %r8651, 19;
	xor.b32  	%r8659, %r8658, %r8657;
	shf.l.wrap.b32 	%r8660, %r8651, %r8651, 10;
	xor.b32  	%r8661, %r8659, %r8660;
	and.b32  	%r8662, %r8627, %r8652;
	not.b32 	%r8663, %r8652;
	and.b32  	%r8664, %r8602, %r8663;
	or.b32  	%r8665, %r8664, %r8662;
	shf.l.wrap.b32 	%r8666, %r8652, %r8652, 26;
	shf.l.wrap.b32 	%r8667, %r8652, %r8652, 21;
	xor.b32  	%r8668, %r8666, %r8667;
	shf.l.wrap.b32 	%r8669, %r8652, %r8652, 7;
	xor.b32  	%r8670, %r8668, %r8669;
	add.s32 	%r8671, %r8670, %r7653;
	add.s32 	%r8672, %r8671, %r8665;
	add.s32 	%r8673, %r8672, %r8577;
	add.s32 	%r8674, %r8673, -1046744716;
	add.s32 	%r8675, %r8661, %r8656;
	add.s32 	%r8676, %r8675, %r8674;
	add.s32 	%r8677, %r8674, %r8576;
	or.b32  	%r8678, %r8626, %r8651;
	and.b32  	%r8679, %r8678, %r8676;
	and.b32  	%r8680, %r8626, %r8651;
	or.b32  	%r8681, %r8679, %r8680;
	shf.l.wrap.b32 	%r8682, %r8676, %r8676, 30;
	shf.l.wrap.b32 	%r8683, %r8676, %r8676, 19;
	xor.b32  	%r8684, %r8683, %r8682;
	shf.l.wrap.b32 	%r8685, %r8676, %r8676, 10;
	xor.b32  	%r8686, %r8684, %r8685;
	and.b32  	%r8687, %r8652, %r8677;
	not.b32 	%r8688, %r8677;
	and.b32  	%r8689, %r8627, %r8688;
	or.b32  	%r8690, %r8689, %r8687;
	shf.l.wrap.b32 	%r8691, %r8677, %r8677, 26;
	shf.l.wrap.b32 	%r8692, %r8677, %r8677, 21;
	xor.b32  	%r8693, %r8691, %r8692;
	shf.l.wrap.b32 	%r8694, %r8677, %r8677, 7;
	xor.b32  	%r8695, %r8693, %r8694;
	add.s32 	%r8696, %r8695, %r7666;
	add.s32 	%r8697, %r8696, %r8690;
	add.s32 	%r8698, %r8697, %r8602;
	add.s32 	%r8699, %r8698, -459576895;
	add.s32 	%r8700, %r8686, %r8681;
	add.s32 	%r8701, %r8700, %r8699;
	add.s32 	%r8702, %r8699, %r8601;
	or.b32  	%r8703, %r8651, %r8676;
	and.b32  	%r8704, %r8703, %r8701;
	and.b32  	%r8705, %r8651, %r8676;
	or.b32  	%r8706, %r8704, %r8705;
	shf.l.wrap.b32 	%r8707, %r8701, %r8701, 30;
	shf.l.wrap.b32 	%r8708, %r8701, %r8701, 19;
	xor.b32  	%r8709, %r8708, %r8707;
	shf.l.wrap.b32 	%r8710, %r8701, %r8701, 10;
	xor.b32  	%r8711, %r8709, %r8710;
	and.b32  	%r8712, %r8677, %r8702;
	not.b32 	%r8713, %r8702;
	and.b32  	%r8714, %r8652, %r8713;
	or.b32  	%r8715, %r8714, %r8712;
	shf.l.wrap.b32 	%r8716, %r8702, %r8702, 26;
	shf.l.wrap.b32 	%r8717, %r8702, %r8702, 21;
	xor.b32  	%r8718, %r8716, %r8717;
	shf.l.wrap.b32 	%r8719, %r8702, %r8702, 7;
	xor.b32  	%r8720, %r8718, %r8719;
	add.s32 	%r8721, %r8720, %r7679;
	add.s32 	%r8722, %r8721, %r8715;
	add.s32 	%r8723, %r8722, %r8627;
	add.s32 	%r8724, %r8723, -272742522;
	add.s32 	%r8725, %r8711, %r8706;
	add.s32 	%r8726, %r8725, %r8724;
	add.s32 	%r8727, %r8724, %r8626;
	or.b32  	%r8728, %r8676, %r8701;
	and.b32  	%r8729, %r8728, %r8726;
	and.b32  	%r8730, %r8676, %r8701;
	or.b32  	%r8731, %r8729, %r8730;
	shf.l.wrap.b32 	%r8732, %r8726, %r8726, 30;
	shf.l.wrap.b32 	%r8733, %r8726, %r8726, 19;
	xor.b32  	%r8734, %r8733, %r8732;
	shf.l.wrap.b32 	%r8735, %r8726, %r8726, 10;
	xor.b32  	%r8736, %r8734, %r8735;
	and.b32  	%r8737, %r8702, %r8727;
	not.b32 	%r8738, %r8727;
	and.b32  	%r8739, %r8677, %r8738;
	or.b32  	%r8740, %r8739, %r8737;
	shf.l.wrap.b32 	%r8741, %r8727, %r8727, 26;
	shf.l.wrap.b32 	%r8742, %r8727, %r8727, 21;
	xor.b32  	%r8743, %r8741, %r8742;
	shf.l.wrap.b32 	%r8744, %r8727, %r8727, 7;
	xor.b32  	%r8745, %r8743, %r8744;
	add.s32 	%r8746, %r8745, %r7692;
	add.s32 	%r8747, %r8746, %r8740;
	add.s32 	%r8748, %r8747, %r8652;
	add.s32 	%r8749, %r8748, 264347078;
	add.s32 	%r8750, %r8736, %r8731;
	add.s32 	%r8751, %r8750, %r8749;
	add.s32 	%r8752, %r8749, %r8651;
	or.b32  	%r8753, %r8701, %r8726;
	and.b32  	%r8754, %r8753, %r8751;
	and.b32  	%r8755, %r8701, %r8726;
	or.b32  	%r8756, %r8754, %r8755;
	shf.l.wrap.b32 	%r8757, %r8751, %r8751, 30;
	shf.l.wrap.b32 	%r8758, %r8751, %r8751, 19;
	xor.b32  	%r8759, %r8758, %r8757;
	shf.l.wrap.b32 	%r8760, %r8751, %r8751, 10;
	xor.b32  	%r8761, %r8759, %r8760;
	and.b32  	%r8762, %r8727, %r8752;
	not.b32 	%r8763, %r8752;
	and.b32  	%r8764, %r8702, %r8763;
	or.b32  	%r8765, %r8764, %r8762;
	shf.l.wrap.b32 	%r8766, %r8752, %r8752, 26;
	shf.l.wrap.b32 	%r8767, %r8752, %r8752, 21;
	xor.b32  	%r8768, %r8766, %r8767;
	shf.l.wrap.b32 	%r8769, %r8752, %r8752, 7;
	xor.b32  	%r8770, %r8768, %r8769;
	add.s32 	%r8771, %r8770, %r7705;
	add.s32 	%r8772, %r8771, %r8765;
	add.s32 	%r8773, %r8772, %r8677;
	add.s32 	%r8774, %r8773, 604807628;
	add.s32 	%r8775, %r8761, %r8756;
	add.s32 	%r8776, %r8775, %r8774;
	add.s32 	%r8777, %r8774, %r8676;
	or.b32  	%r8778, %r8726, %r8751;
	and.b32  	%r8779, %r8778, %r8776;
	and.b32  	%r8780, %r8726, %r8751;
	or.b32  	%r8781, %r8779, %r8780;
	shf.l.wrap.b32 	%r8782, %r8776, %r8776, 30;
	shf.l.wrap.b32 	%r8783, %r8776, %r8776, 19;
	xor.b32  	%r8784, %r8783, %r8782;
	shf.l.wrap.b32 	%r8785, %r8776, %r8776, 10;
	xor.b32  	%r8786, %r8784, %r8785;
	and.b32  	%r8787, %r8752, %r8777;
	not.b32 	%r8788, %r8777;
	and.b32  	%r8789, %r8727, %r8788;
	or.b32  	%r8790, %r8789, %r8787;
	shf.l.wrap.b32 	%r8791, %r8777, %r8777, 26;
	shf.l.wrap.b32 	%r8792, %r8777, %r8777, 21;
	xor.b32  	%r8793, %r8791, %r8792;
	shf.l.wrap.b32 	%r8794, %r8777, %r8777, 7;
	xor.b32  	%r8795, %r8793, %r8794;
	add.s32 	%r8796, %r8795, %r7718;
	add.s32 	%r8797, %r8796, %r8790;
	add.s32 	%r8798, %r8797, %r8702;
	add.s32 	%r8799, %r8798, 770255983;
	add.s32 	%r8800, %r8786, %r8781;
	add.s32 	%r8801, %r8800, %r8799;
	add.s32 	%r8802, %r8799, %r8701;
	or.b32  	%r8803, %r8751, %r8776;
	and.b32  	%r8804, %r8803, %r8801;
	and.b32  	%r8805, %r8751, %r8776;
	or.b32  	%r8806, %r8804, %r8805;
	shf.l.wrap.b32 	%r8807, %r8801, %r8801, 30;
	shf.l.wrap.b32 	%r8808, %r8801, %r8801, 19;
	xor.b32  	%r8809, %r8808, %r8807;
	shf.l.wrap.b32 	%r8810, %r8801, %r8801, 10;
	xor.b32  	%r8811, %r8809, %r8810;
	and.b32  	%r8812, %r8777, %r8802;
	not.b32 	%r8813, %r8802;
	and.b32  	%r8814, %r8752, %r8813;
	or.b32  	%r8815, %r8814, %r8812;
	shf.l.wrap.b32 	%r8816, %r8802, %r8802, 26;
	shf.l.wrap.b32 	%r8817, %r8802, %r8802, 21;
	xor.b32  	%r8818, %r8816, %r8817;
	shf.l.wrap.b32 	%r8819, %r8802, %r8802, 7;
	xor.b32  	%r8820, %r8818, %r8819;
	add.s32 	%r8821, %r8820, %r7731;
	add.s32 	%r8822, %r8821, %r8815;
	add.s32 	%r8823, %r8822, %r8727;
	add.s32 	%r8824, %r8823, 1249150122;
	add.s32 	%r8825, %r8811, %r8806;
	add.s32 	%r8826, %r8825, %r8824;
	add.s32 	%r8827, %r8824, %r8726;
	or.b32  	%r8828, %r8776, %r8801;
	and.b32  	%r8829, %r8828, %r8826;
	and.b32  	%r8830, %r8776, %r8801;
	or.b32  	%r8831, %r8829, %r8830;
	shf.l.wrap.b32 	%r8832, %r8826, %r8826, 30;
	shf.l.wrap.b32 	%r8833, %r8826, %r8826, 19;
	xor.b32  	%r8834, %r8833, %r8832;
	shf.l.wrap.b32 	%r8835, %r8826, %r8826, 10;
	xor.b32  	%r8836, %r8834, %r8835;
	and.b32  	%r8837, %r8802, %r8827;
	not.b32 	%r8838, %r8827;
	and.b32  	%r8839, %r8777, %r8838;
	or.b32  	%r8840, %r8839, %r8837;
	shf.l.wrap.b32 	%r8841, %r8827, %r8827, 26;
	shf.l.wrap.b32 	%r8842, %r8827, %r8827, 21;
	xor.b32  	%r8843, %r8841, %r8842;
	shf.l.wrap.b32 	%r8844, %r8827, %r8827, 7;
	xor.b32  	%r8845, %r8843, %r8844;
	add.s32 	%r8846, %r8845, %r7744;
	add.s32 	%r8847, %r8846, %r8840;
	add.s32 	%r8848, %r8847, %r8752;
	add.s32 	%r8849, %r8848, 1555081692;
	add.s32 	%r8850, %r8836, %r8831;
	add.s32 	%r8851, %r8850, %r8849;
	add.s32 	%r8852, %r8849, %r8751;
	or.b32  	%r8853, %r8801, %r8826;
	and.b32  	%r8854, %r8853, %r8851;
	and.b32  	%r8855, %r8801, %r8826;
	or.b32  	%r8856, %r8854, %r8855;
	shf.l.wrap.b32 	%r8857, %r8851, %r8851, 30;
	shf.l.wrap.b32 	%r8858, %r8851, %r8851, 19;
	xor.b32  	%r8859, %r8858, %r8857;
	shf.l.wrap.b32 	%r8860, %r8851, %r8851, 10;
	xor.b32  	%r8861, %r8859, %r8860;
	and.b32  	%r8862, %r8827, %r8852;
	not.b32 	%r8863, %r8852;
	and.b32  	%r8864, %r8802, %r8863;
	or.b32  	%r8865, %r8864, %r8862;
	shf.l.wrap.b32 	%r8866, %r8852, %r8852, 26;
	shf.l.wrap.b32 	%r8867, %r8852, %r8852, 21;
	xor.b32  	%r8868, %r8866, %r8867;
	shf.l.wrap.b32 	%r8869, %r8852, %r8852, 7;
	xor.b32  	%r8870, %r8868, %r8869;
	add.s32 	%r8871, %r8870, %r7757;
	add.s32 	%r8872, %r8871, %r8865;
	add.s32 	%r8873, %r8872, %r8777;
	add.s32 	%r8874, %r8873, 1996064986;
	add.s32 	%r8875, %r8861, %r8856;
	add.s32 	%r8876, %r8875, %r8874;
	add.s32 	%r8877, %r8874, %r8776;
	or.b32  	%r8878, %r8826, %r8851;
	and.b32  	%r8879, %r8878, %r8876;
	and.b32  	%r8880, %r8826, %r8851;
	or.b32  	%r8881, %r8879, %r8880;
	shf.l.wrap.b32 	%r8882, %r8876, %r8876, 30;
	shf.l.wrap.b32 	%r8883, %r8876, %r8876, 19;
	xor.b32  	%r8884, %r8883, %r8882;
	shf.l.wrap.b32 	%r8885, %r8876, %r8876, 10;
	xor.b32  	%r8886, %r8884, %r8885;
	and.b32  	%r8887, %r8852, %r8877;
	not.b32 	%r8888, %r8877;
	and.b32  	%r8889, %r8827, %r8888;
	or.b32  	%r8890, %r8889, %r8887;
	shf.l.wrap.b32 	%r8891, %r8877, %r8877, 26;
	shf.l.wrap.b32 	%r8892, %r8877, %r8877, 21;
	xor.b32  	%r8893, %r8891, %r8892;
	shf.l.wrap.b32 	%r8894, %r8877, %r8877, 7;
	xor.b32  	%r8895, %r8893, %r8894;
	add.s32 	%r8896, %r8895, %r7770;
	add.s32 	%r8897, %r8896, %r8890;
	add.s32 	%r8898, %r8897, %r8802;
	add.s32 	%r8899, %r8898, -1740746414;
	add.s32 	%r8900, %r8886, %r8881;
	add.s32 	%r8901, %r8900, %r8899;
	add.s32 	%r8902, %r8899, %r8801;
	or.b32  	%r8903, %r8851, %r8876;
	and.b32  	%r8904, %r8903, %r8901;
	and.b32  	%r8905, %r8851, %r8876;
	or.b32  	%r8906, %r8904, %r8905;
	shf.l.wrap.b32 	%r8907, %r8901, %r8901, 30;
	shf.l.wrap.b32 	%r8908, %r8901, %r8901, 19;
	xor.b32  	%r8909, %r8908, %r8907;
	shf.l.wrap.b32 	%r8910, %r8901, %r8901, 10;
	xor.b32  	%r8911, %r8909, %r8910;
	and.b32  	%r8912, %r8877, %r8902;
	not.b32 	%r8913, %r8902;
	and.b32  	%r8914, %r8852, %r8913;
	or.b32  	%r8915, %r8914, %r8912;
	shf.l.wrap.b32 	%r8916, %r8902, %r8902, 26;
	shf.l.wrap.b32 	%r8917, %r8902, %r8902, 21;
	xor.b32  	%r8918, %r8916, %r8917;
	shf.l.wrap.b32 	%r8919, %r8902, %r8902, 7;
	xor.b32  	%r8920, %r8918, %r8919;
	add.s32 	%r8921, %r8920, %r7783;
	add.s32 	%r8922, %r8921, %r8915;
	add.s32 	%r8923, %r8922, %r8827;
	add.s32 	%r8924, %r8923, -1473132947;
	add.s32 	%r8925, %r8911, %r8906;
	add.s32 	%r8926, %r8925, %r8924;
	add.s32 	%r8927, %r8924, %r8826;
	or.b32  	%r8928, %r8876, %r8901;
	and.b32  	%r8929, %r8928, %r8926;
	and.b32  	%r8930, %r8876, %r8901;
	or.b32  	%r8931, %r8929, %r8930;
	shf.l.wrap.b32 	%r8932, %r8926, %r8926, 30;
	shf.l.wrap.b32 	%r8933, %r8926, %r8926, 19;
	xor.b32  	%r8934, %r8933, %r8932;
	shf.l.wrap.b32 	%r8935, %r8926, %r8926, 10;
	xor.b32  	%r8936, %r8934, %r8935;
	and.b32  	%r8937, %r8902, %r8927;
	not.b32 	%r8938, %r8927;
	and.b32  	%r8939, %r8877, %r8938;
	or.b32  	%r8940, %r8939, %r8937;
	shf.l.wrap.b32 	%r8941, %r8927, %r8927, 26;
	shf.l.wrap.b32 	%r8942, %r8927, %r8927, 21;
	xor.b32  	%r8943, %r8941, %r8942;
	shf.l.wrap.b32 	%r8944, %r8927, %r8927, 7;
	xor.b32  	%r8945, %r8943, %r8944;
	add.s32 	%r8946, %r8945, %r7796;
	add.s32 	%r8947, %r8946, %r8940;
	add.s32 	%r8948, %r8947, %r8852;
	add.s32 	%r8949, %r8948, -1341970488;
	add.s32 	%r8950, %r8936, %r8931;
	add.s32 	%r8951, %r8950, %r8949;
	add.s32 	%r8952, %r8949, %r8851;
	or.b32  	%r8953, %r8901, %r8926;
	and.b32  	%r8954, %r8953, %r8951;
	and.b32  	%r8955, %r8901, %r8926;
	or.b32  	%r8956, %r8954, %r8955;
	shf.l.wrap.b32 	%r8957, %r8951, %r8951, 30;
	shf.l.wrap.b32 	%r8958, %r8951, %r8951, 19;
	xor.b32  	%r8959, %r8958, %r8957;
	shf.l.wrap.b32 	%r8960, %r8951, %r8951, 10;
	xor.b32  	%r8961, %r8959, %r8960;
	and.b32  	%r8962, %r8927, %r8952;
	not.b32 	%r8963, %r8952;
	and.b32  	%r8964, %r8902, %r8963;
	or.b32  	%r8965, %r8964, %r8962;
	shf.l.wrap.b32 	%r8966, %r8952, %r8952, 26;
	shf.l.wrap.b32 	%r8967, %r8952, %r8952, 21;
	xor.b32  	%r8968, %r8966, %r8967;
	shf.l.wrap.b32 	%r8969, %r8952, %r8952, 7;
	xor.b32  	%r8970, %r8968, %r8969;
	add.s32 	%r8971, %r8970, %r7809;
	add.s32 	%r8972, %r8971, %r8965;
	add.s32 	%r8973, %r8972, %r8877;
	add.s32 	%r8974, %r8973, -1084653625;
	add.s32 	%r8975, %r8961, %r8956;
	add.s32 	%r8976, %r8975, %r8974;
	add.s32 	%r8977, %r8974, %r8876;
	or.b32  	%r8978, %r8926, %r8951;
	and.b32  	%r8979, %r8978, %r8976;
	and.b32  	%r8980, %r8926, %r8951;
	or.b32  	%r8981, %r8979, %r8980;
	shf.l.wrap.b32 	%r8982, %r8976, %r8976, 30;
	shf.l.wrap.b32 	%r8983, %r8976, %r8976, 19;
	xor.b32  	%r8984, %r8983, %r8982;
	shf.l.wrap.b32 	%r8985, %r8976, %r8976, 10;
	xor.b32  	%r8986, %r8984, %r8985;
	and.b32  	%r8987, %r8952, %r8977;
	not.b32 	%r8988, %r8977;
	and.b32  	%r8989, %r8927, %r8988;
	or.b32  	%r8990, %r8989, %r8987;
	shf.l.wrap.b32 	%r8991, %r8977, %r8977, 26;
	shf.l.wrap.b32 	%r8992, %r8977, %r8977, 21;
	xor.b32  	%r8993, %r8991, %r8992;
	shf.l.wrap.b32 	%r8994, %r8977, %r8977, 7;
	xor.b32  	%r8995, %r8993, %r8994;
	add.s32 	%r8996, %r8995, %r7822;
	add.s32 	%r8997, %r8996, %r8990;
	add.s32 	%r8998, %r8997, %r8902;
	add.s32 	%r8999, %r8998, -958395405;
	add.s32 	%r9000, %r8986, %r8981;
	add.s32 	%r9001, %r9000, %r8999;
	add.s32 	%r9002, %r8999, %r8901;
	or.b32  	%r9003, %r8951, %r8976;
	and.b32  	%r9004, %r9003, %r9001;
	and.b32  	%r9005, %r8951, %r8976;
	or.b32  	%r9006, %r9004, %r9005;
	shf.l.wrap.b32 	%r9007, %r9001, %r9001, 30;
	shf.l.wrap.b32 	%r9008, %r9001, %r9001, 19;
	xor.b32  	%r9009, %r9008, %r9007;
	shf.l.wrap.b32 	%r9010, %r9001, %r9001, 10;
	xor.b32  	%r9011, %r9009, %r9010;
	and.b32  	%r9012, %r8977, %r9002;
	not.b32 	%r9013, %r9002;
	and.b32  	%r9014, %r8952, %r9013;
	or.b32  	%r9015, %r9014, %r9012;
	shf.l.wrap.b32 	%r9016, %r9002, %r9002, 26;
	shf.l.wrap.b32 	%r9017, %r9002, %r9002, 21;
	xor.b32  	%r9018, %r9016, %r9017;
	shf.l.wrap.b32 	%r9019, %r9002, %r9002, 7;
	xor.b32  	%r9020, %r9018, %r9019;
	add.s32 	%r9021, %r9020, %r7835;
	add.s32 	%r9022, %r9021, %r9015;
	add.s32 	%r9023, %r9022, %r8927;
	add.s32 	%r9024, %r9023, -710438585;
	add.s32 	%r9025, %r9011, %r9006;
	add.s32 	%r9026, %r9025, %r9024;
	add.s32 	%r9027, %r9024, %r8926;
	or.b32  	%r9028, %r8976, %r9001;
	and.b32  	%r9029, %r9028, %r9026;
	and.b32  	%r9030, %r8976, %r9001;
	or.b32  	%r9031, %r9029, %r9030;
	shf.l.wrap.b32 	%r9032, %r9026, %r9026, 30;
	shf.l.wrap.b32 	%r9033, %r9026, %r9026, 19;
	xor.b32  	%r9034, %r9033, %r9032;
	shf.l.wrap.b32 	%r9035, %r9026, %r9026, 10;
	xor.b32  	%r9036, %r9034, %r9035;
	and.b32  	%r9037, %r9002, %r9027;
	not.b32 	%r9038, %r9027;
	and.b32  	%r9039, %r8977, %r9038;
	or.b32  	%r9040, %r9039, %r9037;
	shf.l.wrap.b32 	%r9041, %r9027, %r9027, 26;
	shf.l.wrap.b32 	%r9042, %r9027, %r9027, 21;
	xor.b32  	%r9043, %r9041, %r9042;
	shf.l.wrap.b32 	%r9044, %r9027, %r9027, 7;
	xor.b32  	%r9045, %r9043, %r9044;
	add.s32 	%r9046, %r9045, %r7848;
	add.s32 	%r9047, %r9046, %r9040;
	add.s32 	%r9048, %r9047, %r8952;
	add.s32 	%r9049, %r9048, 113926993;
	add.s32 	%r9050, %r9036, %r9031;
	add.s32 	%r9051, %r9050, %r9049;
	add.s32 	%r9052, %r9049, %r8951;
	or.b32  	%r9053, %r9001, %r9026;
	and.b32  	%r9054, %r9053, %r9051;
	and.b32  	%r9055, %r9001, %r9026;
	or.b32  	%r9056, %r9054, %r9055;
	shf.l.wrap.b32 	%r9057, %r9051, %r9051, 30;
	shf.l.wrap.b32 	%r9058, %r9051, %r9051, 19;
	xor.b32  	%r9059, %r9058, %r9057;
	shf.l.wrap.b32 	%r9060, %r9051, %r9051, 10;
	xor.b32  	%r9061, %r9059, %r9060;
	and.b32  	%r9062, %r9027, %r9052;
	not.b32 	%r9063, %r9052;
	and.b32  	%r9064, %r9002, %r9063;
	or.b32  	%r9065, %r9064, %r9062;
	shf.l.wrap.b32 	%r9066, %r9052, %r9052, 26;
	shf.l.wrap.b32 	%r9067, %r9052, %r9052, 21;
	xor.b32  	%r9068, %r9066, %r9067;
	shf.l.wrap.b32 	%r9069, %r9052, %r9052, 7;
	xor.b32  	%r9070, %r9068, %r9069;
	add.s32 	%r9071, %r9070, %r7861;
	add.s32 	%r9072, %r9071, %r9065;
	add.s32 	%r9073, %r9072, %r8977;
	add.s32 	%r9074, %r9073, 338241895;
	add.s32 	%r9075, %r9061, %r9056;
	add.s32 	%r9076, %r9075, %r9074;
	add.s32 	%r9077, %r9074, %r8976;
	or.b32  	%r9078, %r9026, %r9051;
	and.b32  	%r9079, %r9078, %r9076;
	and.b32  	%r9080, %r9026, %r9051;
	or.b32  	%r9081, %r9079, %r9080;
	shf.l.wrap.b32 	%r9082, %r9076, %r9076, 30;
	shf.l.wrap.b32 	%r9083, %r9076, %r9076, 19;
	xor.b32  	%r9084, %r9083, %r9082;
	shf.l.wrap.b32 	%r9085, %r9076, %r9076, 10;
	xor.b32  	%r9086, %r9084, %r9085;
	and.b32  	%r9087, %r9052, %r9077;
	not.b32 	%r9088, %r9077;
	and.b32  	%r9089, %r9027, %r9088;
	or.b32  	%r9090, %r9089, %r9087;
	shf.l.wrap.b32 	%r9091, %r9077, %r9077, 26;
	shf.l.wrap.b32 	%r9092, %r9077, %r9077, 21;
	xor.b32  	%r9093, %r9091, %r9092;
	shf.l.wrap.b32 	%r9094, %r9077, %r9077, 7;
	xor.b32  	%r9095, %r9093, %r9094;
	add.s32 	%r9096, %r9095, %r7874;
	add.s32 	%r9097, %r9096, %r9090;
	add.s32 	%r9098, %r9097, %r9002;
	add.s32 	%r9099, %r9098, 666307205;
	add.s32 	%r9100, %r9086, %r9081;
	add.s32 	%r9101, %r9100, %r9099;
	add.s32 	%r9102, %r9099, %r9001;
	or.b32  	%r9103, %r9051, %r9076;
	and.b32  	%r9104, %r9103, %r9101;
	and.b32  	%r9105, %r9051, %r9076;
	or.b32  	%r9106, %r9104, %r9105;
	shf.l.wrap.b32 	%r9107, %r9101, %r9101, 30;
	shf.l.wrap.b32 	%r9108, %r9101, %r9101, 19;
	xor.b32  	%r9109, %r9108, %r9107;
	shf.l.wrap.b32 	%r9110, %r9101, %r9101, 10;
	xor.b32  	%r9111, %r9109, %r9110;
	and.b32  	%r9112, %r9077, %r9102;
	not.b32 	%r9113, %r9102;
	and.b32  	%r9114, %r9052, %r9113;
	or.b32  	%r9115, %r9114, %r9112;
	shf.l.wrap.b32 	%r9116, %r9102, %r9102, 26;
	shf.l.wrap.b32 	%r9117, %r9102, %r9102, 21;
	xor.b32  	%r9118, %r9116, %r9117;
	shf.l.wrap.b32 	%r9119, %r9102, %r9102, 7;
	xor.b32  	%r9120, %r9118, %r9119;
	add.s32 	%r9121, %r9120, %r7887;
	add.s32 	%r9122, %r9121, %r9115;
	add.s32 	%r9123, %r9122, %r9027;
	add.s32 	%r9124, %r9123, 773529912;
	add.s32 	%r9125, %r9111, %r9106;
	add.s32 	%r9126, %r9125, %r9124;
	add.s32 	%r9127, %r9124, %r9026;
	or.b32  	%r9128, %r9076, %r9101;
	and.b32  	%r9129, %r9128, %r9126;
	and.b32  	%r9130, %r9076, %r9101;
	or.b32  	%r9131, %r9129, %r9130;
	shf.l.wrap.b32 	%r9132, %r9126, %r9126, 30;
	shf.l.wrap.b32 	%r9133, %r9126, %r9126, 19;
	xor.b32  	%r9134, %r9133, %r9132;
	shf.l.wrap.b32 	%r9135, %r9126, %r9126, 10;
	xor.b32  	%r9136, %r9134, %r9135;
	and.b32  	%r9137, %r9102, %r9127;
	not.b32 	%r9138, %r9127;
	and.b32  	%r9139, %r9077, %r9138;
	or.b32  	%r9140, %r9139, %r9137;
	shf.l.wrap.b32 	%r9141, %r9127, %r9127, 26;
	shf.l.wrap.b32 	%r9142, %r9127, %r9127, 21;
	xor.b32  	%r9143, %r9141, %r9142;
	shf.l.wrap.b32 	%r9144, %r9127, %r9127, 7;
	xor.b32  	%r9145, %r9143, %r9144;
	add.s32 	%r9146, %r9145, %r7900;
	add.s32 	%r9147, %r9146, %r9140;
	add.s32 	%r9148, %r9147, %r9052;
	add.s32 	%r9149, %r9148, 1294757372;
	add.s32 	%r9150, %r9136, %r9131;
	add.s32 	%r9151, %r9150, %r9149;
	add.s32 	%r9152, %r9149, %r9051;
	or.b32  	%r9153, %r9101, %r9126;
	and.b32  	%r9154, %r9153, %r9151;
	and.b32  	%r9155, %r9101, %r9126;
	or.b32  	%r9156, %r9154, %r9155;
	shf.l.wrap.b32 	%r9157, %r9151, %r9151, 30;
	shf.l.wrap.b32 	%r9158, %r9151, %r9151, 19;
	xor.b32  	%r9159, %r9158, %r9157;
	shf.l.wrap.b32 	%r9160, %r9151, %r9151, 10;
	xor.b32  	%r9161, %r9159, %r9160;
	and.b32  	%r9162, %r9127, %r9152;
	not.b32 	%r9163, %r9152;
	and.b32  	%r9164, %r9102, %r9163;
	or.b32  	%r9165, %r9164, %r9162;
	shf.l.wrap.b32 	%r9166, %r9152, %r9152, 26;
	shf.l.wrap.b32 	%r9167, %r9152, %r9152, 21;
	xor.b32  	%r9168, %r9166, %r9167;
	shf.l.wrap.b32 	%r9169, %r9152, %r9152, 7;
	xor.b32  	%r9170, %r9168, %r9169;
	add.s32 	%r9171, %r9170, %r7913;
	add.s32 	%r9172, %r9171, %r9165;
	add.s32 	%r9173, %r9172, %r9077;
	add.s32 	%r9174, %r9173, 1396182291;
	add.s32 	%r9175, %r9161, %r9156;
	add.s32 	%r9176, %r9175, %r9174;
	add.s32 	%r9177, %r9174, %r9076;
	or.b32  	%r9178, %r9126, %r9151;
	and.b32  	%r9179, %r9178, %r9176;
	and.b32  	%r9180, %r9126, %r9151;
	or.b32  	%r9181, %r9179, %r9180;
	shf.l.wrap.b32 	%r9182, %r9176, %r9176, 30;
	shf.l.wrap.b32 	%r9183, %r9176, %r9176, 19;
	xor.b32  	%r9184, %r9183, %r9182;
	shf.l.wrap.b32 	%r9185, %r9176, %r9176, 10;
	xor.b32  	%r9186, %r9184, %r9185;
	and.b32  	%r9187, %r9152, %r9177;
	not.b32 	%r9188, %r9177;
	and.b32  	%r9189, %r9127, %r9188;
	or.b32  	%r9190, %r9189, %r9187;
	shf.l.wrap.b32 	%r9191, %r9177, %r9177, 26;
	shf.l.wrap.b32 	%r9192, %r9177, %r9177, 21;
	xor.b32  	%r9193, %r9191, %r9192;
	shf.l.wrap.b32 	%r9194, %r9177, %r9177, 7;
	xor.b32  	%r9195, %r9193, %r9194;
	add.s32 	%r9196, %r9195, %r7926;
	add.s32 	%r9197, %r9196, %r9190;
	add.s32 	%r9198, %r9197, %r9102;
	add.s32 	%r9199, %r9198, 1695183700;
	add.s32 	%r9200, %r9186, %r9181;
	add.s32 	%r9201, %r9200, %r9199;
	add.s32 	%r9202, %r9199, %r9101;
	or.b32  	%r9203, %r9151, %r9176;
	and.b32  	%r9204, %r9203, %r9201;
	and.b32  	%r9205, %r9151, %r9176;
	or.b32  	%r9206, %r9204, %r9205;
	shf.l.wrap.b32 	%r9207, %r9201, %r9201, 30;
	shf.l.wrap.b32 	%r9208, %r9201, %r9201, 19;
	xor.b32  	%r9209, %r9208, %r9207;
	shf.l.wrap.b32 	%r9210, %r9201, %r9201, 10;
	xor.b32  	%r9211, %r9209, %r9210;
	and.b32  	%r9212, %r9177, %r9202;
	not.b32 	%r9213, %r9202;
	and.b32  	%r9214, %r9152, %r9213;
	or.b32  	%r9215, %r9214, %r9212;
	shf.l.wrap.b32 	%r9216, %r9202, %r9202, 26;
	shf.l.wrap.b32 	%r9217, %r9202, %r9202, 21;
	xor.b32  	%r9218, %r9216, %r9217;
	shf.l.wrap.b32 	%r9219, %r9202, %r9202, 7;
	xor.b32  	%r9220, %r9218, %r9219;
	add.s32 	%r9221, %r9220, %r7939;
	add.s32 	%r9222, %r9221, %r9215;
	add.s32 	%r9223, %r9222, %r9127;
	add.s32 	%r9224, %r9223, 1986661051;
	add.s32 	%r9225, %r9211, %r9206;
	add.s32 	%r9226, %r9225, %r9224;
	add.s32 	%r9227, %r9224, %r9126;
	or.b32  	%r9228, %r9176, %r9201;
	and.b32  	%r9229, %r9228, %r9226;
	and.b32  	%r9230, %r9176, %r9201;
	or.b32  	%r9231, %r9229, %r9230;
	shf.l.wrap.b32 	%r9232, %r9226, %r9226, 30;
	shf.l.wrap.b32 	%r9233, %r9226, %r9226, 19;
	xor.b32  	%r9234, %r9233, %r9232;
	shf.l.wrap.b32 	%r9235, %r9226, %r9226, 10;
	xor.b32  	%r9236, %r9234, %r9235;
	and.b32  	%r9237, %r9202, %r9227;
	not.b32 	%r9238, %r9227;
	and.b32  	%r9239, %r9177, %r9238;
	or.b32  	%r9240, %r9239, %r9237;
	shf.l.wrap.b32 	%r9241, %r9227, %r9227, 26;
	shf.l.wrap.b32 	%r9242, %r9227, %r9227, 21;
	xor.b32  	%r9243, %r9241, %r9242;
	shf.l.wrap.b32 	%r9244, %r9227, %r9227, 7;
	xor.b32  	%r9245, %r9243, %r9244;
	add.s32 	%r9246, %r9245, %r7952;
	add.s32 	%r9247, %r9246, %r9240;
	add.s32 	%r9248, %r9247, %r9152;
	add.s32 	%r9249, %r9248, -2117940946;
	add.s32 	%r9250, %r9236, %r9231;
	add.s32 	%r9251, %r9250, %r9249;
	add.s32 	%r9252, %r9249, %r9151;
	or.b32  	%r9253, %r9201, %r9226;
	and.b32  	%r9254, %r9253, %r9251;
	and.b32  	%r9255, %r9201, %r9226;
	or.b32  	%r9256, %r9254, %r9255;
	shf.l.wrap.b32 	%r9257, %r9251, %r9251, 30;
	shf.l.wrap.b32 	%r9258, %r9251, %r9251, 19;
	xor.b32  	%r9259, %r9258, %r9257;
	shf.l.wrap.b32 	%r9260, %r9251, %r9251, 10;
	xor.b32  	%r9261, %r9259, %r9260;
	and.b32  	%r9262, %r9227, %r9252;
	not.b32 	%r9263, %r9252;
	and.b32  	%r9264, %r9202, %r9263;
	or.b32  	%r9265, %r9264, %r9262;
	shf.l.wrap.b32 	%r9266, %r9252, %r9252, 26;
	shf.l.wrap.b32 	%r9267, %r9252, %r9252, 21;
	xor.b32  	%r9268, %r9266, %r9267;
	shf.l.wrap.b32 	%r9269, %r9252, %r9252, 7;
	xor.b32  	%r9270, %r9268, %r9269;
	add.s32 	%r9271, %r9270, %r7965;
	add.s32 	%r9272, %r9271, %r9265;
	add.s32 	%r9273, %r9272, %r9177;
	add.s32 	%r9274, %r9273, -1838011259;
	add.s32 	%r9275, %r9261, %r9256;
	add.s32 	%r9276, %r9275, %r9274;
	add.s32 	%r9277, %r9274, %r9176;
	or.b32  	%r9278, %r9226, %r9251;
	and.b32  	%r9279, %r9278, %r9276;
	and.b32  	%r9280, %r9226, %r9251;
	or.b32  	%r9281, %r9279, %r9280;
	shf.l.wrap.b32 	%r9282, %r9276, %r9276, 30;
	shf.l.wrap.b32 	%r9283, %r9276, %r9276, 19;
	xor.b32  	%r9284, %r9283, %r9282;
	shf.l.wrap.b32 	%r9285, %r9276, %r9276, 10;
	xor.b32  	%r9286, %r9284, %r9285;
	and.b32  	%r9287, %r9252, %r9277;
	not.b32 	%r9288, %r9277;
	and.b32  	%r9289, %r9227, %r9288;
	or.b32  	%r9290, %r9289, %r9287;
	shf.l.wrap.b32 	%r9291, %r9277, %r9277, 26;
	shf.l.wrap.b32 	%r9292, %r9277, %r9277, 21;
	xor.b32  	%r9293, %r9291, %r9292;
	shf.l.wrap.b32 	%r9294, %r9277, %r9277, 7;
	xor.b32  	%r9295, %r9293, %r9294;
	add.s32 	%r9296, %r9295, %r7978;
	add.s32 	%r9297, %r9296, %r9290;
	add.s32 	%r9298, %r9297, %r9202;
	add.s32 	%r9299, %r9298, -1564481375;
	add.s32 	%r9300, %r9286, %r9281;
	add.s32 	%r9301, %r9300, %r9299;
	add.s32 	%r9302, %r9299, %r9201;
	or.b32  	%r9303, %r9251, %r9276;
	and.b32  	%r9304, %r9303, %r9301;
	and.b32  	%r9305, %r9251, %r9276;
	or.b32  	%r9306, %r9304, %r9305;
	shf.l.wrap.b32 	%r9307, %r9301, %r9301, 30;
	shf.l.wrap.b32 	%r9308, %r9301, %r9301, 19;
	xor.b32  	%r9309, %r9308, %r9307;
	shf.l.wrap.b32 	%r9310, %r9301, %r9301, 10;
	xor.b32  	%r9311, %r9309, %r9310;
	and.b32  	%r9312, %r9277, %r9302;
	not.b32 	%r9313, %r9302;
	and.b32  	%r9314, %r9252, %r9313;
	or.b32  	%r9315, %r9314, %r9312;
	shf.l.wrap.b32 	%r9316, %r9302, %r9302, 26;
	shf.l.wrap.b32 	%r9317, %r9302, %r9302, 21;
	xor.b32  	%r9318, %r9316, %r9317;
	shf.l.wrap.b32 	%r9319, %r9302, %r9302, 7;
	xor.b32  	%r9320, %r9318, %r9319;
	add.s32 	%r9321, %r9320, %r7991;
	add.s32 	%r9322, %r9321, %r9315;
	add.s32 	%r9323, %r9322, %r9227;
	add.s32 	%r9324, %r9323, -1474664885;
	add.s32 	%r9325, %r9311, %r9306;
	add.s32 	%r9326, %r9325, %r9324;
	add.s32 	%r9327, %r9324, %r9226;
	or.b32  	%r9328, %r9276, %r9301;
	and.b32  	%r9329, %r9328, %r9326;
	and.b32  	%r9330, %r9276, %r9301;
	or.b32  	%r9331, %r9329, %r9330;
	shf.l.wrap.b32 	%r9332, %r9326, %r9326, 30;
	shf.l.wrap.b32 	%r9333, %r9326, %r9326, 19;
	xor.b32  	%r9334, %r9333, %r9332;
	shf.l.wrap.b32 	%r9335, %r9326, %r9326, 10;
	xor.b32  	%r9336, %r9334, %r9335;
	and.b32  	%r9337, %r9302, %r9327;
	not.b32 	%r9338, %r9327;
	and.b32  	%r9339, %r9277, %r9338;
	or.b32  	%r9340, %r9339, %r9337;
	shf.l.wrap.b32 	%r9341, %r9327, %r9327, 26;
	shf.l.wrap.b32 	%r9342, %r9327, %r9327, 21;
	xor.b32  	%r9343, %r9341, %r9342;
	shf.l.wrap.b32 	%r9344, %r9327, %r9327, 7;
	xor.b32  	%r9345, %r9343, %r9344;
	add.s32 	%r9346, %r9345, %r8004;
	add.s32 	%r9347, %r9346, %r9340;
	add.s32 	%r9348, %r9347, %r9252;
	add.s32 	%r9349, %r9348, -1035236496;
	add.s32 	%r9350, %r9336, %r9331;
	add.s32 	%r9351, %r9350, %r9349;
	add.s32 	%r9352, %r9349, %r9251;
	or.b32  	%r9353, %r9301, %r9326;
	and.b32  	%r9354, %r9353, %r9351;
	and.b32  	%r9355, %r9301, %r9326;
	or.b32  	%r9356, %r9354, %r9355;
	shf.l.wrap.b32 	%r9357, %r9351, %r9351, 30;
	shf.l.wrap.b32 	%r9358, %r9351, %r9351, 19;
	xor.b32  	%r9359, %r9358, %r9357;
	shf.l.wrap.b32 	%r9360, %r9351, %r9351, 10;
	xor.b32  	%r9361, %r9359, %r9360;
	and.b32  	%r9362, %r9327, %r9352;
	not.b32 	%r9363, %r9352;
	and.b32  	%r9364, %r9302, %r9363;
	or.b32  	%r9365, %r9364, %r9362;
	shf.l.wrap.b32 	%r9366, %r9352, %r9352, 26;
	shf.l.wrap.b32 	%r9367, %r9352, %r9352, 21;
	xor.b32  	%r9368, %r9366, %r9367;
	shf.l.wrap.b32 	%r9369, %r9352, %r9352, 7;
	xor.b32  	%r9370, %r9368, %r9369;
	add.s32 	%r9371, %r9370, %r8017;
	add.s32 	%r9372, %r9371, %r9365;
	add.s32 	%r9373, %r9372, %r9277;
	add.s32 	%r9374, %r9373, -949202525;
	add.s32 	%r9375, %r9361, %r9356;
	add.s32 	%r9376, %r9375, %r9374;
	add.s32 	%r9377, %r9374, %r9276;
	or.b32  	%r9378, %r9326, %r9351;
	and.b32  	%r9379, %r9378, %r9376;
	and.b32  	%r9380, %r9326, %r9351;
	or.b32  	%r9381, %r9379, %r9380;
	shf.l.wrap.b32 	%r9382, %r9376, %r9376, 30;
	shf.l.wrap.b32 	%r9383, %r9376, %r9376, 19;
	xor.b32  	%r9384, %r9383, %r9382;
	shf.l.wrap.b32 	%r9385, %r9376, %r9376, 10;
	xor.b32  	%r9386, %r9384, %r9385;
	and.b32  	%r9387, %r9352, %r9377;
	not.b32 	%r9388, %r9377;
	and.b32  	%r9389, %r9327, %r9388;
	or.b32  	%r9390, %r9389, %r9387;
	shf.l.wrap.b32 	%r9391, %r9377, %r9377, 26;
	shf.l.wrap.b32 	%r9392, %r9377, %r9377, 21;
	xor.b32  	%r9393, %r9391, %r9392;
	shf.l.wrap.b32 	%r9394, %r9377, %r9377, 7;
	xor.b32  	%r9395, %r9393, %r9394;
	add.s32 	%r9396, %r9395, %r8030;
	add.s32 	%r9397, %r9396, %r9390;
	add.s32 	%r9398, %r9397, %r9302;
	add.s32 	%r9399, %r9398, -778901479;
	add.s32 	%r9400, %r9386, %r9381;
	add.s32 	%r9401, %r9400, %r9399;
	add.s32 	%r9402, %r9399, %r9301;
	or.b32  	%r9403, %r9351, %r9376;
	and.b32  	%r9404, %r9403, %r9401;
	and.b32  	%r9405, %r9351, %r9376;
	or.b32  	%r9406, %r9404, %r9405;
	shf.l.wrap.b32 	%r9407, %r9401, %r9401, 30;
	shf.l.wrap.b32 	%r9408, %r9401, %r9401, 19;
	xor.b32  	%r9409, %r9408, %r9407;
	shf.l.wrap.b32 	%r9410, %r9401, %r9401, 10;
	xor.b32  	%r9411, %r9409, %r9410;
	and.b32  	%r9412, %r9377, %r9402;
	not.b32 	%r9413, %r9402;
	and.b32  	%r9414, %r9352, %r9413;
	or.b32  	%r9415, %r9414, %r9412;
	shf.l.wrap.b32 	%r9416, %r9402, %r9402, 26;
	shf.l.wrap.b32 	%r9417, %r9402, %r9402, 21;
	xor.b32  	%r9418, %r9416, %r9417;
	shf.l.wrap.b32 	%r9419, %r9402, %r9402, 7;
	xor.b32  	%r9420, %r9418, %r9419;
	add.s32 	%r9421, %r9420, %r8043;
	add.s32 	%r9422, %r9421, %r9415;
	add.s32 	%r9423, %r9422, %r9327;
	add.s32 	%r9424, %r9423, -694614492;
	add.s32 	%r9425, %r9411, %r9406;
	add.s32 	%r9426, %r9425, %r9424;
	add.s32 	%r9427, %r9424, %r9326;
	or.b32  	%r9428, %r9376, %r9401;
	and.b32  	%r9429, %r9428, %r9426;
	and.b32  	%r9430, %r9376, %r9401;
	or.b32  	%r9431, %r9429, %r9430;
	shf.l.wrap.b32 	%r9432, %r9426, %r9426, 30;
	shf.l.wrap.b32 	%r9433, %r9426, %r9426, 19;
	xor.b32  	%r9434, %r9433, %r9432;
	shf.l.wrap.b32 	%r9435, %r9426, %r9426, 10;
	xor.b32  	%r9436, %r9434, %r9435;
	and.b32  	%r9437, %r9402, %r9427;
	not.b32 	%r9438, %r9427;
	and.b32  	%r9439, %r9377, %r9438;
	or.b32  	%r9440, %r9439, %r9437;
	shf.l.wrap.b32 	%r9441, %r9427, %r9427, 26;
	shf.l.wrap.b32 	%r9442, %r9427, %r9427, 21;
	xor.b32  	%r9443, %r9441, %r9442;
	shf.l.wrap.b32 	%r9444, %r9427, %r9427, 7;
	xor.b32  	%r9445, %r9443, %r9444;
	add.s32 	%r9446, %r9445, %r8056;
	add.s32 	%r9447, %r9446, %r9440;
	add.s32 	%r9448, %r9447, %r9352;
	add.s32 	%r9449, %r9448, -200395387;
	add.s32 	%r9450, %r9436, %r9431;
	add.s32 	%r9451, %r9450, %r9449;
	add.s32 	%r9452, %r9449, %r9351;
	or.b32  	%r9453, %r9401, %r9426;
	and.b32  	%r9454, %r9453, %r9451;
	and.b32  	%r9455, %r9401, %r9426;
	or.b32  	%r9456, %r9454, %r9455;
	shf.l.wrap.b32 	%r9457, %r9451, %r9451, 30;
	shf.l.wrap.b32 	%r9458, %r9451, %r9451, 19;
	xor.b32  	%r9459, %r9458, %r9457;
	shf.l.wrap.b32 	%r9460, %r9451, %r9451, 10;
	xor.b32  	%r9461, %r9459, %r9460;
	and.b32  	%r9462, %r9427, %r9452;
	not.b32 	%r9463, %r9452;
	and.b32  	%r9464, %r9402, %r9463;
	or.b32  	%r9465, %r9464, %r9462;
	shf.l.wrap.b32 	%r9466, %r9452, %r9452, 26;
	shf.l.wrap.b32 	%r9467, %r9452, %r9452, 21;
	xor.b32  	%r9468, %r9466, %r9467;
	shf.l.wrap.b32 	%r9469, %r9452, %r9452, 7;
	xor.b32  	%r9470, %r9468, %r9469;
	add.s32 	%r9471, %r9470, %r8069;
	add.s32 	%r9472, %r9471, %r9465;
	add.s32 	%r9473, %r9472, %r9377;
	add.s32 	%r9474, %r9473, 275423344;
	add.s32 	%r9475, %r9461, %r9456;
	add.s32 	%r9476, %r9475, %r9474;
	add.s32 	%r9477, %r9474, %r9376;
	or.b32  	%r9478, %r9426, %r9451;
	and.b32  	%r9479, %r9478, %r9476;
	and.b32  	%r9480, %r9426, %r9451;
	or.b32  	%r9481, %r9479, %r9480;
	shf.l.wrap.b32 	%r9482, %r9476, %r9476, 30;
	shf.l.wrap.b32 	%r9483, %r9476, %r9476, 19;
	xor.b32  	%r9484, %r9483, %r9482;
	shf.l.wrap.b32 	%r9485, %r9476, %r9476, 10;
	xor.b32  	%r9486, %r9484, %r9485;
	and.b32  	%r9487, %r9452, %r9477;
	not.b32 	%r9488, %r9477;
	and.b32  	%r9489, %r9427, %r9488;
	or.b32  	%r9490, %r9489, %r9487;
	shf.l.wrap.b32 	%r9491, %r9477, %r9477, 26;
	shf.l.wrap.b32 	%r9492, %r9477, %r9477, 21;
	xor.b32  	%r9493, %r9491, %r9492;
	shf.l.wrap.b32 	%r9494, %r9477, %r9477, 7;
	xor.b32  	%r9495, %r9493, %r9494;
	add.s32 	%r9496, %r9495, %r8082;
	add.s32 	%r9497, %r9496, %r9490;
	add.s32 	%r9498, %r9497, %r9402;
	add.s32 	%r9499, %r9498, 430227734;
	add.s32 	%r9500, %r9486, %r9481;
	add.s32 	%r9501, %r9500, %r9499;
	add.s32 	%r9502, %r9499, %r9401;
	or.b32  	%r9503, %r9451, %r9476;
	and.b32  	%r9504, %r9503, %r9501;
	and.b32  	%r9505, %r9451, %r9476;
	or.b32  	%r9506, %r9504, %r9505;
	shf.l.wrap.b32 	%r9507, %r9501, %r9501, 30;
	shf.l.wrap.b32 	%r9508, %r9501, %r9501, 19;
	xor.b32  	%r9509, %r9508, %r9507;
	shf.l.wrap.b32 	%r9510, %r9501, %r9501, 10;
	xor.b32  	%r9511, %r9509, %r9510;
	and.b32  	%r9512, %r9477, %r9502;
	not.b32 	%r9513, %r9502;
	and.b32  	%r9514, %r9452, %r9513;
	or.b32  	%r9515, %r9514, %r9512;
	shf.l.wrap.b32 	%r9516, %r9502, %r9502, 26;
	shf.l.wrap.b32 	%r9517, %r9502, %r9502, 21;
	xor.b32  	%r9518, %r9516, %r9517;
	shf.l.wrap.b32 	%r9519, %r9502, %r9502, 7;
	xor.b32  	%r9520, %r9518, %r9519;
	add.s32 	%r9521, %r9520, %r8095;
	add.s32 	%r9522, %r9521, %r9515;
	add.s32 	%r9523, %r9522, %r9427;
	add.s32 	%r9524, %r9523, 506948616;
	add.s32 	%r9525, %r9511, %r9506;
	add.s32 	%r9526, %r9525, %r9524;
	add.s32 	%r9527, %r9524, %r9426;
	or.b32  	%r9528, %r9476, %r9501;
	and.b32  	%r9529, %r9528, %r9526;
	and.b32  	%r9530, %r9476, %r9501;
	or.b32  	%r9531, %r9529, %r9530;
	shf.l.wrap.b32 	%r9532, %r9526, %r9526, 30;
	shf.l.wrap.b32 	%r9533, %r9526, %r9526, 19;
	xor.b32  	%r9534, %r9533, %r9532;
	shf.l.wrap.b32 	%r9535, %r9526, %r9526, 10;
	xor.b32  	%r9536, %r9534, %r9535;
	and.b32  	%r9537, %r9502, %r9527;
	not.b32 	%r9538, %r9527;
	and.b32  	%r9539, %r9477, %r9538;
	or.b32  	%r9540, %r9539, %r9537;
	shf.l.wrap.b32 	%r9541, %r9527, %r9527, 26;
	shf.l.wrap.b32 	%r9542, %r9527, %r9527, 21;
	xor.b32  	%r9543, %r9541, %r9542;
	shf.l.wrap.b32 	%r9544, %r9527, %r9527, 7;
	xor.b32  	%r9545, %r9543, %r9544;
	add.s32 	%r9546, %r9545, %r8108;
	add.s32 	%r9547, %r9546, %r9540;
	add.s32 	%r9548, %r9547, %r9452;
	add.s32 	%r9549, %r9548, 659060556;
	add.s32 	%r9550, %r9536, %r9531;
	add.s32 	%r9551, %r9550, %r9549;
	add.s32 	%r9552, %r9549, %r9451;
	or.b32  	%r9553, %r9501, %r9526;
	and.b32  	%r9554, %r9553, %r9551;
	and.b32  	%r9555, %r9501, %r9526;
	or.b32  	%r9556, %r9554, %r9555;
	shf.l.wrap.b32 	%r9557, %r9551, %r9551, 30;
	shf.l.wrap.b32 	%r9558, %r9551, %r9551, 19;
	xor.b32  	%r9559, %r9558, %r9557;
	shf.l.wrap.b32 	%r9560, %r9551, %r9551, 10;
	xor.b32  	%r9561, %r9559, %r9560;
	and.b32  	%r9562, %r9527, %r9552;
	not.b32 	%r9563, %r9552;
	and.b32  	%r9564, %r9502, %r9563;
	or.b32  	%r9565, %r9564, %r9562;
	shf.l.wrap.b32 	%r9566, %r9552, %r9552, 26;
	shf.l.wrap.b32 	%r9567, %r9552, %r9552, 21;
	xor.b32  	%r9568, %r9566, %r9567;
	shf.l.wrap.b32 	%r9569, %r9552, %r9552, 7;
	xor.b32  	%r9570, %r9568, %r9569;
	add.s32 	%r9571, %r9570, %r8121;
	add.s32 	%r9572, %r9571, %r9565;
	add.s32 	%r9573, %r9572, %r9477;
	add.s32 	%r9574, %r9573, 883997877;
	add.s32 	%r9575, %r9561, %r9556;
	add.s32 	%r9576, %r9575, %r9574;
	add.s32 	%r9577, %r9574, %r9476;
	or.b32  	%r9578, %r9526, %r9551;
	and.b32  	%r9579, %r9578, %r9576;
	and.b32  	%r9580, %r9526, %r9551;
	or.b32  	%r9581, %r9579, %r9580;
	shf.l.wrap.b32 	%r9582, %r9576, %r9576, 30;
	shf.l.wrap.b32 	%r9583, %r9576, %r9576, 19;
	xor.b32  	%r9584, %r9583, %r9582;
	shf.l.wrap.b32 	%r9585, %r9576, %r9576, 10;
	xor.b32  	%r9586, %r9584, %r9585;
	and.b32  	%r9587, %r9552, %r9577;
	not.b32 	%r9588, %r9577;
	and.b32  	%r9589, %r9527, %r9588;
	or.b32  	%r9590, %r9589, %r9587;
	shf.l.wrap.b32 	%r9591, %r9577, %r9577, 26;
	shf.l.wrap.b32 	%r9592, %r9577, %r9577, 21;
	xor.b32  	%r9593, %r9591, %r9592;
	shf.l.wrap.b32 	%r9594, %r9577, %r9577, 7;
	xor.b32  	%r9595, %r9593, %r9594;
	add.s32 	%r9596, %r9595, %r8134;
	add.s32 	%r9597, %r9596, %r9590;
	add.s32 	%r9598, %r9597, %r9502;
	add.s32 	%r9599, %r9598, 958139571;
	add.s32 	%r9600, %r9586, %r9581;
	add.s32 	%r9601, %r9600, %r9599;
	add.s32 	%r9602, %r9599, %r9501;
	or.b32  	%r9603, %r9551, %r9576;
	and.b32  	%r9604, %r9603, %r9601;
	and.b32  	%r9605, %r9551, %r9576;
	or.b32  	%r9606, %r9604, %r9605;
	shf.l.wrap.b32 	%r9607, %r9601, %r9601, 30;
	shf.l.wrap.b32 	%r9608, %r9601, %r9601, 19;
	xor.b32  	%r9609, %r9608, %r9607;
	shf.l.wrap.b32 	%r9610, %r9601, %r9601, 10;
	xor.b32  	%r9611, %r9609, %r9610;
	and.b32  	%r9612, %r9577, %r9602;
	not.b32 	%r9613, %r9602;
	and.b32  	%r9614, %r9552, %r9613;
	or.b32  	%r9615, %r9614, %r9612;
	shf.l.wrap.b32 	%r9616, %r9602, %r9602, 26;
	shf.l.wrap.b32 	%r9617, %r9602, %r9602, 21;
	xor.b32  	%r9618, %r9616, %r9617;
	shf.l.wrap.b32 	%r9619, %r9602, %r9602, 7;
	xor.b32  	%r9620, %r9618, %r9619;
	add.s32 	%r9621, %r9620, %r8147;
	add.s32 	%r9622, %r9621, %r9615;
	add.s32 	%r9623, %r9622, %r9527;
	add.s32 	%r9624, %r9623, 1322822218;
	add.s32 	%r9625, %r9611, %r9606;
	add.s32 	%r9626, %r9625, %r9624;
	add.s32 	%r9627, %r9624, %r9526;
	or.b32  	%r9628, %r9576, %r9601;
	and.b32  	%r9629, %r9628, %r9626;
	and.b32  	%r9630, %r9576, %r9601;
	or.b32  	%r9631, %r9629, %r9630;
	shf.l.wrap.b32 	%r9632, %r9626, %r9626, 30;
	shf.l.wrap.b32 	%r9633, %r9626, %r9626, 19;
	xor.b32  	%r9634, %r9633, %r9632;
	shf.l.wrap.b32 	%r9635, %r9626, %r9626, 10;
	xor.b32  	%r9636, %r9634, %r9635;
	and.b32  	%r9637, %r9602, %r9627;
	not.b32 	%r9638, %r9627;
	and.b32  	%r9639, %r9577, %r9638;
	or.b32  	%r9640, %r9639, %r9637;
	shf.l.wrap.b32 	%r9641, %r9627, %r9627, 26;
	shf.l.wrap.b32 	%r9642, %r9627, %r9627, 21;
	xor.b32  	%r9643, %r9641, %r9642;
	shf.l.wrap.b32 	%r9644, %r9627, %r9627, 7;
	xor.b32  	%r9645, %r9643, %r9644;
	add.s32 	%r9646, %r9645, %r8160;
	add.s32 	%r9647, %r9646, %r9640;
	add.s32 	%r9648, %r9647, %r9552;
	add.s32 	%r9649, %r9648, 1537002063;
	add.s32 	%r9650, %r9636, %r9631;
	add.s32 	%r9651, %r9650, %r9649;
	add.s32 	%r9652, %r9649, %r9551;
	or.b32  	%r9653, %r9601, %r9626;
	and.b32  	%r9654, %r9653, %r9651;
	and.b32  	%r9655, %r9601, %r9626;
	or.b32  	%r9656, %r9654, %r9655;
	shf.l.wrap.b32 	%r9657, %r9651, %r9651, 30;
	shf.l.wrap.b32 	%r9658, %r9651, %r9651, 19;
	xor.b32  	%r9659, %r9658, %r9657;
	shf.l.wrap.b32 	%r9660, %r9651, %r9651, 10;
	xor.b32  	%r9661, %r9659, %r9660;
	and.b32  	%r9662, %r9627, %r9652;
	not.b32 	%r9663, %r9652;
	and.b32  	%r9664, %r9602, %r9663;
	or.b32  	%r9665, %r9664, %r9662;
	shf.l.wrap.b32 	%r9666, %r9652, %r9652, 26;
	shf.l.wrap.b32 	%r9667, %r9652, %r9652, 21;
	xor.b32  	%r9668, %r9666, %r9667;
	shf.l.wrap.b32 	%r9669, %r9652, %r9652, 7;
	xor.b32  	%r9670, %r9668, %r9669;
	add.s32 	%r9671, %r9670, %r8173;
	add.s32 	%r9672, %r9671, %r9665;
	add.s32 	%r9673, %r9672, %r9577;
	add.s32 	%r9674, %r9673, 1747873779;
	add.s32 	%r9675, %r9661, %r9656;
	add.s32 	%r9676, %r9675, %r9674;
	add.s32 	%r9677, %r9674, %r9576;
	or.b32  	%r9678, %r9626, %r9651;
	and.b32  	%r9679, %r9678, %r9676;
	and.b32  	%r9680, %r9626, %r9651;
	or.b32  	%r9681, %r9679, %r9680;
	shf.l.wrap.b32 	%r9682, %r9676, %r9676, 30;
	shf.l.wrap.b32 	%r9683, %r9676, %r9676, 19;
	xor.b32  	%r9684, %r9683, %r9682;
	shf.l.wrap.b32 	%r9685, %r9676, %r9676, 10;
	xor.b32  	%r9686, %r9684, %r9685;
	and.b32  	%r9687, %r9652, %r9677;
	not.b32 	%r9688, %r9677;
	and.b32  	%r9689, %r9627, %r9688;
	or.b32  	%r9690, %r9689, %r9687;
	shf.l.wrap.b32 	%r9691, %r9677, %r9677, 26;
	shf.l.wrap.b32 	%r9692, %r9677, %r9677, 21;
	xor.b32  	%r9693, %r9691, %r9692;
	shf.l.wrap.b32 	%r9694, %r9677, %r9677, 7;
	xor.b32  	%r9695, %r9693, %r9694;
	add.s32 	%r9696, %r9695, %r8186;
	add.s32 	%r9697, %r9696, %r9690;
	add.s32 	%r9698, %r9697, %r9602;
	add.s32 	%r9699, %r9698, 1955562222;
	add.s32 	%r9700, %r9686, %r9681;
	add.s32 	%r9701, %r9700, %r9699;
	add.s32 	%r9702, %r9699, %r9601;
	or.b32  	%r9703, %r9651, %r9676;
	and.b32  	%r9704, %r9703, %r9701;
	and.b32  	%r9705, %r9651, %r9676;
	or.b32  	%r9706, %r9704, %r9705;
	shf.l.wrap.b32 	%r9707, %r9701, %r9701, 30;
	shf.l.wrap.b32 	%r9708, %r9701, %r9701, 19;
	xor.b32  	%r9709, %r9708, %r9707;
	shf.l.wrap.b32 	%r9710, %r9701, %r9701, 10;
	xor.b32  	%r9711, %r9709, %r9710;
	and.b32  	%r9712, %r9677, %r9702;
	not.b32 	%r9713, %r9702;
	and.b32  	%r9714, %r9652, %r9713;
	or.b32  	%r9715, %r9714, %r9712;
	shf.l.wrap.b32 	%r9716, %r9702, %r9702, 26;
	shf.l.wrap.b32 	%r9717, %r9702, %r9702, 21;
	xor.b32  	%r9718, %r9716, %r9717;
	shf.l.wrap.b32 	%r9719, %r9702, %r9702, 7;
	xor.b32  	%r9720, %r9718, %r9719;
	add.s32 	%r9721, %r9720, %r8199;
	add.s32 	%r9722, %r9721, %r9715;
	add.s32 	%r9723, %r9722, %r9627;
	add.s32 	%r9724, %r9723, 2024104815;
	add.s32 	%r9725, %r9711, %r9706;
	add.s32 	%r9726, %r9725, %r9724;
	add.s32 	%r9727, %r9724, %r9626;
	or.b32  	%r9728, %r9676, %r9701;
	and.b32  	%r9729, %r9728, %r9726;
	and.b32  	%r9730, %r9676, %r9701;
	or.b32  	%r9731, %r9729, %r9730;
	shf.l.wrap.b32 	%r9732, %r9726, %r9726, 30;
	shf.l.wrap.b32 	%r9733, %r9726, %r9726, 19;
	xor.b32  	%r9734, %r9733, %r9732;
	shf.l.wrap.b32 	%r9735, %r9726, %r9726, 10;
	xor.b32  	%r9736, %r9734, %r9735;
	and.b32  	%r9737, %r9702, %r9727;
	not.b32 	%r9738, %r9727;
	and.b32  	%r9739, %r9677, %r9738;
	or.b32  	%r9740, %r9739, %r9737;
	shf.l.wrap.b32 	%r9741, %r9727, %r9727, 26;
	shf.l.wrap.b32 	%r9742, %r9727, %r9727, 21;
	xor.b32  	%r9743, %r9741, %r9742;
	shf.l.wrap.b32 	%r9744, %r9727, %r9727, 7;
	xor.b32  	%r9745, %r9743, %r9744;
	add.s32 	%r9746, %r9745, %r8212;
	add.s32 	%r9747, %r9746, %r9740;
	add.s32 	%r9748, %r9747, %r9652;
	add.s32 	%r9749, %r9748, -2067236844;
	add.s32 	%r9750, %r9736, %r9731;
	add.s32 	%r9751, %r9750, %r9749;
	add.s32 	%r9752, %r9749, %r9651;
	or.b32  	%r9753, %r9701, %r9726;
	and.b32  	%r9754, %r9753, %r9751;
	and.b32  	%r9755, %r9701, %r9726;
	or.b32  	%r9756, %r9754, %r9755;
	shf.l.wrap.b32 	%r9757, %r9751, %r9751, 30;
	shf.l.wrap.b32 	%r9758, %r9751, %r9751, 19;
	xor.b32  	%r9759, %r9758, %r9757;
	shf.l.wrap.b32 	%r9760, %r9751, %r9751, 10;
	xor.b32  	%r9761, %r9759, %r9760;
	and.b32  	%r9762, %r9727, %r9752;
	not.b32 	%r9763, %r9752;
	and.b32  	%r9764, %r9702, %r9763;
	or.b32  	%r9765, %r9764, %r9762;
	shf.l.wrap.b32 	%r9766, %r9752, %r9752, 26;
	shf.l.wrap.b32 	%r9767, %r9752, %r9752, 21;
	xor.b32  	%r9768, %r9766, %r9767;
	shf.l.wrap.b32 	%r9769, %r9752, %r9752, 7;
	xor.b32  	%r9770, %r9768, %r9769;
	add.s32 	%r9771, %r9770, %r8225;
	add.s32 	%r9772, %r9771, %r9765;
	add.s32 	%r9773, %r9772, %r9677;
	add.s32 	%r9774, %r9773, -1933114872;
	add.s32 	%r9775, %r9761, %r9756;
	add.s32 	%r9776, %r9775, %r9774;
	add.s32 	%r9777, %r9774, %r9676;
	or.b32  	%r9778, %r9726, %r9751;
	and.b32  	%r9779, %r9778, %r9776;
	and.b32  	%r9780, %r9726, %r9751;
	or.b32  	%r9781, %r9779, %r9780;
	shf.l.wrap.b32 	%r9782, %r9776, %r9776, 30;
	shf.l.wrap.b32 	%r9783, %r9776, %r9776, 19;
	xor.b32  	%r9784, %r9783, %r9782;
	shf.l.wrap.b32 	%r9785, %r9776, %r9776, 10;
	xor.b32  	%r9786, %r9784, %r9785;
	and.b32  	%r9787, %r9752, %r9777;
	not.b32 	%r9788, %r9777;
	and.b32  	%r9789, %r9727, %r9788;
	or.b32  	%r9790, %r9789, %r9787;
	shf.l.wrap.b32 	%r9791, %r9777, %r9777, 26;
	shf.l.wrap.b32 	%r9792, %r9777, %r9777, 21;
	xor.b32  	%r9793, %r9791, %r9792;
	shf.l.wrap.b32 	%r9794, %r9777, %r9777, 7;
	xor.b32  	%r9795, %r9793, %r9794;
	add.s32 	%r9796, %r9795, %r8238;
	add.s32 	%r9797, %r9796, %r9790;
	add.s32 	%r9798, %r9797, %r9702;
	add.s32 	%r9799, %r9798, -1866530822;
	add.s32 	%r9800, %r9786, %r9781;
	add.s32 	%r9801, %r9800, %r9799;
	add.s32 	%r9802, %r9799, %r9701;
	or.b32  	%r9803, %r9751, %r9776;
	and.b32  	%r9804, %r9803, %r9801;
	and.b32  	%r9805, %r9751, %r9776;
	or.b32  	%r9806, %r9804, %r9805;
	shf.l.wrap.b32 	%r9807, %r9801, %r9801, 30;
	shf.l.wrap.b32 	%r9808, %r9801, %r9801, 19;
	xor.b32  	%r9809, %r9808, %r9807;
	shf.l.wrap.b32 	%r9810, %r9801, %r9801, 10;
	xor.b32  	%r9811, %r9809, %r9810;
	and.b32  	%r9812, %r9777, %r9802;
	not.b32 	%r9813, %r9802;
	and.b32  	%r9814, %r9752, %r9813;
	or.b32  	%r9815, %r9814, %r9812;
	shf.l.wrap.b32 	%r9816, %r9802, %r9802, 26;
	shf.l.wrap.b32 	%r9817, %r9802, %r9802, 21;
	xor.b32  	%r9818, %r9816, %r9817;
	shf.l.wrap.b32 	%r9819, %r9802, %r9802, 7;
	xor.b32  	%r9820, %r9818, %r9819;
	add.s32 	%r9821, %r9820, %r8251;
	add.s32 	%r9822, %r9821, %r9815;
	add.s32 	%r9823, %r9822, %r9727;
	add.s32 	%r9824, %r9823, -1538233109;
	add.s32 	%r9825, %r9811, %r9806;
	add.s32 	%r9826, %r9825, %r9824;
	add.s32 	%r9827, %r9824, %r9726;
	or.b32  	%r9828, %r9776, %r9801;
	and.b32  	%r9829, %r9828, %r9826;
	and.b32  	%r9830, %r9776, %r9801;
	or.b32  	%r9831, %r9829, %r9830;
	shf.l.wrap.b32 	%r9832, %r9826, %r9826, 30;
	shf.l.wrap.b32 	%r9833, %r9826, %r9826, 19;
	xor.b32  	%r9834, %r9833, %r9832;
	shf.l.wrap.b32 	%r9835, %r9826, %r9826, 10;
	xor.b32  	%r9836, %r9834, %r9835;
	and.b32  	%r9837, %r9802, %r9827;
	not.b32 	%r9838, %r9827;
	and.b32  	%r9839, %r9777, %r9838;
	or.b32  	%r9840, %r9839, %r9837;
	shf.l.wrap.b32 	%r9841, %r9827, %r9827, 26;
	shf.l.wrap.b32 	%r9842, %r9827, %r9827, 21;
	xor.b32  	%r9843, %r9841, %r9842;
	shf.l.wrap.b32 	%r9844, %r9827, %r9827, 7;
	xor.b32  	%r9845, %r9843, %r9844;
	add.s32 	%r9846, %r9845, %r8264;
	add.s32 	%r9847, %r9846, %r9840;
	add.s32 	%r9848, %r9847, %r9752;
	add.s32 	%r9849, %r9848, -1090935817;
	add.s32 	%r9850, %r9836, %r9831;
	add.s32 	%r9851, %r9850, %r9849;
	add.s32 	%r9852, %r9849, %r9751;
	or.b32  	%r9853, %r9801, %r9826;
	and.b32  	%r9854, %r9853, %r9851;
	and.b32  	%r9855, %r9801, %r9826;
	or.b32  	%r9856, %r9854, %r9855;
	shf.l.wrap.b32 	%r9857, %r9851, %r9851, 30;
	shf.l.wrap.b32 	%r9858, %r9851, %r9851, 19;
	xor.b32  	%r9859, %r9858, %r9857;
	shf.l.wrap.b32 	%r9860, %r9851, %r9851, 10;
	xor.b32  	%r9861, %r9859, %r9860;
	and.b32  	%r9862, %r9827, %r9852;
	not.b32 	%r9863, %r9852;
	and.b32  	%r9864, %r9802, %r9863;
	or.b32  	%r9865, %r9864, %r9862;
	shf.l.wrap.b32 	%r9866, %r9852, %r9852, 26;
	shf.l.wrap.b32 	%r9867, %r9852, %r9852, 21;
	xor.b32  	%r9868, %r9866, %r9867;
	shf.l.wrap.b32 	%r9869, %r9852, %r9852, 7;
	xor.b32  	%r9870, %r9868, %r9869;
	add.s32 	%r9871, %r9870, %r8277;
	add.s32 	%r9872, %r9871, %r9865;
	add.s32 	%r9873, %r9872, %r9777;
	add.s32 	%r9874, %r9873, -965641998;
	add.s32 	%r9875, %r9861, %r9856;
	add.s32 	%r9876, %r9875, %r9874;
	add.s32 	%r9877, %r9874, %r9776;
	add.s32 	%r98, %r9924, %r9876;
	add.s32 	%r99, %r9923, %r9851;
	st.local.v2.u32 	[%rd1], {%r98, %r99};
	add.s32 	%r100, %r9922, %r9826;
	add.s32 	%r101, %r9921, %r9801;
	st.local.v2.u32 	[%rd1+8], {%r100, %r101};
	add.s32 	%r102, %r9920, %r9877;
	add.s32 	%r103, %r9919, %r9852;
	st.local.v2.u32 	[%rd1+16], {%r102, %r103};
	add.s32 	%r104, %r9918, %r9827;
	add.s32 	%r105, %r9917, %r9802;
	st.local.v2.u32 	[%rd1+24], {%r104, %r105};
	shr.u32 	%r9878, %r98, 24;
	cvt.u16.u32 	%rs41, %r9878;
	shr.u32 	%r9879, %r99, 24;
	cvt.u16.u32 	%rs42, %r9879;
	shr.u32 	%r9880, %r100, 24;
	cvt.u16.u32 	%rs43, %r9880;
	shr.u32 	%r9881, %r101, 24;
	cvt.u16.u32 	%rs44, %r9881;
	shr.u32 	%r9882, %r102, 24;
	cvt.u16.u32 	%rs45, %r9882;
	shr.u32 	%r106, %r103, 24;
	@%p18 bra 	$L__BB0_66;
	cvt.u16.u32 	%rs46, %r105;
	cvt.u16.u32 	%rs47, %r104;
	cvt.u16.u32 	%rs48, %r103;
	cvt.u16.u32 	%rs49, %r102;
	cvt.u16.u32 	%rs50, %r101;
	cvt.u16.u32 	%rs51, %r100;
	cvt.u16.u32 	%rs52, %r99;
	cvt.u16.u32 	%rs53, %r98;
	shr.u32 	%r9884, %r105, 8;
	cvt.u16.u32 	%rs54, %r9884;
	shr.u32 	%r9885, %r104, 8;
	cvt.u16.u32 	%rs55, %r9885;
	shr.u32 	%r9886, %r103, 8;
	cvt.u16.u32 	%rs56, %r9886;
	shr.u32 	%r9887, %r102, 8;
	cvt.u16.u32 	%rs57, %r9887;
	shr.u32 	%r9888, %r101, 8;
	cvt.u16.u32 	%rs58, %r9888;
	shr.u32 	%r9889, %r100, 8;
	cvt.u16.u32 	%rs59, %r9889;
	shr.u32 	%r9890, %r99, 8;
	cvt.u16.u32 	%rs60, %r9890;
	shr.u32 	%r9891, %r98, 8;
	cvt.u16.u32 	%rs61, %r9891;
	{ .reg .b16 tmp; mov.b32 {tmp, %rs62}, %r105; }
	{ .reg .b16 tmp; mov.b32 {tmp, %rs63}, %r104; }
	{ .reg .b16 tmp; mov.b32 {tmp, %rs64}, %r103; }
	{ .reg .b16 tmp; mov.b32 {tmp, %rs65}, %r102; }
	{ .reg .b16 tmp; mov.b32 {tmp, %rs66}, %r101; }
	{ .reg .b16 tmp; mov.b32 {tmp, %rs67}, %r100; }
	{ .reg .b16 tmp; mov.b32 {tmp, %rs68}, %r99; }
	{ .reg .b16 tmp; mov.b32 {tmp, %rs69}, %r98; }
	shr.u32 	%r9892, %r105, 24;
	cvt.u16.u32 	%rs70, %r9892;
	shr.u32 	%r9893, %r104, 24;
	cvt.u16.u32 	%rs71, %r9893;
	cvt.u16.u32 	%rs72, %r106;
	mov.b32 	%r9948, 0;
	and.b16  	%rs193, %rs69, 255;
	and.b16  	%rs195, %rs61, 255;
	and.b16  	%rs197, %rs53, 255;
	and.b16  	%rs200, %rs68, 255;
	and.b16  	%rs202, %rs60, 255;
	and.b16  	%rs204, %rs52, 255;
	and.b16  	%rs207, %rs67, 255;
	and.b16  	%rs209, %rs59, 255;
	and.b16  	%rs211, %rs51, 255;
	and.b16  	%rs214, %rs66, 255;
	and.b16  	%rs216, %rs58, 255;
	and.b16  	%rs218, %rs50, 255;
	and.b16  	%rs221, %rs65, 255;
	and.b16  	%rs223, %rs57, 255;
	and.b16  	%rs225, %rs49, 255;
	and.b16  	%rs228, %rs64, 255;
	and.b16  	%rs230, %rs56, 255;
	and.b16  	%rs232, %rs48, 255;
	and.b16  	%rs235, %rs63, 255;
	and.b16  	%rs237, %rs55, 255;
	and.b16  	%rs239, %rs47, 255;
	and.b16  	%rs242, %rs62, 255;
	and.b16  	%rs244, %rs54, 255;
	and.b16  	%rs246, %rs46, 255;
$L__BB0_30:
	ld.param.u64 	%rd162, [_Z30find_passwords_optimized_multiPKcPKhiPiPxPhPyi_param_3];
	cvta.to.global.u64 	%rd151, %rd162;
	mul.wide.u32 	%rd152, %r9948, 4;
	add.s64 	%rd30, %rd151, %rd152;
	ld.global.u32 	%r9894, [%rd30];
	setp.ne.s32 	%p19, %r9894, 0;
	@%p19 bra 	$L__BB0_65;
	ld.param.u64 	%rd161, [_Z30find_passwords_optimized_multiPKcPKhiPiPxPhPyi_param_1];
	shl.b32 	%r9895, %r9948, 5;
	cvt.u64.u32 	%rd153, %r9895;
	cvta.to.global.u64 	%rd154, %rd161;
	add.s64 	%rd31, %rd154, %rd153;
	ld.global.u8 	%rs191, [%rd31];
	setp.ne.s16 	%p20, %rs191, %rs41;
	@%p20 bra 	$L__BB0_65;
	ld.global.u8 	%rs192, [%rd31+1];
	setp.ne.s16 	%p21, %rs192, %rs193;
	@%p21 bra 	$L__BB0_65;
	ld.global.u8 	%rs194, [%rd31+2];
	setp.ne.s16 	%p22, %rs194, %rs195;
	@%p22 bra 	$L__BB0_65;
	ld.global.u8 	%rs196, [%rd31+3];
	setp.ne.s16 	%p23, %rs196, %rs197;
	@%p23 bra 	$L__BB0_65;
	ld.global.u8 	%rs198, [%rd31+4];
	setp.ne.s16 	%p24, %rs198, %rs42;
	@%p24 bra 	$L__BB0_65;
	ld.global.u8 	%rs199, [%rd31+5];
	setp.ne.s16 	%p25, %rs199, %rs200;
	@%p25 bra 	$L__BB0_65;
	ld.global.u8 	%rs201, [%rd31+6];
	setp.ne.s16 	%p26, %rs201, %rs202;
	@%p26 bra 	$L__BB0_65;
	ld.global.u8 	%rs203, [%rd31+7];
	setp.ne.s16 	%p27, %rs203, %rs204;
	@%p27 bra 	$L__BB0_65;
	ld.global.u8 	%rs205, [%rd31+8];
	setp.ne.s16 	%p28, %rs205, %rs43;
	@%p28 bra 	$L__BB0_65;
	ld.global.u8 	%rs206, [%rd31+9];
	setp.ne.s16 	%p29, %rs206, %rs207;
	@%p29 bra 	$L__BB0_65;
	ld.global.u8 	%rs208, [%rd31+10];
	setp.ne.s16 	%p30, %rs208, %rs209;
	@%p30 bra 	$L__BB0_65;
	ld.global.u8 	%rs210, [%rd31+11];
	setp.ne.s16 	%p31, %rs210, %rs211;
	@%p31 bra 	$L__BB0_65;
	ld.global.u8 	%rs212, [%rd31+12];
	setp.ne.s16 	%p32, %rs212, %rs44;
	@%p32 bra 	$L__BB0_65;
	ld.global.u8 	%rs213, [%rd31+13];
	setp.ne.s16 	%p33, %rs213, %rs214;
	@%p33 bra 	$L__BB0_65;
	ld.global.u8 	%rs215, [%rd31+14];
	setp.ne.s16 	%p34, %rs215, %rs216;
	@%p34 bra 	$L__BB0_65;
	ld.global.u8 	%rs217, [%rd31+15];
	setp.ne.s16 	%p35, %rs217, %rs218;
	@%p35 bra 	$L__BB0_65;
	ld.global.u8 	%rs219, [%rd31+16];
	setp.ne.s16 	%p36, %rs219, %rs45;
	@%p36 bra 	$L__BB0_65;
	ld.global.u8 	%rs220, [%rd31+17];
	setp.ne.s16 	%p37, %rs220, %rs221;
	@%p37 bra 	$L__BB0_65;
	ld.global.u8 	%rs222, [%rd31+18];
	setp.ne.s16 	%p38, %rs222, %rs223;
	@%p38 bra 	$L__BB0_65;
	ld.global.u8 	%rs224, [%rd31+19];
	setp.ne.s16 	%p39, %rs224, %rs225;
	@%p39 bra 	$L__BB0_65;
	ld.global.u8 	%rs226, [%rd31+20];
	setp.ne.s16 	%p40, %rs226, %rs72;
	@%p40 bra 	$L__BB0_65;
	ld.global.u8 	%rs227, [%rd31+21];
	setp.ne.s16 	%p41, %rs227, %rs228;
	@%p41 bra 	$L__BB0_65;
	ld.global.u8 	%rs229, [%rd31+22];
	setp.ne.s16 	%p42, %rs229, %rs230;
	@%p42 bra 	$L__BB0_65;
	ld.global.u8 	%rs231, [%rd31+23];
	setp.ne.s16 	%p43, %rs231, %rs232;
	@%p43 bra 	$L__BB0_65;
	ld.global.u8 	%rs233, [%rd31+24];
	setp.ne.s16 	%p44, %rs233, %rs71;
	@%p44 bra 	$L__BB0_65;
	ld.global.u8 	%rs234, [%rd31+25];
	setp.ne.s16 	%p45, %rs234, %rs235;
	@%p45 bra 	$L__BB0_65;
	ld.global.u8 	%rs236, [%rd31+26];
	setp.ne.s16 	%p46, %rs236, %rs237;
	@%p46 bra 	$L__BB0_65;
	ld.global.u8 	%rs238, [%rd31+27];
	setp.ne.s16 	%p47, %rs238, %rs239;
	@%p47 bra 	$L__BB0_65;
	ld.global.u8 	%rs240, [%rd31+28];
	setp.ne.s16 	%p48, %rs240, %rs70;
	@%p48 bra 	$L__BB0_65;
	ld.global.u8 	%rs241, [%rd31+29];
	setp.ne.s16 	%p49, %rs241, %rs242;
	@%p49 bra 	$L__BB0_65;
	ld.global.u8 	%rs243, [%rd31+30];
	setp.ne.s16 	%p50, %rs243, %rs244;
	@%p50 bra 	$L__BB0_65;
	ld.global.u8 	%rs245, [%rd31+31];
	setp.ne.s16 	%p51, %rs245, %rs246;
	@%p51 bra 	$L__BB0_65;
	atom.global.exch.b32 	%r9896, [%rd30], 1;
	setp.ne.s32 	%p52, %r9896, 0;
	@%p52 bra 	$L__BB0_65;
	ld.param.u64 	%rd163, [_Z30find_passwords_optimized_multiPKcPKhiPiPxPhPyi_param_4];
	cvta.to.global.u64 	%rd155, %rd163;
	mul.wide.u32 	%rd156, %r9948, 8;
	add.s64 	%rd157, %rd155, %rd156;
	cvt.u64.u32 	%rd158, %r9903;
	add.s64 	%rd159, %rd5, %rd158;
	st.global.u64 	[%rd157], %rd159;
$L__BB0_65:
	ld.param.u32 	%r9898, [_Z30find_passwords_optimized_multiPKcPKhiPiPxPhPyi_param_2];
	add.s32 	%r9948, %r9948, 1;
	setp.ne.s32 	%p53, %r9948, %r9898;
	@%p53 bra 	$L__BB0_30;
$L__BB0_66:
	ld.param.u32 	%r9900, [_Z30find_passwords_optimized_multiPKcPKhiPiPxPhPyi_param_7];
	add.s32 	%r9903, %r9903, 1;
	setp.ne.s32 	%p54, %r9903, %r9900;
	@%p54 bra 	$L__BB0_8;
$L__BB0_67:
	ret;

}


// ===== COMPILED SASS (sm_100) =====

	.target	sm_100

	.elftype	@"ET_EXEC"


//--------------------- .note.nv.tkinfo           --------------------------
	.section	.note.nv.tkinfo,"",@"SHT_NOTE"
	.sectionflags	@"SHF_NOTE_NV_TKINFO"
	.tkinfo
        /*0018*/ 	.word	0x00000002
        /*0030*/ 	.string	""
        /*0030*/ 	.string	"ptxas"
        /*0030*/ 	.string	"Cuda compilation tools, release 13.0, V13.0.88"
        /*0030*/ 	.string	"Build cuda_13.0.r13.0/compiler.36424714_0"
        /*0030*/ 	.string	"-arch sm_100 -m 64 "



//--------------------- .note.nv.cuinfo           --------------------------
	.section	.note.nv.cuinfo,"",@"SHT_NOTE"
	.sectionflags	@"SHF_NOTE_NV_CUINFO"
        /*0018*/ 	.short	0x0002
        /*001a*/ 	.short	0x0064
        /*001c*/ 	.short	0x0082
	.zero		2


//--------------------- .nv.info                  --------------------------
	.section	.nv.info,"",@"SHT_CUDA_INFO"
	.align	4


	//----- nvinfo : EIATTR_REGCOUNT
	.align		4
        /*0000*/ 	.byte	0x04, 0x2f
        /*0002*/ 	.short	(.L_5 - .L_4)
	.align		4
.L_4:
        /*0004*/ 	.word	index@(_Z30find_passwords_optimized_multiPKcPKhiPiPxPhPyi)
        /*0008*/ 	.word	0x00000048


	//----- nvinfo : EIATTR_FRAME_SIZE
	.align		4
.L_5:
        /*000c*/ 	.byte	0x04, 0x11
        /*000e*/ 	.short	(.L_7 - .L_6)
	.align		4
.L_6:
        /*0010*/ 	.word	index@(_Z30find_passwords_optimized_multiPKcPKhiPiPxPhPyi)
        /*0014*/ 	.word	0x000000a0


	//----- nvinfo : EIATTR_MIN_STACK_SIZE
	.align		4
.L_7:
        /*0018*/ 	.byte	0x04, 0x12
        /*001a*/ 	.short	(.L_9 - .L_8)
	.align		4
.L_8:
        /*001c*/ 	.word	index@(_Z30find_passwords_optimized_multiPKcPKhiPiPxPhPyi)
        /*0020*/ 	.word	0x000000a0
.L_9:


//--------------------- .nv.compat                --------------------------
	.section	.nv.compat,"",@"SHT_CUDA_COMPAT_INFO"
	.align	4
        /*0000*/ 	.byte	0x02, 0x09, 0x00, 0x00, 0x02, 0x02, 0x01, 0x00, 0x02, 0x05, 0x05, 0x00, 0x03, 0x07, 0x01, 0x01
        /*0010*/ 	.byte	0x02, 0x03, 0x00, 0x00, 0x02, 0x06, 0x01, 0x00, 0x04, 0x0b, 0x08, 0x00, 0x09, 0x00, 0x00, 0x00
        /*0020*/ 	.byte	0x00, 0x00, 0x00, 0x00


//--------------------- .nv.info._Z30find_passwords_optimized_multiPKcPKhiPiPxPhPyi --------------------------
	.section	.nv.info._Z30find_passwords_optimized_multiPKcPKhiPiPxPhPyi,"",@"SHT_CUDA_INFO"
	.sectionflags	@""
	.align	4


	//----- nvinfo : EIATTR_CUDA_API_VERSION
	.align		4
        /*0000*/ 	.byte	0x04, 0x37
        /*0002*/ 	.short	(.L_11 - .L_10)
.L_10:
        /*0004*/ 	.word	0x00000082


	//----- nvinfo : EIATTR_KPARAM_INFO
	.align		4
.L_11:
        /*0008*/ 	.byte	0x04, 0x17
        /*000a*/ 	.short	(.L_13 - .L_12)
.L_12:
        /*000c*/ 	.word	0x00000000
        /*0010*/ 	.short	0x0007
        /*0012*/ 	.short	0x0038
        /*0014*/ 	.byte	0x00, 0xf0, 0x11, 0x00


	//----- nvinfo : EIATTR_KPARAM_INFO
	.align		4
.L_13:
        /*0018*/ 	.byte	0x04, 0x17
        /*001a*/ 	.short	(.L_15 - .L_14)
.L_14:
        /*001c*/ 	.word	0x00000000
        /*0020*/ 	.short	0x0006
        /*0022*/ 	.short	0x0030
        /*0024*/ 	.byte	0x00, 0xf5, 0x21, 0x00


	//----- nvinfo : EIATTR_KPARAM_INFO
	.align		4
.L_15:
        /*0028*/ 	.byte	0x04, 0x17
        /*002a*/ 	.short	(.L_17 - .L_16)
.L_16:
        /*002c*/ 	.word	0x00000000
        /*0030*/ 	.short	0x0005
        /*0032*/ 	.short	0x0028
        /*0034*/ 	.byte	0x00, 0xf5, 0x21, 0x00


	//----- nvinfo : EIATTR_KPARAM_INFO
	.align		4
.L_17:
        /*0038*/ 	.byte	0x04, 0x17
        /*003a*/ 	.short	(.L_19 - .L_18)
.L_18:
        /*003c*/ 	.word	0x00000000
        /*0040*/ 	.short	0x0004
        /*0042*/ 	.short	0x0020
        /*0044*/ 	.byte	0x00, 0xf5, 0x21, 0x00


	//----- nvinfo : EIATTR_KPARAM_INFO
	.align		4
.L_19:
        /*0048*/ 	.byte	0x04, 0x17
        /*004a*/ 	.short	(.L_21 - .L_20)
.L_20:
        /*004c*/ 	.word	0x00000000
        /*0050*/ 	.short	0x0003
        /*0052*/ 	.short	0x0018
        /*0054*/ 	.byte	0x00, 0xf5, 0x21, 0x00


	//----- nvinfo : EIATTR_KPARAM_INFO
	.align		4
.L_21:
        /*0058*/ 	.byte	0x04, 0x17
        /*005a*/ 	.short	(.L_23 - .L_22)
.L_22:
        /*005c*/ 	.word	0x00000000
        /*0060*/ 	.short	0x0002
        /*0062*/ 	.short	0x0010
        /*0064*/ 	.byte	0x00, 0xf0, 0x11, 0x00


	//----- nvinfo : EIATTR_KPARAM_INFO
	.align		4
.L_23:
        /*0068*/ 	.byte	0x04, 0x17
        /*006a*/ 	.short	(.L_25 - .L_24)
.L_24:
        /*006c*/ 	.word	0x00000000
        /*0070*/ 	.short	0x0001
        /*0072*/ 	.short	0x0008
        /*0074*/ 	.byte	0x00, 0xf5, 0x21, 0x00


	//----- nvinfo : EIATTR_KPARAM_INFO
	.align		4
.L_25:
        /*0078*/ 	.byte	0x04, 0x17
        /*007a*/ 	.short	(.L_27 - .L_26)
.L_26:
        /*007c*/ 	.word	0x00000000
        /*0080*/ 	.short	0x0000
        /*0082*/ 	.short	0x0000
        /*0084*/ 	.byte	0x00, 0xf5, 0x21, 0x00


	//----- nvinfo : EIATTR_SPARSE_MMA_MASK
	.align		4
.L_27:
        /*0088*/ 	.byte	0x03, 0x50
        /*008a*/ 	.short	0x0000


	//----- nvinfo : EIATTR_MAXREG_COUNT
	.align		4
        /*008c*/ 	.byte	0x03, 0x1b
        /*008e*/ 	.short	0x00ff


	//----- nvinfo : EIATTR_NUM_BARRIERS
	.align		4
        /*0090*/ 	.byte	0x02, 0x4c
        /*0092*/ 	.byte	0x01
	.zero		1


	//----- nvinfo : EIATTR_MERCURY_ISA_VERSION
	.align		4
        /*0094*/ 	.byte	0x03, 0x5f
        /*0096*/ 	.short	0x0101


	//----- nvinfo : EIATTR_INT_WARP_WIDE_INSTR_OFFSETS
	.align		4
        /*0098*/ 	.byte	0x04, 0x31
        /*009a*/ 	.short	(.L_29 - .L_28)


	//   ....[0]....
.L_28:
        /*009c*/ 	.word	0x00006510


	//   ....[1]....
        /*00a0*/ 	.word	0x00006800


	//   ....[2]....
        /*00a4*/ 	.word	0x00006810


	//----- nvinfo : EIATTR_VRC_CTA_INIT_COUNT
	.align		4
.L_29:
        /*00a8*/ 	.byte	0x02, 0x4a
	.zero		1
	.zero		1


	//----- nvinfo : EIATTR_EXIT_INSTR_OFFSETS
	.align		4
        /*00ac*/ 	.byte	0x04, 0x1c
        /*00ae*/ 	.short	(.L_31 - .L_30)


	//   ....[0]....
.L_30:
        /*00b0*/ 	.word	0x00006830


	//   ....[1]....
        /*00b4*/ 	.word	0x0001a830


	//----- nvinfo : EIATTR_CRS_STACK_SIZE
	.align		4
.L_31:
        /*00b8*/ 	.byte	0x04, 0x1e
        /*00ba*/ 	.short	(.L_33 - .L_32)
.L_32:
        /*00bc*/ 	.word	0x00000000


	//----- nvinfo : EIATTR_CBANK_PARAM_SIZE
	.align		4
.L_33:
        /*00c0*/ 	.byte	0x03, 0x19
        /*00c2*/ 	.short	0x003c


	//----- nvinfo : EIATTR_PARAM_CBANK
	.align		4
        /*00c4*/ 	.byte	0x04, 0x0a
        /*00c6*/ 	.short	(.L_35 - .L_34)
	.align		4
.L_34:
        /*00c8*/ 	.word	index@(.nv.constant0._Z30find_passwords_optimized_multiPKcPKhiPiPxPhPyi)
        /*00cc*/ 	.short	0x0380
        /*00ce*/ 	.short	0x003c


	//----- nvinfo : EIATTR_SW_WAR
	.align		4
.L_35:
        /*00d0*/ 	.byte	0x04, 0x36
        /*00d2*/ 	.short	(.L_37 - .L_36)
.L_36:
        /*00d4*/ 	.word	0x00000008
.L_37:


//--------------------- .nv.callgraph             --------------------------
	.section	.nv.callgraph,"",@"SHT_CUDA_CALLGRAPH"
	.align	4
	.sectionentsize	8
	.align		4
        /*0000*/ 	.word	0x00000000
	.align		4
        /*0004*/ 	.word	0xffffffff
	.align		4
        /*0008*/ 	.word	0x00000000
	.align		4
        /*000c*/ 	.word	0xfffffffe
	.align		4
        /*0010*/ 	.word	0x00000000
	.align		4
        /*0014*/ 	.word	0xfffffffd
	.align		4
        /*0018*/ 	.word	0x00000000
	.align		4
        /*001c*/ 	.word	0xfffffffc


//--------------------- .nv.constant3             --------------------------
	.section	.nv.constant3,"a",@progbits
	.align	4
.nv.constant3:
	.type		K,@object
	.size		K,(d_target_salt - K)
K:
        /*0000*/ 	.byte	0x98, 0x2f, 0x8a, 0x42, 0x91, 0x44, 0x37, 0x71, 0xcf, 0xfb, 0xc0, 0xb5, 0xa5, 0xdb, 0xb5, 0xe9
        /* <DEDUP_REMOVED lines=15> */
	.type		d_target_salt,@object
	.size		d_target_salt,(d_target_hash - d_target_salt)
d_target_salt:
	.zero		17
	.type		d_target_hash,@object
	.size		d_target_hash,(charset - d_target_hash)
d_target_hash:
	.zero		32
	.type		charset,@object
	.size		charset,(.L_3 - charset)
charset:
        /*0131*/ 	.byte	0x61, 0x62, 0x63, 0x64, 0x65, 0x66, 0x67, 0x68, 0x69, 0x6a, 0x6b, 0x6c, 0x6d, 0x6e, 0x6f, 0x70
        /*0141*/ 	.byte	0x71, 0x72, 0x73, 0x74, 0x75, 0x76, 0x77, 0x78, 0x79, 0x7a, 0x41, 0x42, 0x43, 0x44, 0x45, 0x46
        /*0151*/ 	.byte	0x47, 0x48, 0x49, 0x4a, 0x4b, 0x4c, 0x4d, 0x4e, 0x4f, 0x50, 0x51, 0x52, 0x53, 0x54, 0x55, 0x56
        /*0161*/ 	.byte	0x57, 0x58, 0x59, 0x5a, 0x30, 0x31, 0x32, 0x33, 0x34, 0x35, 0x36, 0x37, 0x38, 0x39, 0x00
.L_3:


//--------------------- .text._Z30find_passwords_optimized_multiPKcPKhiPiPxPhPyi --------------------------
	.section	.text._Z30find_passwords_optimized_multiPKcPKhiPiPxPhPyi,"ax",@progbits
	.align	128
        .global         _Z30find_passwords_optimized_multiPKcPKhiPiPxPhPyi
        .type           _Z30find_passwords_optimized_multiPKcPKhiPiPxPhPyi,@function
        .size           _Z30find_passwords_optimized_multiPKcPKhiPiPxPhPyi,(.L_x_22 - _Z30find_passwords_optimized_multiPKcPKhiPiPxPhPyi)
        .other          _Z30find_passwords_optimized_multiPKcPKhiPiPxPhPyi,@"STO_CUDA_ENTRY STV_DEFAULT"
_Z30find_passwords_optimized_multiPKcPKhiPiPxPhPyi:
.text._Z30find_passwords_optimized_multiPKcPKhiPiPxPhPyi:
[----:B------:R-:W0:Y:S01]  /*0000*/  LDC R1, c[0x0][0x37c] ;  /* 0x0000df00ff017b82 */ /* 0x000e220000000800 */
[----:B------:R-:W1:Y:S01]  /*0010*/  S2R R0, SR_TID.X ;  /* 0x0000000000007919 */ /* 0x000e620000002100 */
[----:B------:R-:W2:Y:S01]  /*0020*/  LDCU.64 UR8, c[0x0][0x358] ;  /* 0x00006b00ff0877ac */ /* 0x000ea20008000a00 */
[----:B------:R-:W-:Y:S01]  /*0030*/  BSSY.RECONVERGENT B0, `(.L_x_0) ;  /* 0x000064b000007945 */ /* 0x000fe20003800200 */
[----:B0-----:R-:W-:Y:S01]  /*0040*/  VIADD R1, R1, 0xffffff60 ;  /* 0xffffff6001017836 */ /* 0x001fe20000000000 */
[----:B-1----:R-:W-:-:S13]  /*0050*/  ISETP.NE.AND P0, PT, R0, RZ, PT ;  /* 0x000000ff0000720c */ /* 0x002fda0003f05270 */
[----:B--2---:R-:W-:Y:S05]  /*0060*/  @P0 BRA `(.L_x_1) ;  /* 0x00000064001c0947 */ /* 0x004fea0003800000 */
[----:B------:R-:W0:Y:S01]  /*0070*/  S2UR UR6, SR_CgaCtaId ;  /* 0x00000000000679c3 */ /* 0x000e220000008800 */
[----:B------:R-:W-:Y:S01]  /*0080*/  UMOV UR4, 0x400 ;  /* 0x0000040000047882 */ /* 0x000fe20000000000 */
[----:B------:R-:W-:Y:S01]  /*0090*/  IMAD.MOV.U32 R4, RZ, RZ, 0x6a09e667 ;  /* 0x6a09e667ff047424 */ /* 0x000fe200078e00ff */
[----:B------:R-:W1:Y:S01]  /*00a0*/  LDCU.64 UR12, c[0x0][0x380] ;  /* 0x00007000ff0c77ac */ /* 0x000e620008000a00 */
[----:B------:R-:W-:Y:S02]  /*00b0*/  IMAD.MOV.U32 R5, RZ, RZ, -0x4498517b ;  /* 0xbb67ae85ff057424 */ /* 0x000fe400078e00ff */
[----:B------:R-:W-:Y:S01]  /*00c0*/  IMAD.MOV.U32 R6, RZ, RZ, 0x3c6ef372 ;  /* 0x3c6ef372ff067424 */ /* 0x000fe200078e00ff */
[----:B------:R-:W-:Y:S01]  /*00d0*/  UMOV UR5, URZ ;  /* 0x000000ff00057c82 */ /* 0x000fe20008000000 */
[----:B------:R-:W-:Y:S02]  /*00e0*/  IMAD.MOV.U32 R7, RZ, RZ, -0x5ab00ac6 ;  /* 0xa54ff53aff077424 */ /* 0x000fe400078e00ff */
[----:B------:R-:W-:-:S02]  /*00f0*/  IMAD.MOV.U32 R8, RZ, RZ, 0x510e527f ;  /* 0x510e527fff087424 */ /* 0x000fc400078e00ff */
[----:B------:R-:W-:Y:S02]  /*0100*/  IMAD.MOV.U32 R9, RZ, RZ, -0x64fa9774 ;  /* 0x9b05688cff097424 */ /* 0x000fe400078e00ff */
[----:B------:R-:W-:Y:S02]  /*0110*/  IMAD.MOV.U32 R10, RZ, RZ, 0x1f83d9ab ;  /* 0x1f83d9abff0a7424 */ /* 0x000fe400078e00ff */
[----:B------:R-:W-:Y:S02]  /*0120*/  IMAD.MOV.U32 R11, RZ, RZ, 0x5be0cd19 ;  /* 0x5be0cd19ff0b7424 */ /* 0x000fe400078e00ff */
[----:B------:R-:W-:Y:S01]  /*0130*/  IMAD.MOV.U32 R15, RZ, RZ, RZ ;  /* 0x000000ffff0f7224 */ /* 0x000fe200078e00ff */
[----:B0-----:R-:W-:-:S03]  /*0140*/  ULEA UR6, UR6, UR4, 0x18 ;  /* 0x0000000406067291 */ /* 0x001fc6000f8ec0ff */
[----:B------:R-:W-:-:S06]  /*0150*/  UMOV UR4, URZ ;  /* 0x000000ff00047c82 */ /* 0x000fcc0008000000 */
[----:B------:R0:W-:Y:S04]  /*0160*/  STS.128 [UR6], R4 ;  /* 0x00000004ff007988 */ /* 0x0001e80008000c06 */
[----:B------:R0:W-:Y:S04]  /*0170*/  STS.128 [UR6+0x10], R8 ;  /* 0x00001008ff007988 */ /* 0x0001e80008000c06 */
[----:B-1----:R-:W-:Y:S01]  /*0180*/  STS.64 [UR6+0x90], RZ ;  /* 0x000090ffff007988 */ /* 0x002fe20008000a06 */
.L_x_3:
[----:B------:R-:W-:-:S04]  /*0190*/  UIADD3 UR7, UP0, UPT, UR4, UR12, URZ ;  /* 0x0000000c04077290 */ /* 0x000fc8000ff1e0ff */
[----:B------:R-:W-:Y:S02]  /*01a0*/  UIADD3.X UR10, UPT, UPT, UR5, UR13, URZ, UP0, !UPT ;  /* 0x0000000d050a7290 */ /* 0x000fe400087fe4ff */
[----:B-1----:R-:W-:-:S04]  /*01b0*/  IMAD.U32 R2, RZ, RZ, UR7 ;  /* 0x00000007ff027e24 */ /* 0x002fc8000f8e00ff */
[----:B------:R-:W-:-:S05]  /*01c0*/  IMAD.U32 R3, RZ, RZ, UR10 ;  /* 0x0000000aff037e24 */ /* 0x000fca000f8e00ff */
[----:B------:R-:W2:Y:S01]  /*01d0*/  LDG.E.U8 R2, desc[UR8][R2.64] ;  /* 0x0000000802027981 */ /* 0x000ea2000c1e1100 */
[----:B------:R-:W-:Y:S01]  /*01e0*/  VIADD R0, R15, 0x1 ;  /* 0x000000010f007836 */ /* 0x000fe20000000000 */
[----:B------:R-:W-:-:S04]  /*01f0*/  UIADD3 UR4, UP0, UPT, UR4, 0x1, URZ ;  /* 0x0000000104047890 */ /* 0x000fc8000ff1e0ff */
[----:B------:R-:W-:Y:S01]  /*0200*/  STS [UR6+0x8c], R0 ;  /* 0x00008c00ff007988 */ /* 0x000fe20008000806 */
[----:B------:R-:W-:Y:S02]  /*0210*/  UIADD3.X UR5, UPT, UPT, URZ, UR5, URZ, UP0, !UPT ;  /* 0x00000005ff057290 */ /* 0x000fe400087fe4ff */
[----:B------:R-:W-:-:S04]  /*0220*/  UISETP.NE.U32.AND UP0, UPT, UR4, 0x10, UPT ;  /* 0x000000100400788c */ /* 0x000fc8000bf05070 */
[----:B------:R-:W-:Y:S01]  /*0230*/  UISETP.NE.AND.EX UP0, UPT, UR5, URZ, UPT, UP0 ;  /* 0x000000ff0500728c */ /* 0x000fe2000bf05300 */
[----:B--2---:R-:W-:Y:S04]  /*0240*/  STS.U8 [R15+UR6+0x4c], R2 ;  /* 0x00004c020f007988 */ /* 0x004fe80008000006 */
[----:B------:R-:W1:Y:S02]  /*0250*/  LDS.128 R12, [UR6+0x80] ;  /* 0x00008006ff0c7984 */ /* 0x000e640008000c00 */
[----:B-1----:R-:W-:-:S13]  /*0260*/  ISETP.NE.AND P0, PT, R15, 0x40, PT ;  /* 0x000000400f00780c */ /* 0x002fda0003f05270 */
[----:B------:R-:W-:Y:S05]  /*0270*/  @P0 BRA `(.L_x_2) ;  /* 0x00000060005c0947 */ /* 0x000fea0003800000 */
[----:B------:R-:W1:Y:S01]  /*0280*/  S2UR UR7, SR_CgaCtaId ;  /* 0x00000000000779c3 */ /* 0x000e620000008800 */
[----:B------:R-:W-:Y:S02]  /*0290*/  UMOV UR6, 0x400 ;  /* 0x0000040000067882 */ /* 0x000fe40000000000 */
[----:B-1----:R-:W-:-:S09]  /*02a0*/  ULEA UR6, UR7, UR6, 0x18 ;  /* 0x0000000607067291 */ /* 0x002fd2000f8ec0ff */
[----:B------:R-:W1:Y:S04]  /*02b0*/  LDS R0, [UR6+0x4c] ;  /* 0x00004c06ff007984 */ /* 0x000e680008000800 */
[----:B0-----:R-:W0:Y:S04]  /*02c0*/  LDS.128 R8, [UR6+0x10] ;  /* 0x00001006ff087984 */ /* 0x001e280008000c00 */
[----:B------:R-:W2:Y:S04]  /*02d0*/  LDS.128 R20, [UR6+0x50] ;  /* 0x00005006ff147984 */ /* 0x000ea80008000c00 */
[----:B------:R-:W3:Y:S04]  /*02e0*/  LDS.128 R4, [UR6] ;  /* 0x00000006ff047984 */ /* 0x000ee80008000c00 */
[----:B------:R-:W-:Y:S01]  /*02f0*/  STS [UR6+0x8c], RZ ;  /* 0x00008cffff007988 */ /* 0x000fe20008000806 */
[----:B-1----:R-:W-:-:S02]  /*0300*/  PRMT R2, R0, 0x7771, RZ ;  /* 0x0000777100027816 */ /* 0x002fc400000000ff */
[----:B------:R-:W-:Y:S02]  /*0310*/  PRMT R25, R0, 0x7773, RZ ;  /* 0x0000777300197816 */ /* 0x000fe400000000ff */
[--C-:B0-----:R-:W-:Y:S01]  /*0320*/  SHF.L.W.U32.HI R16, R8, 0x15, R8.reuse ;  /* 0x0000001508107819 */ /* 0x101fe20000010e08 */
[----:B------:R-:W-:Y:S01]  /*0330*/  IMAD.U32 R3, R2, 0x10000, RZ ;  /* 0x0001000002037824 */ /* 0x000fe200078e00ff */
[----:B------:R-:W-:Y:S02]  /*0340*/  PRMT R2, R0, 0x7770, RZ ;  /* 0x0000777000027816 */ /* 0x000fe400000000ff */
[----:B------:R-:W-:Y:S02]  /*0350*/  SHF.L.W.U32.HI R17, R8, 0x7, R8 ;  /* 0x0000000708117819 */ /* 0x000fe40000010e08 */
[----:B------:R-:W-:Y:S02]  /*0360*/  LOP3.LUT R15, R3, 0xff0000, RZ, 0xc0, !PT ;  /* 0x00ff0000030f7812 */ /* 0x000fe400078ec0ff */
[----:B------:R-:W-:-:S02]  /*0370*/  PRMT R3, R0, 0x7772, RZ ;  /* 0x0000777200037816 */ /* 0x000fc400000000ff */
[----:B--2---:R-:W-:Y:S01]  /*0380*/  PRMT R0, R20, 0x7771, RZ ;  /* 0x0000777114007816 */ /* 0x004fe200000000ff */
[----:B------:R-:W-:Y:S01]  /*0390*/  IMAD R2, R2, 0x1000000, R15 ;  /* 0x0100000002027824 */ /* 0x000fe200078e020f */
[----:B------:R-:W-:Y:S01]  /*03a0*/  SHF.L.W.U32.HI R15, R8, 0x1a, R8 ;  /* 0x0000001a080f7819 */ /* 0x000fe20000010e08 */
[----:B------:R-:W-:Y:S01]  /*03b0*/  IMAD.SHL.U32 R3, R3, 0x100, RZ ;  /* 0x0000010003037824 */ /* 0x000fe200078e00ff */
[----:B---3--:R-:W-:Y:S01]  /*03c0*/  SHF.L.W.U32.HI R34, R4, 0x13, R4 ;  /* 0x0000001304227819 */ /* 0x008fe20000010e04 */
[----:B------:R-:W-:Y:S01]  /*03d0*/  IMAD.U32 R0, R0, 0x10000, RZ ;  /* 0x0001000000007824 */ /* 0x000fe200078e00ff */
[----:B------:R-:W-:Y:S02]  /*03e0*/  LOP3.LUT R15, R17, R15, R16, 0x96, !PT ;  /* 0x0000000f110f7212 */ /* 0x000fe400078e9610 */
[----:B------:R-:W-:Y:S02]  /*03f0*/  LOP3.LUT R25, R25, R2, R3, 0xfe, !PT ;  /* 0x0000000219197212 */ /* 0x000fe400078efe03 */
[----:B------:R-:W-:-:S02]  /*0400*/  LOP3.LUT R2, R9, R8, R10, 0xe2, !PT ;  /* 0x0000000809027212 */ /* 0x000fc400078ee20a */
[----:B------:R-:W-:Y:S02]  /*0410*/  LOP3.LUT R16, R0, 0xff0000, RZ, 0xc0, !PT ;  /* 0x00ff000000107812 */ /* 0x000fe400078ec0ff */
[----:B------:R-:W-:Y:S02]  /*0420*/  IADD3 R18, PT, PT, R2, R15, R25 ;  /* 0x0000000f02127210 */ /* 0x000fe40007ffe019 */
[----:B------:R-:W-:Y:S02]  /*0430*/  PRMT R3, R20, 0x7770, RZ ;  /* 0x0000777014037816 */ /* 0x000fe400000000ff */
[----:B------:R-:W-:Y:S02]  /*0440*/  IADD3 R0, PT, PT, R18, 0x428a2f98, R11 ;  /* 0x428a2f9812007810 */ /* 0x000fe40007ffe00b */
[C---:B------:R-:W-:Y:S01]  /*0450*/  PRMT R2, R20.reuse, 0x7772, RZ ;  /* 0x0000777214027816 */ /* 0x040fe200000000ff */
[----:B------:R-:W-:Y:S01]  /*0460*/  IMAD R3, R3, 0x1000000, R16 ;  /* 0x0100000003037824 */ /* 0x000fe200078e0210 */
[----:B------:R-:W-:Y:S01]  /*0470*/  PRMT R15, R20, 0x7773, RZ ;  /* 0x00007773140f7816 */ /* 0x000fe200000000ff */
[----:B------:R-:W-:Y:S01]  /*0480*/  IMAD.IADD R32, R0, 0x1, R7 ;  /* 0x0000000100207824 */ /* 0x000fe200078e0207 */
[----:B------:R-:W-:Y:S01]  /*0490*/  SHF.L.W.U32.HI R36, R4, 0xa, R4 ;  /* 0x0000000a04247819 */ /* 0x000fe20000010e04 */
[----:B------:R-:W-:-:S03]  /*04a0*/  IMAD.SHL.U32 R2, R2, 0x100, RZ ;  /* 0x0000010002027824 */ /* 0x000fc600078e00ff */
[C-C-:B------:R-:W-:Y:S02]  /*04b0*/  SHF.L.W.U32.HI R16, R32.reuse, 0x1a, R32.reuse ;  /* 0x0000001a20107819 */ /* 0x140fe40000010e20 */
[C-C-:B------:R-:W-:Y:S02]  /*04c0*/  SHF.L.W.U32.HI R17, R32.reuse, 0x15, R32.reuse ;  /* 0x0000001520117819 */ /* 0x140fe40000010e20 */
[----:B------:R-:W-:Y:S02]  /*04d0*/  SHF.L.W.U32.HI R18, R32, 0x7, R32 ;  /* 0x0000000720127819 */ /* 0x000fe40000010e20 */
[----:B------:R-:W-:Y:S02]  /*04e0*/  LOP3.LUT R28, R3, R2, RZ, 0xfc, !PT ;  /* 0x00000002031c7212 */ /* 0x000fe400078efcff */
[----:B------:R-:W-:Y:S02]  /*04f0*/  PRMT R2, R21, 0x7771, RZ ;  /* 0x0000777115027816 */ /* 0x000fe400000000ff */
[----:B------:R-:W-:-:S02]  /*0500*/  LOP3.LUT R17, R18, R16, R17, 0x96, !PT ;  /* 0x0000001012117212 */ /* 0x000fc400078e9611 */
[----:B------:R-:W-:Y:S01]  /*0510*/  LOP3.LUT R3, R28, R15, RZ, 0xfc, !PT ;  /* 0x0000000f1c037212 */ /* 0x000fe200078efcff */
[----:B------:R-:W-:Y:S01]  /*0520*/  IMAD.U32 R16, R2, 0x10000, RZ ;  /* 0x0001000002107824 */ /* 0x000fe200078e00ff */
[----:B------:R-:W-:Y:S02]  /*0530*/  LOP3.LUT R18, R8, R32, R9, 0xe2, !PT ;  /* 0x0000002008127212 */ /* 0x000fe400078ee209 */
[C---:B------:R-:W-:Y:S02]  /*0540*/  PRMT R15, R21.reuse, 0x7770, RZ ;  /* 0x00007770150f7816 */ /* 0x040fe400000000ff */
[----:B------:R-:W-:Y:S02]  /*0550*/  IADD3 R17, PT, PT, R18, R17, R3 ;  /* 0x0000001112117210 */ /* 0x000fe40007ffe003 */
[----:B------:R-:W-:Y:S02]  /*0560*/  PRMT R2, R21, 0x7772, RZ ;  /* 0x0000777215027816 */ /* 0x000fe400000000ff */
[----:B------:R-:W-:-:S02]  /*0570*/  LOP3.LUT R16, R16, 0xff0000, RZ, 0xc0, !PT ;  /* 0x00ff000010107812 */ /* 0x000fc400078ec0ff */
[----:B------:R-:W-:Y:S01]  /*0580*/  IADD3 R33, PT, PT, R17, 0x71374491, R10 ;  /* 0x7137449111217810 */ /* 0x000fe20007ffe00a */
[----:B------:R-:W-:Y:S02]  /*0590*/  IMAD.SHL.U32 R2, R2, 0x100, RZ ;  /* 0x0000010002027824 */ /* 0x000fe400078e00ff */
[----:B------:R-:W-:Y:S01]  /*05a0*/  IMAD R15, R15, 0x1000000, R16 ;  /* 0x010000000f0f7824 */ /* 0x000fe200078e0210 */
[----:B------:R-:W-:Y:S01]  /*05b0*/  PRMT R16, R21, 0x7773, RZ ;  /* 0x0000777315107816 */ /* 0x000fe200000000ff */
[----:B------:R-:W-:Y:S01]  /*05c0*/  IMAD.IADD R35, R33, 0x1, R6 ;  /* 0x0000000121237824 */ /* 0x000fe200078e0206 */
[----:B------:R-:W-:Y:S02]  /*05d0*/  PRMT R21, R22, 0x7770, RZ ;  /* 0x0000777016157816 */ /* 0x000fe400000000ff */
[----:B------:R-:W-:Y:S02]  /*05e0*/  LOP3.LUT R29, R15, R2, RZ, 0xfc, !PT ;  /* 0x000000020f1d7212 */ /* 0x000fe400078efcff */
[----:B------:R-:W-:-:S02]  /*05f0*/  SHF.L.W.U32.HI R15, R35, 0x1a, R35 ;  /* 0x0000001a230f7819 */ /* 0x000fc40000010e23 */
[C-C-:B------:R-:W-:Y:S02]  /*0600*/  SHF.L.W.U32.HI R18, R35.reuse, 0x15, R35.reuse ;  /* 0x0000001523127819 */ /* 0x140fe40000010e23 */
[----:B------:R-:W-:Y:S02]  /*0610*/  SHF.L.W.U32.HI R19, R35, 0x7, R35 ;  /* 0x0000000723137819 */ /* 0x000fe40000010e23 */
[----:B------:R-:W-:Y:S02]  /*0620*/  LOP3.LUT R17, R32, R35, R8, 0xe2, !PT ;  /* 0x0000002320117212 */ /* 0x000fe400078ee208 */
[----:B------:R-:W-:Y:S02]  /*0630*/  LOP3.LUT R18, R19, R15, R18, 0x96, !PT ;  /* 0x0000000f13127212 */ /* 0x000fe400078e9612 */
[----:B------:R-:W-:Y:S02]  /*0640*/  PRMT R15, R22, 0x7771, RZ ;  /* 0x00007771160f7816 */ /* 0x000fe400000000ff */
[----:B------:R-:W-:-:S03]  /*0650*/  LOP3.LUT R2, R29, R16, RZ, 0xfc, !PT ;  /* 0x000000101d027212 */ /* 0x000fc600078efcff */
[----:B------:R-:W-:Y:S01]  /*0660*/  IMAD.U32 R15, R15, 0x10000, RZ ;  /* 0x000100000f0f7824 */ /* 0x000fe200078e00ff */
[----:B------:R-:W-:Y:S02]  /*0670*/  IADD3 R30, PT, PT, R17, R18, R2 ;  /* 0x00000012111e7210 */ /* 0x000fe40007ffe002 */
[----:B------:R-:W0:Y:S02]  /*0680*/  LDS.128 R16, [UR6+0x60] ;  /* 0x00006006ff107984 */ /* 0x000e240008000c00 */
[----:B------:R-:W-:Y:S02]  /*0690*/  LOP3.LUT R24, R15, 0xff0000, RZ, 0xc0, !PT ;  /* 0x00ff00000f187812 */ /* 0x000fe400078ec0ff */
[----:B------:R-:W-:Y:S02]  /*06a0*/  PRMT R15, R22, 0x7772, RZ ;  /* 0x00007772160f7816 */ /* 0x000fe400000000ff */
[----:B------:R-:W-:Y:S01]  /*06b0*/  IADD3 R30, PT, PT, R30, -0x4a3f0431, R9 ;  /* 0xb5c0fbcf1e1e7810 */ /* 0x000fe20007ffe009 */
[----:B------:R-:W-:-:S02]  /*06c0*/  IMAD R21, R21, 0x1000000, R24 ;  /* 0x0100000015157824 */ /* 0x000fc400078e0218 */
[----:B------:R-:W-:Y:S01]  /*06d0*/  IMAD.SHL.U32 R26, R15, 0x100, RZ ;  /* 0x000001000f1a7824 */ /* 0x000fe200078e00ff */
[----:B------:R-:W-:Y:S01]  /*06e0*/  PRMT R15, R22, 0x7773, RZ ;  /* 0x00007773160f7816 */ /* 0x000fe200000000ff */
[----:B------:R-:W-:-:S03]  /*06f0*/  IMAD.IADD R20, R5, 0x1, R30 ;  /* 0x0000000105147824 */ /* 0x000fc600078e021e */
[----:B------:R-:W-:Y:S02]  /*0700*/  LOP3.LUT R26, R21, R26, RZ, 0xfc, !PT ;  /* 0x0000001a151a7212 */ /* 0x000fe400078efcff */
[----:B------:R-:W-:Y:S02]  /*0710*/  PRMT R21, R23, 0x7771, RZ ;  /* 0x0000777117157816 */ /* 0x000fe400000000ff */
[C-C-:B------:R-:W-:Y:S02]  /*0720*/  SHF.L.W.U32.HI R24, R20.reuse, 0x1a, R20.reuse ;  /* 0x0000001a14187819 */ /* 0x140fe40000010e14 */
[C-C-:B------:R-:W-:Y:S01]  /*0730*/  SHF.L.W.U32.HI R27, R20.reuse, 0x15, R20.reuse ;  /* 0x00000015141b7819 */ /* 0x140fe20000010e14 */
[----:B------:R-:W-:Y:S01]  /*0740*/  IMAD.U32 R22, R21, 0x10000, RZ ;  /* 0x0001000015167824 */ /* 0x000fe200078e00ff */
[----:B------:R-:W-:Y:S02]  /*0750*/  SHF.L.W.U32.HI R31, R20, 0x7, R20 ;  /* 0x00000007141f7819 */ /* 0x000fe40000010e14 */
[----:B------:R-:W-:-:S02]  /*0760*/  LOP3.LUT R15, R26, R15, RZ, 0xfc, !PT ;  /* 0x0000000f1a0f7212 */ /* 0x000fc400078efcff */
[----:B------:R-:W-:Y:S02]  /*0770*/  LOP3.LUT R27, R31, R24, R27, 0x96, !PT ;  /* 0x000000181f1b7212 */ /* 0x000fe400078e961b */
[----:B------:R-:W-:Y:S02]  /*0780*/  LOP3.LUT R24, R35, R20, R32, 0xe2, !PT ;  /* 0x0000001423187212 */ /* 0x000fe400078ee220 */
[C---:B------:R-:W-:Y:S02]  /*0790*/  PRMT R21, R23.reuse, 0x7770, RZ ;  /* 0x0000777017157816 */ /* 0x040fe400000000ff */
[----:B------:R-:W-:Y:S02]  /*07a0*/  LOP3.LUT R22, R22, 0xff0000, RZ, 0xc0, !PT ;  /* 0x00ff000016167812 */ /* 0x000fe400078ec0ff */
[----:B------:R-:W-:Y:S02]  /*07b0*/  IADD3 R27, PT, PT, R24, R27, R15 ;  /* 0x0000001b181b7210 */ /* 0x000fe40007ffe00f */
[----:B------:R-:W-:Y:S01]  /*07c0*/  PRMT R24, R23, 0x7773, RZ ;  /* 0x0000777317187816 */ /* 0x000fe200000000ff */
[----:B------:R-:W-:Y:S01]  /*07d0*/  IMAD R22, R21, 0x1000000, R22 ;  /* 0x0100000015167824 */ /* 0x000fe200078e0216 */
[----:B------:R-:W-:-:S02]  /*07e0*/  IADD3 R37, PT, PT, R27, -0x164a245b, R8 ;  /* 0xe9b5dba51b257810 */ /* 0x000fc40007ffe008 */
[----:B------:R-:W-:Y:S02]  /*07f0*/  PRMT R21, R23, 0x7772, RZ ;  /* 0x0000777217157816 */ /* 0x000fe400000000ff */
[C---:B------:R-:W-:Y:S01]  /*0800*/  SHF.L.W.U32.HI R27, R4.reuse, 0x1e, R4 ;  /* 0x0000001e041b7819 */ /* 0x040fe20000010e04 */
[----:B------:R-:W-:Y:S02]  /*0810*/  IMAD.IADD R39, R4, 0x1, R37 ;  /* 0x0000000104277824 */ /* 0x000fe400078e0225 */
[----:B------:R-:W-:Y:S01]  /*0820*/  IMAD.SHL.U32 R21, R21, 0x100, RZ ;  /* 0x0000010015157824 */ /* 0x000fe200078e00ff */
[----:B------:R-:W-:Y:S02]  /*0830*/  LOP3.LUT R27, R36, R34, R27, 0x96, !PT ;  /* 0x00000022241b7212 */ /* 0x000fe400078e961b */
[C-C-:B------:R-:W-:Y:S02]  /*0840*/  SHF.L.W.U32.HI R38, R39.reuse, 0x1a, R39.reuse ;  /* 0x0000001a27267819 */ /* 0x140fe40000010e27 */
[----:B------:R-:W-:-:S02]  /*0850*/  SHF.L.W.U32.HI R41, R39, 0x15, R39 ;  /* 0x0000001527297819 */ /* 0x000fc40000010e27 */
[----:B------:R-:W-:Y:S02]  /*0860*/  SHF.L.W.U32.HI R40, R39, 0x7, R39 ;  /* 0x0000000727287819 */ /* 0x000fe40000010e27 */
[----:B------:R-:W-:Y:S02]  /*0870*/  LOP3.LUT R31, R22, R21, RZ, 0xfc, !PT ;  /* 0x00000015161f7212 */ /* 0x000fe400078efcff */
[----:B0-----:R-:W-:Y:S02]  /*0880*/  PRMT R21, R16, 0x7771, RZ ;  /* 0x0000777110157816 */ /* 0x001fe400000000ff */
[----:B------:R-:W-:Y:S02]  /*0890*/  LOP3.LUT R38, R40, R38, R41, 0x96, !PT ;  /* 0x0000002628267212 */ /* 0x000fe400078e9629 */
[----:B------:R-:W-:Y:S01]  /*08a0*/  LOP3.LUT R24, R31, R24, RZ, 0xfc, !PT ;  /* 0x000000181f187212 */ /* 0x000fe200078efcff */
[----:B------:R-:W-:Y:S01]  /*08b0*/  IMAD.U32 R22, R21, 0x10000, RZ ;  /* 0x0001000015167824 */ /* 0x000fe200078e00ff */
[----:B------:R-:W-:-:S02]  /*08c0*/  LOP3.LUT R23, R20, R39, R35, 0xe2, !PT ;  /* 0x0000002714177212 */ /* 0x000fc400078ee223 */
[----:B------:R-:W-:Y:S02]  /*08d0*/  LOP3.LUT R41, R6, R5, R4, 0xe8, !PT ;  /* 0x0000000506297212 */ /* 0x000fe400078ee804 */
[----:B------:R-:W-:Y:S02]  /*08e0*/  IADD3 R23, PT, PT, R23, R38, R24 ;  /* 0x0000002617177210 */ /* 0x000fe40007ffe018 */
[----:B------:R-:W-:Y:S02]  /*08f0*/  IADD3 R41, PT, PT, R0, R27, R41 ;  /* 0x0000001b00297210 */ /* 0x000fe40007ffe029 */
[----:B------:R-:W-:Y:S02]  /*0900*/  PRMT R21, R16, 0x7770, RZ ;  /* 0x0000777010157816 */ /* 0x000fe400000000ff */
[----:B------:R-:W-:Y:S02]  /*0910*/  LOP3.LUT R22, R22, 0xff0000, RZ, 0xc0, !PT ;  /* 0x00ff000016167812 */ /* 0x000fe400078ec0ff */
[----:B------:R-:W-:-:S02]  /*0920*/  PRMT R0, R16, 0x7772, RZ ;  /* 0x0000777210007816 */ /* 0x000fc400000000ff */
[----:B------:R-:W-:Y:S01]  /*0930*/  IADD3 R32, PT, PT, R23, 0x3956c25b, R32 ;  /* 0x3956c25b17207810 */ /* 0x000fe20007ffe020 */
[----:B------:R-:W-:Y:S01]  /*0940*/  IMAD R21, R21, 0x1000000, R22 ;  /* 0x0100000015157824 */ /* 0x000fe200078e0216 */
[C-C-:B------:R-:W-:Y:S01]  /*0950*/  SHF.L.W.U32.HI R22, R41.reuse, 0x1e, R41.reuse ;  /* 0x0000001e29167819 */ /* 0x140fe20000010e29 */
[----:B------:R-:W-:Y:S01]  /*0960*/  IMAD.SHL.U32 R0, R0, 0x100, RZ ;  /* 0x0000010000007824 */ /* 0x000fe200078e00ff */
[C-C-:B------:R-:W-:Y:S01]  /*0970*/  SHF.L.W.U32.HI R23, R41.reuse, 0x13, R41.reuse ;  /* 0x0000001329177819 */ /* 0x140fe20000010e29 */
[C---:B------:R-:W-:Y:S01]  /*0980*/  IMAD.IADD R34, R41.reuse, 0x1, R32 ;  /* 0x0000000129227824 */ /* 0x040fe200078e0220 */
[----:B------:R-:W-:Y:S02]  /*0990*/  SHF.L.W.U32.HI R36, R41, 0xa, R41 ;  /* 0x0000000a29247819 */ /* 0x000fe40000010e29 */
[----:B------:R-:W-:Y:S02]  /*09a0*/  LOP3.LUT R27, R21, R0, RZ, 0xfc, !PT ;  /* 0x00000000151b7212 */ /* 0x000fe400078efcff */
[----:B------:R-:W-:-:S02]  /*09b0*/  SHF.L.W.U32.HI R38, R34, 0x1a, R34 ;  /* 0x0000001a22267819 */ /* 0x000fc40000010e22 */
[C-C-:B------:R-:W-:Y:S02]  /*09c0*/  SHF.L.W.U32.HI R43, R34.reuse, 0x15, R34.reuse ;  /* 0x00000015222b7819 */ /* 0x140fe40000010e22 */
[----:B------:R-:W-:Y:S02]  /*09d0*/  SHF.L.W.U32.HI R40, R34, 0x7, R34 ;  /* 0x0000000722287819 */ /* 0x000fe40000010e22 */
[----:B------:R-:W-:Y:S02]  /*09e0*/  PRMT R0, R16, 0x7773, RZ ;  /* 0x0000777310007816 */ /* 0x000fe400000000ff */
[----:B------:R-:W-:Y:S02]  /*09f0*/  PRMT R16, R17, 0x7771, RZ ;  /* 0x0000777111107816 */ /* 0x000fe400000000ff */
[----:B------:R-:W-:Y:S02]  /*0a00*/  LOP3.LUT R38, R40, R38, R43, 0x96, !PT ;  /* 0x0000002628267212 */ /* 0x000fe400078e962b */
[----:B------:R-:W-:Y:S01]  /*0a10*/  LOP3.LUT R0, R27, R0, RZ, 0xfc, !PT ;  /* 0x000000001b007212 */ /* 0x000fe200078efcff */
[----:B------:R-:W-:Y:S01]  /*0a20*/  IMAD.U32 R16, R16, 0x10000, RZ ;  /* 0x0001000010107824 */ /* 0x000fe200078e00ff */
[----:B------:R-:W-:-:S02]  /*0a30*/  LOP3.LUT R21, R39, R34, R20, 0xe2, !PT ;  /* 0x0000002227157212 */ /* 0x000fc400078ee214 */
[----:B------:R-:W-:Y:S02]  /*0a40*/  LOP3.LUT R22, R36, R23, R22, 0x96, !PT ;  /* 0x0000001724167212 */ /* 0x000fe400078e9616 */
[----:B------:R-:W-:Y:S02]  /*0a50*/  LOP3.LUT R36, R5, R4, R41, 0xe8, !PT ;  /* 0x0000000405247212 */ /* 0x000fe400078ee829 */
[----:B------:R-:W-:Y:S02]  /*0a60*/  IADD3 R38, PT, PT, R21, R38, R0 ;  /* 0x0000002615267210 */ /* 0x000fe40007ffe000 */
[----:B------:R-:W-:Y:S02]  /*0a70*/  IADD3 R36, PT, PT, R33, R22, R36 ;  /* 0x0000001621247210 */ /* 0x000fe40007ffe024 */
[----:B------:R-:W-:Y:S02]  /*0a80*/  LOP3.LUT R22, R16, 0xff0000, RZ, 0xc0, !PT ;  /* 0x00ff000010167812 */ /* 0x000fe400078ec0ff */
[----:B------:R-:W-:-:S02]  /*0a90*/  IADD3 R35, PT, PT, R38, 0x59f111f1, R35 ;  /* 0x59f111f126237810 */ /* 0x000fc40007ffe023 */
[C---:B------:R-:W-:Y:S02]  /*0aa0*/  PRMT R21, R17.reuse, 0x7770, RZ ;  /* 0x0000777011157816 */ /* 0x040fe400000000ff */
[C---:B------:R-:W-:Y:S01]  /*0ab0*/  PRMT R16, R17.reuse, 0x7772, RZ ;  /* 0x0000777211107816 */ /* 0x040fe200000000ff */
[C---:B------:R-:W-:Y:S01]  /*0ac0*/  IMAD.IADD R43, R36.reuse, 0x1, R35 ;  /* 0x00000001242b7824 */ /* 0x040fe200078e0223 */
[----:B------:R-:W-:Y:S01]  /*0ad0*/  PRMT R17, R17, 0x7773, RZ ;  /* 0x0000777311117816 */ /* 0x000fe200000000ff */
[----:B------:R-:W-:Y:S01]  /*0ae0*/  IMAD R21, R21, 0x1000000, R22 ;  /* 0x0100000015157824 */ /* 0x000fe200078e0216 */
[----:B------:R-:W-:Y:S01]  /*0af0*/  SHF.L.W.U32.HI R22, R36, 0x1e, R36 ;  /* 0x0000001e24167819 */ /* 0x000fe20000010e24 */
[----:B------:R-:W-:Y:S01]  /*0b00*/  IMAD.SHL.U32 R16, R16, 0x100, RZ ;  /* 0x0000010010107824 */ /* 0x000fe200078e00ff */
[C-C-:B------:R-:W-:Y:S02]  /*0b10*/  SHF.L.W.U32.HI R38, R43.reuse, 0x1a, R43.reuse ;  /* 0x0000001a2b267819 */ /* 0x140fe40000010e2b */
[----:B------:R-:W-:-:S02]  /*0b20*/  SHF.L.W.U32.HI R45, R43, 0x15, R43 ;  /* 0x000000152b2d7819 */ /* 0x000fc40000010e2b */
[----:B------:R-:W-:Y:S02]  /*0b30*/  SHF.L.W.U32.HI R40, R43, 0x7, R43 ;  /* 0x000000072b287819 */ /* 0x000fe40000010e2b */
[----:B------:R-:W-:Y:S02]  /*0b40*/  LOP3.LUT R16, R21, R16, RZ, 0xfc, !PT ;  /* 0x0000001015107212 */ /* 0x000fe400078efcff */
[C-C-:B------:R-:W-:Y:S02]  /*0b50*/  SHF.L.W.U32.HI R23, R36.reuse, 0x13, R36.reuse ;  /* 0x0000001324177819 */ /* 0x140fe40000010e24 */
[----:B------:R-:W-:Y:S02]  /*0b60*/  SHF.L.W.U32.HI R33, R36, 0xa, R36 ;  /* 0x0000000a24217819 */ /* 0x000fe40000010e24 */
[----:B------:R-:W-:Y:S02]  /*0b70*/  LOP3.LUT R40, R40, R38, R45, 0x96, !PT ;  /* 0x0000002628287212 */ /* 0x000fe400078e962d */
[----:B------:R-:W-:-:S02]  /*0b80*/  PRMT R21, R18, 0x7771, RZ ;  /* 0x0000777112157816 */ /* 0x000fc400000000ff */
[----:B------:R-:W-:Y:S02]  /*0b90*/  LOP3.LUT R17, R16, R17, RZ, 0xfc, !PT ;  /* 0x0000001110117212 */ /* 0x000fe400078efcff */
[----:B------:R-:W-:Y:S01]  /*0ba0*/  LOP3.LUT R38, R34, R43, R39, 0xe2, !PT ;  /* 0x0000002b22267212 */ /* 0x000fe200078ee227 */
[----:B------:R-:W-:Y:S01]  /*0bb0*/  IMAD.U32 R21, R21, 0x10000, RZ ;  /* 0x0001000015157824 */ /* 0x000fe200078e00ff */
[----:B------:R-:W-:Y:S02]  /*0bc0*/  LOP3.LUT R22, R33, R23, R22, 0x96, !PT ;  /* 0x0000001721167212 */ /* 0x000fe400078e9616 */
[----:B------:R-:W-:Y:S02]  /*0bd0*/  IADD3 R23, PT, PT, R38, R40, R17 ;  /* 0x0000002826177210 */ /* 0x000fe40007ffe011 */
[----:B------:R-:W-:Y:S02]  /*0be0*/  LOP3.LUT R45, R4, R41, R36, 0xe8, !PT ;  /* 0x00000029042d7212 */ /* 0x000fe400078ee824 */
[----:B------:R-:W-:-:S02]  /*0bf0*/  LOP3.LUT R40, R21, 0xff0000, RZ, 0xc0, !PT ;  /* 0x00ff000015287812 */ /* 0x000fc400078ec0ff */
[----:B------:R-:W-:Y:S02]  /*0c00*/  IADD3 R45, PT, PT, R30, R22, R45 ;  /* 0x000000161e2d7210 */ /* 0x000fe40007ffe02d */
[----:B------:R-:W-:Y:S02]  /*0c10*/  IADD3 R38, PT, PT, R23, -0x6dc07d5c, R20 ;  /* 0x923f82a417267810 */ /* 0x000fe40007ffe014 */
[----:B------:R-:W0:Y:S01]  /*0c20*/  LDS.128 R20, [UR6+0x70] ;  /* 0x00007006ff147984 */ /* 0x000e220008000c00 */
[C---:B------:R-:W-:Y:S02]  /*0c30*/  PRMT R33, R18.reuse, 0x7770, RZ ;  /* 0x0000777012217816 */ /* 0x040fe400000000ff */
[----:B------:R-:W-:Y:S02]  /*0c40*/  PRMT R30, R18, 0x7772, RZ ;  /* 0x00007772121e7816 */ /* 0x000fe400000000ff */
[--C-:B------:R-:W-:Y:S01]  /*0c50*/  SHF.L.W.U32.HI R42, R45, 0x1e, R45.reuse ;  /* 0x0000001e2d2a7819 */ /* 0x100fe20000010e2d */
[----:B------:R-:W-:Y:S01]  /*0c60*/  IMAD R33, R33, 0x1000000, R40 ;  /* 0x0100000021217824 */ /* 0x000fe200078e0228 */
[C-C-:B------:R-:W-:Y:S01]  /*0c70*/  SHF.L.W.U32.HI R47, R45.reuse, 0x13, R45.reuse ;  /* 0x000000132d2f7819 */ /* 0x140fe20000010e2d */
[----:B------:R-:W-:Y:S01]  /*0c80*/  IMAD.SHL.U32 R30, R30, 0x100, RZ ;  /* 0x000001001e1e7824 */ /* 0x000fe200078e00ff */
[C---:B------:R-:W-:Y:S01]  /*0c90*/  SHF.L.W.U32.HI R44, R45.reuse, 0xa, R45 ;  /* 0x0000000a2d2c7819 */ /* 0x040fe20000010e2d */
[----:B------:R-:W-:-:S03]  /*0ca0*/  IMAD.IADD R40, R45, 0x1, R38 ;  /* 0x000000012d287824 */ /* 0x000fc600078e0226 */
[----:B------:R-:W-:Y:S02]  /*0cb0*/  LOP3.LUT R30, R33, R30, RZ, 0xfc, !PT ;  /* 0x0000001e211e7212 */ /* 0x000fe400078efcff */
[C-C-:B------:R-:W-:Y:S02]  /*0cc0*/  SHF.L.W.U32.HI R46, R40.reuse, 0x1a, R40.reuse ;  /* 0x0000001a282e7819 */ /* 0x140fe40000010e28 */
[C-C-:B------:R-:W-:Y:S02]  /*0cd0*/  SHF.L.W.U32.HI R49, R40.reuse, 0x15, R40.reuse ;  /* 0x0000001528317819 */ /* 0x140fe40000010e28 */
[----:B------:R-:W-:Y:S02]  /*0ce0*/  SHF.L.W.U32.HI R48, R40, 0x7, R40 ;  /* 0x0000000728307819 */ /* 0x000fe40000010e28 */
[----:B------:R-:W-:Y:S02]  /*0cf0*/  PRMT R33, R18, 0x7773, RZ ;  /* 0x0000777312217816 */ /* 0x000fe400000000ff */
[----:B------:R-:W-:-:S02]  /*0d00*/  PRMT R18, R19, 0x7771, RZ ;  /* 0x0000777113127816 */ /* 0x000fc400000000ff */
[----:B------:R-:W-:Y:S02]  /*0d10*/  LOP3.LUT R48, R48, R46, R49, 0x96, !PT ;  /* 0x0000002e30307212 */ /* 0x000fe400078e9631 */
[----:B------:R-:W-:Y:S01]  /*0d20*/  LOP3.LUT R33, R30, R33, RZ, 0xfc, !PT ;  /* 0x000000211e217212 */ /* 0x000fe200078efcff */
[----:B------:R-:W-:Y:S01]  /*0d30*/  IMAD.U32 R18, R18, 0x10000, RZ ;  /* 0x0001000012127824 */ /* 0x000fe200078e00ff */
[----:B------:R-:W-:Y:S02]  /*0d40*/  LOP3.LUT R46, R43, R40, R34, 0xe2, !PT ;  /* 0x000000282b2e7212 */ /* 0x000fe400078ee222 */
[----:B------:R-:W-:Y:S02]  /*0d50*/  LOP3.LUT R44, R44, R47, R42, 0x96, !PT ;  /* 0x0000002f2c2c7212 */ /* 0x000fe400078e962a */
[----:B------:R-:W-:Y:S02]  /*0d60*/  LOP3.LUT R42, R41, R36, R45, 0xe8, !PT ;  /* 0x00000024292a7212 */ /* 0x000fe400078ee82d */
[----:B------:R-:W-:-:S02]  /*0d70*/  IADD3 R46, PT, PT, R46, R48, R33 ;  /* 0x000000302e2e7210 */ /* 0x000fc40007ffe021 */
[----:B------:R-:W-:Y:S02]  /*0d80*/  IADD3 R42, PT, PT, R37, R44, R42 ;  /* 0x0000002c252a7210 */ /* 0x000fe40007ffe02a */
[C---:B------:R-:W-:Y:S02]  /*0d90*/  PRMT R37, R19.reuse, 0x7770, RZ ;  /* 0x0000777013257816 */ /* 0x040fe400000000ff */
[----:B------:R-:W-:Y:S02]  /*0da0*/  LOP3.LUT R44, R18, 0xff0000, RZ, 0xc0, !PT ;  /* 0x00ff0000122c7812 */ /* 0x000fe400078ec0ff */
[----:B------:R-:W-:Y:S02]  /*0db0*/  IADD3 R39, PT, PT, R46, -0x54e3a12b, R39 ;  /* 0xab1c5ed52e277810 */ /* 0x000fe40007ffe027 */
[----:B------:R-:W-:Y:S01]  /*0dc0*/  PRMT R18, R19, 0x7772, RZ ;  /* 0x0000777213127816 */ /* 0x000fe200000000ff */
[----:B------:R-:W-:Y:S01]  /*0dd0*/  IMAD R44, R37, 0x1000000, R44 ;  /* 0x01000000252c7824 */ /* 0x000fe200078e022c */
[C-C-:B------:R-:W-:Y:S01]  /*0de0*/  SHF.L.W.U32.HI R46, R42.reuse, 0x1e, R42.reuse ;  /* 0x0000001e2a2e7819 */ /* 0x140fe20000010e2a */
[C---:B------:R-:W-:Y:S01]  /*0df0*/  IMAD.IADD R37, R42.reuse, 0x1, R39 ;  /* 0x000000012a257824 */ /* 0x040fe200078e0227 */
[----:B------:R-:W-:Y:S01]  /*0e00*/  SHF.L.W.U32.HI R47, R42, 0x13, R42 ;  /* 0x000000132a2f7819 */ /* 0x000fe20000010e2a */
[----:B------:R-:W-:Y:S01]  /*0e10*/  IMAD.SHL.U32 R41, R18, 0x100, RZ ;  /* 0x0000010012297824 */ /* 0x000fe200078e00ff */
[----:B------:R-:W-:-:S02]  /*0e20*/  PRMT R18, R19, 0x7773, RZ ;  /* 0x0000777313127816 */ /* 0x000fc400000000ff */
[C-C-:B------:R-:W-:Y:S02]  /*0e30*/  SHF.L.W.U32.HI R49, R37.reuse, 0x1a, R37.reuse ;  /* 0x0000001a25317819 */ /* 0x140fe40000010e25 */
[C-C-:B------:R-:W-:Y:S02]  /*0e40*/  SHF.L.W.U32.HI R50, R37.reuse, 0x15, R37.reuse ;  /* 0x0000001525327819 */ /* 0x140fe40000010e25 */
[----:B------:R-:W-:Y:S02]  /*0e50*/  SHF.L.W.U32.HI R51, R37, 0x7, R37 ;  /* 0x0000000725337819 */ /* 0x000fe40000010e25 */
[----:B------:R-:W-:Y:S02]  /*0e60*/  LOP3.LUT R19, R44, R41, RZ, 0xfc, !PT ;  /* 0x000000292c137212 */ /* 0x000fe400078efcff */
[----:B------:R-:W-:Y:S02]  /*0e70*/  SHF.L.W.U32.HI R48, R42, 0xa, R42 ;  /* 0x0000000a2a307819 */ /* 0x000fe40000010e2a */
[----:B0-----:R-:W-:-:S02]  /*0e80*/  PRMT R41, R20, 0x7771, RZ ;  /* 0x0000777114297816 */ /* 0x001fc400000000ff */
        /* <DEDUP_REMOVED lines=10> */
[----:B------:R-:W-:Y:S02]  /*0f30*/  PRMT R32, R20, 0x7772, RZ ;  /* 0x0000777214207816 */ /* 0x000fe400000000ff */
[----:B------:R-:W-:Y:S01]  /*0f40*/  IADD3 R41, PT, PT, R49, -0x27f85568, R34 ;  /* 0xd807aa9831297810 */ /* 0x000fe20007ffe022 */
[----:B------:R-:W-:Y:S01]  /*0f50*/  IMAD R47, R44, 0x1000000, R47 ;  /* 0x010000002c2f7824 */ /* 0x000fe200078e022f */
[--C-:B------:R-:W-:Y:S01]  /*0f60*/  SHF.L.W.U32.HI R34, R36, 0x1e, R36.reuse ;  /* 0x0000001e24227819 */ /* 0x100fe20000010e24 */
[----:B------:R-:W-:Y:S01]  /*0f70*/  IMAD.SHL.U32 R32, R32, 0x100, RZ ;  /* 0x0000010020207824 */ /* 0x000fe200078e00ff */
[C-C-:B------:R-:W-:Y:S01]  /*0f80*/  SHF.L.W.U32.HI R49, R36.reuse, 0x13, R36.reuse ;  /* 0x0000001324317819 */ /* 0x140fe20000010e24 */
[C---:B------:R-:W-:Y:S01]  /*0f90*/  IMAD.IADD R44, R36.reuse, 0x1, R41 ;  /* 0x00000001242c7824 */ /* 0x040fe200078e0229 */
[----:B------:R-:W-:-:S02]  /*0fa0*/  SHF.L.W.U32.HI R46, R36, 0xa, R36 ;  /* 0x0000000a242e7819 */ /* 0x000fc40000010e24 */
[----:B------:R-:W-:Y:S02]  /*0fb0*/  LOP3.LUT R32, R47, R32, RZ, 0xfc, !PT ;  /* 0x000000202f207212 */ /* 0x000fe400078efcff */
[C-C-:B------:R-:W-:Y:S02]  /*0fc0*/  SHF.L.W.U32.HI R48, R44.reuse, 0x1a, R44.reuse ;  /* 0x0000001a2c307819 */ /* 0x140fe40000010e2c */
[C-C-:B------:R-:W-:Y:S02]  /*0fd0*/  SHF.L.W.U32.HI R51, R44.reuse, 0x15, R44.reuse ;  /* 0x000000152c337819 */ /* 0x140fe40000010e2c */
[----:B------:R-:W-:Y:S02]  /*0fe0*/  SHF.L.W.U32.HI R50, R44, 0x7, R44 ;  /* 0x000000072c327819 */ /* 0x000fe40000010e2c */
[----:B------:R-:W-:Y:S02]  /*0ff0*/  PRMT R47, R20, 0x7773, RZ ;  /* 0x00007773142f7816 */ /* 0x000fe400000000ff */
[----:B------:R-:W-:-:S02]  /*1000*/  LOP3.LUT R49, R46, R49, R34, 0x96, !PT ;  /* 0x000000312e317212 */ /* 0x000fc400078e9622 */
[----:B------:R-:W-:Y:S02]  /*1010*/  PRMT R34, R21, 0x7771, RZ ;  /* 0x0000777115227816 */ /* 0x000fe400000000ff */
[----:B------:R-:W-:Y:S02]  /*1020*/  LOP3.LUT R46, R45, R42, R36, 0xe8, !PT ;  /* 0x0000002a2d2e7212 */ /* 0x000fe400078ee824 */
[----:B------:R-:W-:Y:S01]  /*1030*/  LOP3.LUT R48, R50, R48, R51, 0x96, !PT ;  /* 0x0000003032307212 */ /* 0x000fe200078e9633 */
[----:B------:R-:W-:Y:S01]  /*1040*/  IMAD.U32 R34, R34, 0x10000, RZ ;  /* 0x0001000022227824 */ /* 0x000fe200078e00ff */
[----:B------:R-:W-:Y:S02]  /*1050*/  LOP3.LUT R20, R32, R47, RZ, 0xfc, !PT ;  /* 0x0000002f20147212 */ /* 0x000fe400078efcff */
[----:B------:R-:W-:Y:S02]  /*1060*/  LOP3.LUT R45, R37, R44, R40, 0xe2, !PT ;  /* 0x0000002c252d7212 */ /* 0x000fe400078ee228 */
[----:B------:R-:W-:-:S02]  /*1070*/  IADD3 R47, PT, PT, R35, R49, R46 ;  /* 0x00000031232f7210 */ /* 0x000fc40007ffe02e */
[----:B------:R-:W-:Y:S02]  /*1080*/  IADD3 R48, PT, PT, R45, R48, R20 ;  /* 0x000000302d307210 */ /* 0x000fe40007ffe014 */
[----:B------:R-:W-:Y:S02]  /*1090*/  LOP3.LUT R46, R34, 0xff0000, RZ, 0xc0, !PT ;  /* 0x00ff0000222e7812 */ /* 0x000fe400078ec0ff */
[C---:B------:R-:W-:Y:S02]  /*10a0*/  PRMT R35, R21.reuse, 0x7770, RZ ;  /* 0x0000777015237816 */ /* 0x040fe400000000ff */
[----:B------:R-:W-:Y:S02]  /*10b0*/  PRMT R34, R21, 0x7772, RZ ;  /* 0x0000777215227816 */ /* 0x000fe400000000ff */
[----:B------:R-:W-:Y:S01]  /*10c0*/  IADD3 R43, PT, PT, R48, 0x12835b01, R43 ;  /* 0x12835b01302b7810 */ /* 0x000fe20007ffe02b */
[----:B------:R-:W-:Y:S01]  /*10d0*/  IMAD R35, R35, 0x1000000, R46 ;  /* 0x0100000023237824 */ /* 0x000fe200078e022e */
[C-C-:B------:R-:W-:Y:S01]  /*10e0*/  SHF.L.W.U32.HI R46, R47.reuse, 0x1e, R47.reuse ;  /* 0x0000001e2f2e7819 */ /* 0x140fe20000010e2f */
[----:B------:R-:W-:Y:S01]  /*10f0*/  IMAD.SHL.U32 R34, R34, 0x100, RZ ;  /* 0x0000010022227824 */ /* 0x000fe200078e00ff */
[C---:B------:R-:W-:Y:S01]  /*1100*/  SHF.L.W.U32.HI R49, R47.reuse, 0x13, R47 ;  /* 0x000000132f317819 */ /* 0x040fe20000010e2f */
[C---:B------:R-:W-:Y:S01]  /*1110*/  IMAD.IADD R45, R47.reuse, 0x1, R43 ;  /* 0x000000012f2d7824 */ /* 0x040fe200078e022b */
[----:B------:R-:W-:-:S02]  /*1120*/  SHF.L.W.U32.HI R48, R47, 0xa, R47 ;  /* 0x0000000a2f307819 */ /* 0x000fc40000010e2f */
        /* <DEDUP_REMOVED lines=17> */
[----:B------:R-:W-:Y:S01]  /*1240*/  IADD3 R40, PT, PT, R51, 0x243185be, R40 ;  /* 0x243185be33287810 */ /* 0x000fe20007ffe028 */
[----:B------:R-:W-:Y:S01]  /*1250*/  IMAD R49, R42, 0x1000000, R49 ;  /* 0x010000002a317824 */ /* 0x000fe200078e0231 */
[----:B------:R-:W-:Y:S01]  /*1260*/  PRMT R22, R22, 0x7773, RZ ;  /* 0x0000777316167816 */ /* 0x000fe200000000ff */
        /* <DEDUP_REMOVED lines=9> */
[----:B------:R-:W-:-:S02]  /*1300*/  SHF.L.W.U32.HI R50, R38, 0xa, R38 ;  /* 0x0000000a26327819 */ /* 0x000fc40000010e26 */
[----:B------:R-:W-:Y:S01]  /*1310*/  LOP3.LUT R52, R54, R52, R53, 0x96, !PT ;  /* 0x0000003436347212 */ /* 0x000fe200078e9635 */
[----:B------:R-:W-:Y:S01]  /*1320*/  IMAD.U32 R46, R46, 0x10000, RZ ;  /* 0x000100002e2e7824 */ /* 0x000fe200078e00ff */
[----:B------:R-:W-:Y:S02]  /*1330*/  LOP3.LUT R22, R21, R22, RZ, 0xfc, !PT ;  /* 0x0000001615167212 */ /* 0x000fe400078efcff */
[----:B------:R-:W-:Y:S02]  /*1340*/  LOP3.LUT R49, R45, R42, R44, 0xe2, !PT ;  /* 0x0000002a2d317212 */ /* 0x000fe400078ee22c */
[----:B------:R-:W-:Y:S02]  /*1350*/  LOP3.LUT R48, R50, R51, R48, 0x96, !PT ;  /* 0x0000003332307212 */ /* 0x000fe400078e9630 */
[----:B------:R-:W-:Y:S02]  /*1360*/  LOP3.LUT R36, R36, R47, R38, 0xe8, !PT ;  /* 0x0000002f24247212 */ /* 0x000fe400078ee826 */
[----:B------:R-:W-:-:S02]  /*1370*/  IADD3 R52, PT, PT, R49, R52, R22 ;  /* 0x0000003431347210 */ /* 0x000fc40007ffe016 */
[----:B------:R-:W-:Y:S02]  /*1380*/  IADD3 R39, PT, PT, R39, R48, R36 ;  /* 0x0000003027277210 */ /* 0x000fe40007ffe024 */
[C---:B------:R-:W-:Y:S02]  /*1390*/  PRMT R48, R23.reuse, 0x7770, RZ ;  /* 0x0000777017307816 */ /* 0x040fe400000000ff */
[----:B------:R-:W-:Y:S02]  /*13a0*/  LOP3.LUT R49, R46, 0xff0000, RZ, 0xc0, !PT ;  /* 0x00ff00002e317812 */ /* 0x000fe400078ec0ff */
[----:B------:R-:W-:Y:S02]  /*13b0*/  IADD3 R46, PT, PT, R52, 0x550c7dc3, R37 ;  /* 0x550c7dc3342e7810 */ /* 0x000fe40007ffe025 */
[C---:B------:R-:W-:Y:S02]  /*13c0*/  PRMT R36, R23.reuse, 0x7772, RZ ;  /* 0x0000777217247816 */ /* 0x040fe400000000ff */
[----:B------:R-:W-:Y:S01]  /*13d0*/  PRMT R50, R23, 0x7773, RZ ;  /* 0x0000777317327816 */ /* 0x000fe200000000ff */
[----:B------:R-:W-:Y:S01]  /*13e0*/  IMAD R23, R48, 0x1000000, R49 ;  /* 0x0100000030177824 */ /* 0x000fe200078e0231 */
[----:B------:R-:W-:Y:S01]  /*13f0*/  PRMT R37, R12, 0x7771, RZ ;  /* 0x000077710c257816 */ /* 0x000fe200000000ff */
[C---:B------:R-:W-:Y:S01]  /*1400*/  IMAD.IADD R49, R39.reuse, 0x1, R46 ;  /* 0x0000000127317824 */ /* 0x040fe200078e022e */
[C-C-:B------:R-:W-:Y:S01]  /*1410*/  SHF.L.W.U32.HI R48, R39.reuse, 0x1e, R39.reuse ;  /* 0x0000001e27307819 */ /* 0x140fe20000010e27 */
[----:B------:R-:W-:Y:S01]  /*1420*/  IMAD.SHL.U32 R36, R36, 0x100, RZ ;  /* 0x0000010024247824 */ /* 0x000fe200078e00ff */
[----:B------:R-:W-:Y:S01]  /*1430*/  SHF.L.W.U32.HI R51, R39, 0x13, R39 ;  /* 0x0000001327337819 */ /* 0x000fe20000010e27 */
[----:B------:R-:W-:Y:S01]  /*1440*/  IMAD.U32 R37, R37, 0x10000, RZ ;  /* 0x0001000025257824 */ /* 0x000fe200078e00ff */
[----:B------:R-:W-:-:S02]  /*1450*/  SHF.L.W.U32.HI R53, R49, 0x1a, R49 ;  /* 0x0000001a31357819 */ /* 0x000fc40000010e31 */
[C-C-:B------:R-:W-:Y:S02]  /*1460*/  SHF.L.W.U32.HI R54, R49.reuse, 0x15, R49.reuse ;  /* 0x0000001531367819 */ /* 0x140fe40000010e31 */
[----:B------:R-:W-:Y:S02]  /*1470*/  SHF.L.W.U32.HI R55, R49, 0x7, R49 ;  /* 0x0000000731377819 */ /* 0x000fe40000010e31 */
[----:B------:R-:W-:Y:S02]  /*1480*/  SHF.L.W.U32.HI R52, R39, 0xa, R39 ;  /* 0x0000000a27347819 */ /* 0x000fe40000010e27 */
[----:B------:R-:W-:Y:S02]  /*1490*/  LOP3.LUT R23, R23, R36, RZ, 0xfc, !PT ;  /* 0x0000002417177212 */ /* 0x000fe400078efcff */
[----:B------:R-:W-:Y:S02]  /*14a0*/  LOP3.LUT R54, R55, R53, R54, 0x96, !PT ;  /* 0x0000003537367212 */ /* 0x000fe400078e9636 */
[----:B------:R-:W-:-:S02]  /*14b0*/  LOP3.LUT R52, R52, R51, R48, 0x96, !PT ;  /* 0x0000003334347212 */ /* 0x000fc400078e9630 */
[----:B------:R-:W-:Y:S02]  /*14c0*/  LOP3.LUT R36, R23, R50, RZ, 0xfc, !PT ;  /* 0x0000003217247212 */ /* 0x000fe400078efcff */
[----:B------:R-:W-:Y:S02]  /*14d0*/  LOP3.LUT R53, R42, R49, R45, 0xe2, !PT ;  /* 0x000000312a357212 */ /* 0x000fe400078ee22d */
[----:B------:R-:W-:Y:S02]  /*14e0*/  LOP3.LUT R51, R37, 0xff0000, RZ, 0xc0, !PT ;  /* 0x00ff000025337812 */ /* 0x000fe400078ec0ff */
[C---:B------:R-:W-:Y:S02]  /*14f0*/  PRMT R48, R12.reuse, 0x7770, RZ ;  /* 0x000077700c307816 */ /* 0x040fe400000000ff */
[----:B------:R-:W-:Y:S02]  /*1500*/  PRMT R37, R12, 0x7772, RZ ;  /* 0x000077720c257816 */ /* 0x000fe400000000ff */
[----:B------:R-:W-:Y:S01]  /*1510*/  LOP3.LUT R50, R47, R38, R39, 0xe8, !PT ;  /* 0x000000262f327212 */ /* 0x000fe200078ee827 */
[----:B------:R-:W-:Y:S01]  /*1520*/  IMAD R48, R48, 0x1000000, R51 ;  /* 0x0100000030307824 */ /* 0x000fe200078e0233 */
[----:B------:R-:W-:Y:S01]  /*1530*/  IADD3 R53, PT, PT, R53, R54, R36 ;  /* 0x0000003635357210 */ /* 0x000fe20007ffe024 */
[----:B------:R-:W-:Y:S01]  /*1540*/  IMAD.SHL.U32 R37, R37, 0x100, RZ ;  /* 0x0000010025257824 */ /* 0x000fe200078e00ff */
[----:B------:R-:W-:-:S02]  /*1550*/  IADD3 R41, PT, PT, R41, R52, R50 ;  /* 0x0000003429297210 */ /* 0x000fc40007ffe032 */
[----:B------:R-:W-:Y:S02]  /*1560*/  IADD3 R44, PT, PT, R53, 0x72be5d74, R44 ;  /* 0x72be5d74352c7810 */ /* 0x000fe40007ffe02c */
[----:B------:R-:W-:Y:S02]  /*1570*/  LOP3.LUT R37, R48, R37, RZ, 0xfc, !PT ;  /* 0x0000002530257212 */ /* 0x000fe400078efcff */
[C-C-:B------:R-:W-:Y:S01]  /*1580*/  SHF.L.W.U32.HI R50, R41.reuse, 0x1e, R41.reuse ;  /* 0x0000001e29327819 */ /* 0x140fe20000010e29 */
[C---:B------:R-:W-:Y:S01]  /*1590*/  IMAD.IADD R48, R41.reuse, 0x1, R44 ;  /* 0x0000000129307824 */ /* 0x040fe200078e022c */
[C-C-:B------:R-:W-:Y:S02]  /*15a0*/  SHF.L.W.U32.HI R51, R41.reuse, 0x13, R41.reuse ;  /* 0x0000001329337819 */ /* 0x140fe40000010e29 */
[----:B------:R-:W-:Y:S02]  /*15b0*/  SHF.L.W.U32.HI R52, R41, 0xa, R41 ;  /* 0x0000000a29347819 */ /* 0x000fe40000010e29 */
[----:B------:R-:W-:-:S02]  /*15c0*/  PRMT R47, R13, 0x7771, RZ ;  /* 0x000077710d2f7816 */ /* 0x000fc400000000ff */
[C-C-:B------:R-:W-:Y:S02]  /*15d0*/  SHF.L.W.U32.HI R53, R48.reuse, 0x1a, R48.reuse ;  /* 0x0000001a30357819 */ /* 0x140fe40000010e30 */
[C-C-:B------:R-:W-:Y:S02]  /*15e0*/  SHF.L.W.U32.HI R54, R48.reuse, 0x15, R48.reuse ;  /* 0x0000001530367819 */ /* 0x140fe40000010e30 */
[----:B------:R-:W-:Y:S02]  /*15f0*/  SHF.L.W.U32.HI R55, R48, 0x7, R48 ;  /* 0x0000000730377819 */ /* 0x000fe40000010e30 */
[----:B------:R-:W-:Y:S01]  /*1600*/  LOP3.LUT R51, R52, R51, R50, 0x96, !PT ;  /* 0x0000003334337212 */ /* 0x000fe200078e9632 */
[----:B------:R-:W-:Y:S01]  /*1610*/  IMAD.U32 R50, R47, 0x10000, RZ ;  /* 0x000100002f327824 */ /* 0x000fe200078e00ff */
[----:B------:R-:W-:Y:S02]  /*1620*/  PRMT R12, R12, 0x7773, RZ ;  /* 0x000077730c0c7816 */ /* 0x000fe400000000ff */
[----:B------:R-:W-:-:S02]  /*1630*/  LOP3.LUT R54, R55, R53, R54, 0x96, !PT ;  /* 0x0000003537367212 */ /* 0x000fc400078e9636 */
[----:B------:R-:W-:Y:S02]  /*1640*/  LOP3.LUT R12, R37, R12, RZ, 0xfc, !PT ;  /* 0x0000000c250c7212 */ /* 0x000fe400078efcff */
[----:B------:R-:W-:Y:S02]  /*1650*/  LOP3.LUT R53, R49, R48, R42, 0xe2, !PT ;  /* 0x0000003031357212 */ /* 0x000fe400078ee22a */
[C---:B------:R-:W-:Y:S02]  /*1660*/  PRMT R47, R13.reuse, 0x7770, RZ ;  /* 0x000077700d2f7816 */ /* 0x040fe400000000ff */
[----:B------:R-:W-:Y:S02]  /*1670*/  LOP3.LUT R50, R50, 0xff0000, RZ, 0xc0, !PT ;  /* 0x00ff000032327812 */ /* 0x000fe400078ec0ff */
[----:B------:R-:W-:Y:S02]  /*1680*/  LOP3.LUT R52, R38, R39, R41, 0xe8, !PT ;  /* 0x0000002726347212 */ /* 0x000fe400078ee829 */
[----:B------:R-:W-:Y:S01]  /*1690*/  PRMT R38, R13, 0x7772, RZ ;  /* 0x000077720d267816 */ /* 0x000fe200000000ff */
[----:B------:R-:W-:Y:S01]  /*16a0*/  IMAD R47, R47, 0x1000000, R50 ;  /* 0x010000002f2f7824 */ /* 0x000fe200078e0232 */
[----:B------:R-:W-:-:S02]  /*16b0*/  IADD3 R54, PT, PT, R53, R54, R12 ;  /* 0x0000003635367210 */ /* 0x000fc40007ffe00c */
[----:B------:R-:W-:Y:S01]  /*16c0*/  IADD3 R50, PT, PT, R43, R51, R52 ;  /* 0x000000332b327210 */ /* 0x000fe20007ffe034 */
[----:B------:R-:W-:Y:S01]  /*16d0*/  IMAD.SHL.U32 R38, R38, 0x100, RZ ;  /* 0x0000010026267824 */ /* 0x000fe200078e00ff */
[----:B------:R-:W-:Y:S02]  /*16e0*/  IADD3 R45, PT, PT, R54, -0x7f214e02, R45 ;  /* 0x80deb1fe362d7810 */ /* 0x000fe40007ffe02d */
[C-C-:B------:R-:W-:Y:S02]  /*16f0*/  SHF.L.W.U32.HI R51, R50.reuse, 0x1e, R50.reuse ;  /* 0x0000001e32337819 */ /* 0x140fe40000010e32 */
[----:B------:R-:W-:Y:S01]  /*1700*/  LOP3.LUT R38, R47, R38, RZ, 0xfc, !PT ;  /* 0x000000262f267212 */ /* 0x000fe200078efcff */
[C---:B------:R-:W-:Y:S01]  /*1710*/  IMAD.IADD R43, R50.reuse, 0x1, R45 ;  /* 0x00000001322b7824 */ /* 0x040fe200078e022d */
[C-C-:B------:R-:W-:Y:S02]  /*1720*/  SHF.L.W.U32.HI R52, R50.reuse, 0x13, R50.reuse ;  /* 0x0000001332347819 */ /* 0x140fe40000010e32 */
[----:B------:R-:W-:-:S02]  /*1730*/  SHF.L.W.U32.HI R53, R50, 0xa, R50 ;  /* 0x0000000a32357819 */ /* 0x000fc40000010e32 */
[----:B------:R-:W-:Y:S02]  /*1740*/  PRMT R47, R14, 0x7771, RZ ;  /* 0x000077710e2f7816 */ /* 0x000fe400000000ff */
[C-C-:B------:R-:W-:Y:S02]  /*1750*/  SHF.L.W.U32.HI R54, R43.reuse, 0x1a, R43.reuse ;  /* 0x0000001a2b367819 */ /* 0x140fe40000010e2b */
[C-C-:B------:R-:W-:Y:S02]  /*1760*/  SHF.L.W.U32.HI R55, R43.reuse, 0x15, R43.reuse ;  /* 0x000000152b377819 */ /* 0x140fe40000010e2b */
[----:B------:R-:W-:Y:S02]  /*1770*/  SHF.L.W.U32.HI R56, R43, 0x7, R43 ;  /* 0x000000072b387819 */ /* 0x000fe40000010e2b */
[----:B------:R-:W-:Y:S01]  /*1780*/  LOP3.LUT R53, R53, R52, R51, 0x96, !PT ;  /* 0x0000003435357212 */ /* 0x000fe200078e9633 */
[----:B------:R-:W-:Y:S01]  /*1790*/  IMAD.U32 R51, R47, 0x10000, RZ ;  /* 0x000100002f337824 */ /* 0x000fe200078e00ff */
[----:B------:R-:W-:-:S02]  /*17a0*/  PRMT R13, R13, 0x7773, RZ ;  /* 0x000077730d0d7816 */ /* 0x000fc400000000ff */
[----:B------:R-:W-:Y:S02]  /*17b0*/  LOP3.LUT R55, R56, R54, R55, 0x96, !PT ;  /* 0x0000003638377212 */ /* 0x000fe400078e9637 */
[----:B------:R-:W-:Y:S02]  /*17c0*/  LOP3.LUT R13, R38, R13, RZ, 0xfc, !PT ;  /* 0x0000000d260d7212 */ /* 0x000fe400078efcff */
[----:B------:R-:W-:Y:S02]  /*17d0*/  LOP3.LUT R54, R48, R43, R49, 0xe2, !PT ;  /* 0x0000002b30367212 */ /* 0x000fe400078ee231 */
[----:B------:R-:W-:Y:S02]  /*17e0*/  PRMT R47, R14, 0x7770, RZ ;  /* 0x000077700e2f7816 */ /* 0x000fe400000000ff */
[----:B------:R-:W-:Y:S02]  /*17f0*/  LOP3.LUT R52, R51, 0xff0000, RZ, 0xc0, !PT ;  /* 0x00ff000033347812 */ /* 0x000fe400078ec0ff */
[----:B------:R-:W-:-:S02]  /*1800*/  LOP3.LUT R51, R39, R41, R50, 0xe8, !PT ;  /* 0x0000002927337212 */ /* 0x000fc400078ee832 */
[----:B------:R-:W-:Y:S01]  /*1810*/  IADD3 R55, PT, PT, R54, R55, R13 ;  /* 0x0000003736377210 */ /* 0x000fe20007ffe00d */
[----:B------:R-:W-:Y:S01]  /*1820*/  IMAD R52, R47, 0x1000000, R52 ;  /* 0x010000002f347824 */ /* 0x000fe200078e0234 */
[----:B------:R-:W-:Y:S02]  /*1830*/  IADD3 R47, PT, PT, R40, R53, R51 ;  /* 0x00000035282f7210 */ /* 0x000fe40007ffe033 */
[----:B------:R-:W-:Y:S02]  /*1840*/  IADD3 R42, PT, PT, R55, -0x6423f959, R42 ;  /* 0x9bdc06a7372a7810 */ /* 0x000fe40007ffe02a */
[C---:B------:R-:W-:Y:S02]  /*1850*/  PRMT R39, R14.reuse, 0x7772, RZ ;  /* 0x000077720e277816 */ /* 0x040fe400000000ff */
[----:B------:R-:W-:Y:S01]  /*1860*/  PRMT R14, R14, 0x7773, RZ ;  /* 0x000077730e0e7816 */ /* 0x000fe200000000ff */
[C---:B------:R-:W-:Y:S01]  /*1870*/  IMAD.IADD R40, R47.reuse, 0x1, R42 ;  /* 0x000000012f287824 */ /* 0x040fe200078e022a */
[--C-:B------:R-:W-:Y:S01]  /*1880*/  SHF.L.W.U32.HI R51, R47, 0x1e, R47.reuse ;  /* 0x0000001e2f337819 */ /* 0x100fe20000010e2f */
[----:B------:R-:W-:Y:S01]  /*1890*/  IMAD.SHL.U32 R39, R39, 0x100, RZ ;  /* 0x0000010027277824 */ /* 0x000fe200078e00ff */
[----:B------:R-:W-:-:S02]  /*18a0*/  SHF.L.W.U32.HI R53, R47, 0xa, R47 ;  /* 0x0000000a2f357819 */ /* 0x000fc40000010e2f */
[C-C-:B------:R-:W-:Y:S02]  /*18b0*/  SHF.L.W.U32.HI R55, R40.reuse, 0x1a, R40.reuse ;  /* 0x0000001a28377819 */ /* 0x140fe40000010e28 */
[C-C-:B------:R-:W-:Y:S02]  /*18c0*/  SHF.L.W.U32.HI R56, R40.reuse, 0x15, R40.reuse ;  /* 0x0000001528387819 */ /* 0x140fe40000010e28 */
[----:B------:R-:W-:Y:S02]  /*18d0*/  SHF.L.W.U32.HI R57, R40, 0x7, R40 ;  /* 0x0000000728397819 */ /* 0x000fe40000010e28 */
[----:B------:R-:W-:Y:S02]  /*18e0*/  LOP3.LUT R39, R52, R39, RZ, 0xfc, !PT ;  /* 0x0000002734277212 */ /* 0x000fe400078efcff */
[----:B------:R-:W-:Y:S02]  /*18f0*/  SHF.L.W.U32.HI R52, R47, 0x13, R47 ;  /* 0x000000132f347819 */ /* 0x000fe40000010e2f */
[----:B------:R-:W-:-:S02]  /*1900*/  LOP3.LUT R56, R57, R55, R56, 0x96, !PT ;  /* 0x0000003739387212 */ /* 0x000fc400078e9638 */
[----:B------:R-:W-:Y:S02]  /*1910*/  LOP3.LUT R14, R39, R14, RZ, 0xfc, !PT ;  /* 0x0000000e270e7212 */ /* 0x000fe400078efcff */
[----:B------:R-:W-:Y:S02]  /*1920*/  LOP3.LUT R55, R43, R40, R48, 0xe2, !PT ;  /* 0x000000282b377212 */ /* 0x000fe400078ee230 */
[----:B------:R-:W-:Y:S02]  /*1930*/  LOP3.LUT R54, R53, R52, R51, 0x96, !PT ;  /* 0x0000003435367212 */ /* 0x000fe400078e9633 */
[----:B------:R-:W-:Y:S02]  /*1940*/  LOP3.LUT R41, R41, R50, R47, 0xe8, !PT ;  /* 0x0000003229297212 */ /* 0x000fe400078ee82f */
[----:B------:R-:W-:Y:S02]  /*1950*/  SHF.R.U32.HI R53, RZ, 0xa, R38 ;  /* 0x0000000aff357819 */ /* 0x000fe40000011626 */
[----:B------:R-:W-:-:S02]  /*1960*/  SHF.L.W.U32.HI R51, R38, 0xf, R13 ;  /* 0x0000000f26337819 */ /* 0x000fc40000010e0d */
[----:B------:R-:W-:Y:S02]  /*1970*/  SHF.L.W.U32.HI R52, R38, 0xd, R13 ;  /* 0x0000000d26347819 */ /* 0x000fe40000010e0d */
[----:B------:R-:W-:Y:S02]  /*1980*/  IADD3 R56, PT, PT, R55, R56, R14 ;  /* 0x0000003837387210 */ /* 0x000fe40007ffe00e */
[----:B------:R-:W-:Y:S02]  /*1990*/  IADD3 R46, PT, PT, R46, R54, R41 ;  /* 0x000000362e2e7210 */ /* 0x000fe40007ffe029 */
[----:B------:R-:W-:Y:S02]  /*19a0*/  LOP3.LUT R51, R53, R51, R52, 0x96, !PT ;  /* 0x0000003335337212 */ /* 0x000fe400078e9634 */
[--C-:B------:R-:W-:Y:S02]  /*19b0*/  SHF.L.W.U32.HI R41, R28, 0xe, R3.reuse ;  /* 0x0000000e1c297819 */ /* 0x100fe40000010e03 */
[----:B------:R-:W-:-:S02]  /*19c0*/  SHF.L.W.U32.HI R28, R3, 0x19, R3 ;  /* 0x00000019031c7819 */ /* 0x000fc40000010e03 */
[----:B------:R-:W-:Y:S02]  /*19d0*/  SHF.R.U32.HI R52, RZ, 0x3, R3 ;  /* 0x00000003ff347819 */ /* 0x000fe40000011603 */
[----:B------:R-:W-:Y:S02]  /*19e0*/  IADD3 R49, PT, PT, R56, -0x3e640e8c, R49 ;  /* 0xc19bf17438317810 */ /* 0x000fe40007ffe031 */
[----:B------:R-:W-:Y:S02]  /*19f0*/  LOP3.LUT R28, R52, R28, R41, 0x96, !PT ;  /* 0x0000001c341c7212 */ /* 0x000fe400078e9629 */
[----:B------:R-:W-:Y:S01]  /*1a00*/  IADD3 R51, PT, PT, R25, R51, R20 ;  /* 0x0000003319337210 */ /* 0x000fe20007ffe014 */
[C---:B------:R-:W-:Y:S01]  /*1a10*/  IMAD.IADD R41, R46.reuse, 0x1, R49 ;  /* 0x000000012e297824 */ /* 0x040fe200078e0231 */
[C-C-:B------:R-:W-:Y:S02]  /*1a20*/  SHF.L.W.U32.HI R25, R46.reuse, 0x1e, R46.reuse ;  /* 0x0000001e2e197819 */ /* 0x140fe40000010e2e */
[----:B------:R-:W-:Y:S01]  /*1a30*/  SHF.L.W.U32.HI R52, R46, 0x13, R46 ;  /* 0x000000132e347819 */ /* 0x000fe20000010e2e */
[----:B------:R-:W-:Y:S01]  /*1a40*/  IMAD.IADD R28, R28, 0x1, R51 ;  /* 0x000000011c1c7824 */ /* 0x000fe200078e0233 */
[----:B------:R-:W-:-:S02]  /*1a50*/  SHF.L.W.U32.HI R55, R41, 0x1a, R41 ;  /* 0x0000001a29377819 */ /* 0x000fc40000010e29 */
[C-C-:B------:R-:W-:Y:S02]  /*1a60*/  SHF.L.W.U32.HI R56, R41.reuse, 0x15, R41.reuse ;  /* 0x0000001529387819 */ /* 0x140fe40000010e29 */
[----:B------:R-:W-:Y:S02]  /*1a70*/  SHF.L.W.U32.HI R57, R41, 0x7, R41 ;  /* 0x0000000729397819 */ /* 0x000fe40000010e29 */
[----:B------:R-:W-:Y:S02]  /*1a80*/  SHF.L.W.U32.HI R53, R46, 0xa, R46 ;  /* 0x0000000a2e357819 */ /* 0x000fe40000010e2e */
[----:B------:R-:W-:Y:S02]  /*1a90*/  LOP3.LUT R56, R57, R55, R56, 0x96, !PT ;  /* 0x0000003739387212 */ /* 0x000fe400078e9638 */
[----:B------:R-:W-:Y:S02]  /*1aa0*/  LOP3.LUT R54, R53, R52, R25, 0x96, !PT ;  /* 0x0000003435367212 */ /* 0x000fe400078e9619 */
[----:B------:R-:W-:-:S02]  /*1ab0*/  LOP3.LUT R55, R40, R41, R43, 0xe2, !PT ;  /* 0x0000002928377212 */ /* 0x000fc400078ee22b */
[----:B------:R-:W-:Y:S02]  /*1ac0*/  SHF.R.U32.HI R51, RZ, 0xa, R39 ;  /* 0x0000000aff337819 */ /* 0x000fe40000011627 */
[C-C-:B------:R-:W-:Y:S02]  /*1ad0*/  SHF.L.W.U32.HI R25, R39.reuse, 0xf, R14.reuse ;  /* 0x0000000f27197819 */ /* 0x140fe40000010e0e */
[----:B------:R-:W-:Y:S02]  /*1ae0*/  SHF.L.W.U32.HI R52, R39, 0xd, R14 ;  /* 0x0000000d27347819 */ /* 0x000fe40000010e0e */
[----:B------:R-:W-:Y:S02]  /*1af0*/  LOP3.LUT R53, R50, R47, R46, 0xe8, !PT ;  /* 0x0000002f32357212 */ /* 0x000fe400078ee82e */
[----:B------:R-:W-:Y:S02]  /*1b00*/  IADD3 R55, PT, PT, R55, R56, R28 ;  /* 0x0000003837377210 */ /* 0x000fe40007ffe01c */
[----:B------:R-:W-:-:S02]  /*1b10*/  LOP3.LUT R25, R51, R25, R52, 0x96, !PT ;  /* 0x0000001933197212 */ /* 0x000fc400078e9634 */
[----:B------:R-:W-:Y:S02]  /*1b20*/  IADD3 R51, PT, PT, R44, R54, R53 ;  /* 0x000000362c337210 */ /* 0x000fe40007ffe035 */
[--C-:B------:R-:W-:Y:S02]  /*1b30*/  SHF.L.W.U32.HI R44, R29, 0xe, R2.reuse ;  /* 0x0000000e1d2c7819 */ /* 0x100fe40000010e02 */
[--C-:B------:R-:W-:Y:S02]  /*1b40*/  SHF.L.W.U32.HI R29, R2, 0x19, R2.reuse ;  /* 0x00000019021d7819 */ /* 0x100fe40000010e02 */
[----:B------:R-:W-:Y:S02]  /*1b50*/  SHF.R.U32.HI R50, RZ, 0x3, R2 ;  /* 0x00000003ff327819 */ /* 0x000fe40000011602 */
[----:B------:R-:W-:Y:S02]  /*1b60*/  IADD3 R48, PT, PT, R55, -0x1b64963f, R48 ;  /* 0xe49b69c137307810 */ /* 0x000fe40007ffe030 */
[----:B------:R-:W-:-:S02]  /*1b70*/  IADD3 R52, PT, PT, R3, R25, R34 ;  /* 0x0000001903347210 */ /* 0x000fc40007ffe022 */
[----:B------:R-:W-:Y:S01]  /*1b80*/  LOP3.LUT R3, R50, R29, R44, 0x96, !PT ;  /* 0x0000001d32037212 */ /* 0x000fe200078e962c */
[C---:B------:R-:W-:Y:S01]  /*1b90*/  IMAD.IADD R44, R51.reuse, 0x1, R48 ;  /* 0x00000001332c7824 */ /* 0x040fe200078e0230 */
[C-C-:B------:R-:W-:Y:S02]  /*1ba0*/  SHF.L.W.U32.HI R25, R51.reuse, 0x1e, R51.reuse ;  /* 0x0000001e33197819 */ /* 0x140fe40000010e33 */
[----:B------:R-:W-:Y:S01]  /*1bb0*/  SHF.L.W.U32.HI R50, R51, 0x13, R51 ;  /* 0x0000001333327819 */ /* 0x000fe20000010e33 */
[----:B------:R-:W-:Y:S01]  /*1bc0*/  IMAD.IADD R3, R3, 0x1, R52 ;  /* 0x0000000103037824 */ /* 0x000fe200078e0234 */
[C-C-:B------:R-:W-:Y:S02]  /*1bd0*/  SHF.L.W.U32.HI R52, R44.reuse, 0x1a, R44.reuse ;  /* 0x0000001a2c347819 */ /* 0x140fe40000010e2c */
[C-C-:B------:R-:W-:Y:S02]  /*1be0*/  SHF.L.W.U32.HI R53, R44.reuse, 0x15, R44.reuse ;  /* 0x000000152c357819 */ /* 0x140fe40000010e2c */
[----:B------:R-:W-:-:S02]  /*1bf0*/  SHF.L.W.U32.HI R54, R44, 0x7, R44 ;  /* 0x000000072c367819 */ /* 0x000fc40000010e2c */
[----:B------:R-:W-:Y:S02]  /*1c00*/  SHF.L.W.U32.HI R29, R51, 0xa, R51 ;  /* 0x0000000a331d7819 */ /* 0x000fe40000010e33 */
[----:B------:R-:W-:Y:S02]  /*1c10*/  LOP3.LUT R53, R54, R52, R53, 0x96, !PT ;  /* 0x0000003436357212 */ /* 0x000fe400078e9635 */
[----:B------:R-:W-:Y:S02]  /*1c20*/  LOP3.LUT R52, R41, R44, R40, 0xe2, !PT ;  /* 0x0000002c29347212 */ /* 0x000fe400078ee228 */
[----:B------:R-:W-:Y:S02]  /*1c30*/  LOP3.LUT R29, R29, R50, R25, 0x96, !PT ;  /* 0x000000321d1d7212 */ /* 0x000fe400078e9619 */
[----:B------:R-:W-:Y:S02]  /*1c40*/  LOP3.LUT R50, R47, R46, R51, 0xe8, !PT ;  /* 0x0000002e2f327212 */ /* 0x000fe400078ee833 */
[----:B------:R-:W-:-:S02]  /*1c50*/  IADD3 R52, PT, PT, R52, R53, R3 ;  /* 0x0000003534347210 */ /* 0x000fc40007ffe003 */
[----:B------:R-:W-:Y:S02]  /*1c60*/  IADD3 R50, PT, PT, R45, R29, R50 ;  /* 0x0000001d2d327210 */ /* 0x000fe40007ffe032 */
[----:B------:R-:W-:Y:S02]  /*1c70*/  IADD3 R43, PT, PT, R52, -0x1041b87a, R43 ;  /* 0xefbe4786342b7810 */ /* 0x000fe40007ffe02b */
[C-C-:B------:R-:W-:Y:S02]  /*1c80*/  SHF.L.W.U32.HI R25, R28.reuse, 0xf, R28.reuse ;  /* 0x0000000f1c197819 */ /* 0x140fe40000010e1c */
[--C-:B------:R-:W-:Y:S01]  /*1c90*/  SHF.L.W.U32.HI R52, R28, 0xd, R28.reuse ;  /* 0x0000000d1c347819 */ /* 0x100fe20000010e1c */
[----:B------:R-:W-:Y:S01]  /*1ca0*/  IMAD.IADD R45, R50, 0x1, R43 ;  /* 0x00000001322d7824 */ /* 0x000fe200078e022b */
[----:B------:R-:W-:Y:S02]  /*1cb0*/  SHF.R.U32.HI R29, RZ, 0xa, R28 ;  /* 0x0000000aff1d7819 */ /* 0x000fe4000001161c */
[----:B------:R-:W-:-:S02]  /*1cc0*/  SHF.L.W.U32.HI R47, R26, 0xe, R15 ;  /* 0x0000000e1a2f7819 */ /* 0x000fc40000010e0f */
[--C-:B------:R-:W-:Y:S02]  /*1cd0*/  SHF.L.W.U32.HI R26, R15, 0x19, R15.reuse ;  /* 0x000000190f1a7819 */ /* 0x100fe40000010e0f */
[----:B------:R-:W-:Y:S02]  /*1ce0*/  SHF.R.U32.HI R53, RZ, 0x3, R15 ;  /* 0x00000003ff357819 */ /* 0x000fe4000001160f */
[----:B------:R-:W-:Y:S02]  /*1cf0*/  LOP3.LUT R25, R29, R25, R52, 0x96, !PT ;  /* 0x000000191d197212 */ /* 0x000fe400078e9634 */
[----:B------:R-:W-:Y:S02]  /*1d00*/  LOP3.LUT R26, R53, R26, R47, 0x96, !PT ;  /* 0x0000001a351a7212 */ /* 0x000fe400078e962f */
[----:B------:R-:W-:Y:S02]  /*1d10*/  IADD3 R25, PT, PT, R2, R25, R22 ;  /* 0x0000001902197210 */ /* 0x000fe40007ffe016 */
[----:B------:R-:W-:-:S02]  /*1d20*/  SHF.L.W.U32.HI R29, R45, 0x1a, R45 ;  /* 0x0000001a2d1d7819 */ /* 0x000fc40000010e2d */
[C---:B------:R-:W-:Y:S01]  /*1d30*/  SHF.L.W.U32.HI R52, R45.reuse, 0x15, R45 ;  /* 0x000000152d347819 */ /* 0x040fe20000010e2d */
[----:B------:R-:W-:Y:S01]  /*1d40*/  IMAD.IADD R25, R26, 0x1, R25 ;  /* 0x000000011a197824 */ /* 0x000fe200078e0219 */
[----:B------:R-:W-:Y:S02]  /*1d50*/  SHF.L.W.U32.HI R47, R45, 0x7, R45 ;  /* 0x000000072d2f7819 */ /* 0x000fe40000010e2d */
[C---:B------:R-:W-:Y:S02]  /*1d60*/  SHF.L.W.U32.HI R53, R50.reuse, 0xa, R50 ;  /* 0x0000000a32357819 */ /* 0x040fe40000010e32 */
[----:B------:R-:W-:Y:S02]  /*1d70*/  LOP3.LUT R55, R47, R29, R52, 0x96, !PT ;  /* 0x0000001d2f377212 */ /* 0x000fe400078e9634 */
[C-C-:B------:R-:W-:Y:S02]  /*1d80*/  SHF.L.W.U32.HI R47, R50.reuse, 0x1e, R50.reuse ;  /* 0x0000001e322f7819 */ /* 0x140fe40000010e32 */
[----:B------:R-:W-:-:S02]  /*1d90*/  SHF.L.W.U32.HI R52, R50, 0x13, R50 ;  /* 0x0000001332347819 */ /* 0x000fc40000010e32 */
[----:B------:R-:W-:Y:S02]  /*1da0*/  LOP3.LUT R54, R44, R45, R41, 0xe2, !PT ;  /* 0x0000002d2c367212 */ /* 0x000fe400078ee229 */
[C-C-:B------:R-:W-:Y:S02]  /*1db0*/  SHF.L.W.U32.HI R2, R3.reuse, 0xf, R3.reuse ;  /* 0x0000000f03027819 */ /* 0x140fe40000010e03 */
[--C-:B------:R-:W-:Y:S02]  /*1dc0*/  SHF.L.W.U32.HI R29, R3, 0xd, R3.reuse ;  /* 0x0000000d031d7819 */ /* 0x100fe40000010e03 */
[----:B------:R-:W-:Y:S02]  /*1dd0*/  SHF.R.U32.HI R26, RZ, 0xa, R3 ;  /* 0x0000000aff1a7819 */ /* 0x000fe40000011603 */
[----:B------:R-:W-:Y:S02]  /*1de0*/  LOP3.LUT R52, R53, R52, R47, 0x96, !PT ;  /* 0x0000003435347212 */ /* 0x000fe400078e962f */
[----:B------:R-:W-:-:S02]  /*1df0*/  IADD3 R55, PT, PT, R54, R55, R25 ;  /* 0x0000003736377210 */ /* 0x000fc40007ffe019 */
[----:B------:R-:W-:Y:S02]  /*1e00*/  LOP3.LUT R47, R46, R51, R50, 0xe8, !PT ;  /* 0x000000332e2f7212 */ /* 0x000fe400078ee832 */
[----:B------:R-:W-:Y:S02]  /*1e10*/  LOP3.LUT R2, R26, R2, R29, 0x96, !PT ;  /* 0x000000021a027212 */ /* 0x000fe400078e961d */
[----:B------:R-:W-:Y:S02]  /*1e20*/  SHF.L.W.U32.HI R29, R31, 0xe, R24 ;  /* 0x0000000e1f1d7819 */ /* 0x000fe40000010e18 */
[----:B------:R-:W-:Y:S02]  /*1e30*/  IADD3 R31, PT, PT, R42, R52, R47 ;  /* 0x000000342a1f7210 */ /* 0x000fe40007ffe02f */
[----:B------:R-:W-:Y:S02]  /*1e40*/  IADD3 R40, PT, PT, R55, 0xfc19dc6, R40 ;  /* 0x0fc19dc637287810 */ /* 0x000fe40007ffe028 */
[----:B------:R-:W-:-:S02]  /*1e50*/  SHF.L.W.U32.HI R26, R24, 0x19, R24 ;  /* 0x00000019181a7819 */ /* 0x000fc40000010e18 */
[----:B------:R-:W-:Y:S02]  /*1e60*/  SHF.R.U32.HI R46, RZ, 0x3, R24 ;  /* 0x00000003ff2e7819 */ /* 0x000fe40000011618 */
[----:B------:R-:W-:Y:S01]  /*1e70*/  IADD3 R15, PT, PT, R15, R2, R36 ;  /* 0x000000020f0f7210 */ /* 0x000fe20007ffe024 */
[C---:B------:R-:W-:Y:S01]  /*1e80*/  IMAD.IADD R2, R31.reuse, 0x1, R40 ;  /* 0x000000011f027824 */ /* 0x040fe200078e0228 */
[----:B------:R-:W-:Y:S02]  /*1e90*/  LOP3.LUT R26, R46, R26, R29, 0x96, !PT ;  /* 0x0000001a2e1a7212 */ /* 0x000fe400078e961d */
[----:B------:R-:W-:Y:S02]  /*1ea0*/  SHF.L.W.U32.HI R29, R31, 0x13, R31 ;  /* 0x000000131f1d7819 */ /* 0x000fe40000010e1f */
[--C-:B------:R-:W-:Y:S01]  /*1eb0*/  SHF.L.W.U32.HI R46, R2, 0x1a, R2.reuse ;  /* 0x0000001a022e7819 */ /* 0x100fe20000010e02 */
[----:B------:R-:W-:Y:S01]  /*1ec0*/  IMAD.IADD R15, R26, 0x1, R15 ;  /* 0x000000011a0f7824 */ /* 0x000fe200078e020f */
[----:B------:R-:W-:-:S02]  /*1ed0*/  SHF.L.W.U32.HI R47, R2, 0x15, R2 ;  /* 0x00000015022f7819 */ /* 0x000fc40000010e02 */
[----:B------:R-:W-:Y:S02]  /*1ee0*/  SHF.L.W.U32.HI R52, R2, 0x7, R2 ;  /* 0x0000000702347819 */ /* 0x000fe40000010e02 */
[C-C-:B------:R-:W-:Y:S02]  /*1ef0*/  SHF.L.W.U32.HI R26, R31.reuse, 0x1e, R31.reuse ;  /* 0x0000001e1f1a7819 */ /* 0x140fe40000010e1f */
[----:B------:R-:W-:Y:S02]  /*1f00*/  SHF.L.W.U32.HI R42, R31, 0xa, R31 ;  /* 0x0000000a1f2a7819 */ /* 0x000fe40000010e1f */
[----:B------:R-:W-:Y:S02]  /*1f10*/  LOP3.LUT R47, R52, R46, R47, 0x96, !PT ;  /* 0x0000002e342f7212 */ /* 0x000fe400078e962f */
[----:B------:R-:W-:Y:S02]  /*1f20*/  LOP3.LUT R46, R45, R2, R44, 0xe2, !PT ;  /* 0x000000022d2e7212 */ /* 0x000fe400078ee22c */
[----:B------:R-:W-:-:S02]  /*1f30*/  LOP3.LUT R42, R42, R29, R26, 0x96, !PT ;  /* 0x0000001d2a2a7212 */ /* 0x000fc400078e961a */
[----:B------:R-:W-:Y:S02]  /*1f40*/  LOP3.LUT R26, R51, R50, R31, 0xe8, !PT ;  /* 0x00000032331a7212 */ /* 0x000fe400078ee81f */
[----:B------:R-:W-:Y:S02]  /*1f50*/  IADD3 R46, PT, PT, R46, R47, R15 ;  /* 0x0000002f2e2e7210 */ /* 0x000fe40007ffe00f */
[----:B------:R-:W-:Y:S02]  /*1f60*/  IADD3 R26, PT, PT, R49, R42, R26 ;  /* 0x0000002a311a7210 */ /* 0x000fe40007ffe01a */
[----:B------:R-:W-:Y:S02]  /*1f70*/  IADD3 R41, PT, PT, R46, 0x240ca1cc, R41 ;  /* 0x240ca1cc2e297810 */ /* 0x000fe40007ffe029 */
[C-C-:B------:R-:W-:Y:S02]  /*1f80*/  SHF.L.W.U32.HI R29, R25.reuse, 0xf, R25.reuse ;  /* 0x0000000f191d7819 */ /* 0x140fe40000010e19 */
[----:B------:R-:W-:Y:S01]  /*1f90*/  SHF.L.W.U32.HI R42, R25, 0xd, R25 ;  /* 0x0000000d192a7819 */ /* 0x000fe20000010e19 */
[----:B------:R-:W-:Y:S01]  /*1fa0*/  IMAD.IADD R47, R26, 0x1, R41 ;  /* 0x000000011a2f7824 */ /* 0x000fe200078e0229 */
[----:B------:R-:W-:-:S02]  /*1fb0*/  SHF.R.U32.HI R46, RZ, 0xa, R25 ;  /* 0x0000000aff2e7819 */ /* 0x000fc40000011619 */
[----:B------:R-:W-:Y:S02]  /*1fc0*/  SHF.L.W.U32.HI R52, R27, 0xe, R0 ;  /* 0x0000000e1b347819 */ /* 0x000fe40000010e00 */
[----:B------:R-:W-:Y:S02]  /*1fd0*/  LOP3.LUT R29, R46, R29, R42, 0x96, !PT ;  /* 0x0000001d2e1d7212 */ /* 0x000fe400078e962a */
[--C-:B------:R-:W-:Y:S02]  /*1fe0*/  SHF.L.W.U32.HI R27, R0, 0x19, R0.reuse ;  /* 0x00000019001b7819 */ /* 0x100fe40000010e00 */
[----:B------:R-:W-:Y:S02]  /*1ff0*/  SHF.R.U32.HI R49, RZ, 0x3, R0 ;  /* 0x00000003ff317819 */ /* 0x000fe40000011600 */
[----:B------:R-:W-:Y:S02]  /*2000*/  IADD3 R24, PT, PT, R24, R29, R12 ;  /* 0x0000001d18187210 */ /* 0x000fe40007ffe00c */
[----:B------:R-:W-:-:S02]  /*2010*/  LOP3.LUT R27, R49, R27, R52, 0x96, !PT ;  /* 0x0000001b311b7212 */ /* 0x000fc400078e9634 */
[C-C-:B------:R-:W-:Y:S02]  /*2020*/  SHF.L.W.U32.HI R29, R47.reuse, 0x1a, R47.reuse ;  /* 0x0000001a2f1d7819 */ /* 0x140fe40000010e2f */
[--C-:B------:R-:W-:Y:S01]  /*2030*/  SHF.L.W.U32.HI R42, R47, 0x15, R47.reuse ;  /* 0x000000152f2a7819 */ /* 0x100fe20000010e2f */
[----:B------:R-:W-:Y:S01]  /*2040*/  IMAD.IADD R27, R27, 0x1, R24 ;  /* 0x000000011b1b7824 */ /* 0x000fe200078e0218 */
[----:B------:R-:W-:Y:S02]  /*2050*/  SHF.L.W.U32.HI R46, R47, 0x7, R47 ;  /* 0x000000072f2e7819 */ /* 0x000fe40000010e2f */
[----:B------:R-:W-:Y:S02]  /*2060*/  SHF.L.W.U32.HI R49, R26, 0x13, R26 ;  /* 0x000000131a317819 */ /* 0x000fe40000010e1a */
[----:B------:R-:W-:Y:S02]  /*2070*/  LOP3.LUT R53, R46, R29, R42, 0x96, !PT ;  /* 0x0000001d2e357212 */ /* 0x000fe400078e962a */
[----:B------:R-:W-:-:S02]  /*2080*/  SHF.L.W.U32.HI R46, R26, 0x1e, R26 ;  /* 0x0000001e1a2e7819 */ /* 0x000fc40000010e1a */
[----:B------:R-:W-:Y:S02]  /*2090*/  SHF.L.W.U32.HI R51, R26, 0xa, R26 ;  /* 0x0000000a1a337819 */ /* 0x000fe40000010e1a */
[----:B------:R-:W-:Y:S02]  /*20a0*/  LOP3.LUT R52, R2, R47, R45, 0xe2, !PT ;  /* 0x0000002f02347212 */ /* 0x000fe400078ee22d */
[C-C-:B------:R-:W-:Y:S02]  /*20b0*/  SHF.L.W.U32.HI R24, R15.reuse, 0xf, R15.reuse ;  /* 0x0000000f0f187819 */ /* 0x140fe40000010e0f */
[--C-:B------:R-:W-:Y:S02]  /*20c0*/  SHF.L.W.U32.HI R29, R15, 0xd, R15.reuse ;  /* 0x0000000d0f1d7819 */ /* 0x100fe40000010e0f */
[----:B------:R-:W-:Y:S02]  /*20d0*/  SHF.R.U32.HI R42, RZ, 0xa, R15 ;  /* 0x0000000aff2a7819 */ /* 0x000fe4000001160f */
[----:B------:R-:W-:-:S02]  /*20e0*/  LOP3.LUT R46, R51, R49, R46, 0x96, !PT ;  /* 0x00000031332e7212 */ /* 0x000fc400078e962e */
[----:B------:R-:W-:Y:S02]  /*20f0*/  IADD3 R53, PT, PT, R52, R53, R27 ;  /* 0x0000003534357210 */ /* 0x000fe40007ffe01b */
[----:B------:R-:W-:Y:S02]  /*2100*/  LOP3.LUT R49, R50, R31, R26, 0xe8, !PT ;  /* 0x0000001f32317212 */ /* 0x000fe400078ee81a */
[----:B------:R-:W-:Y:S02]  /*2110*/  LOP3.LUT R24, R42, R24, R29, 0x96, !PT ;  /* 0x000000182a187212 */ /* 0x000fe400078e961d */
[--C-:B------:R-:W-:Y:S02]  /*2120*/  SHF.L.W.U32.HI R29, R16, 0xe, R17.reuse ;  /* 0x0000000e101d7819 */ /* 0x100fe40000010e11 */
[--C-:B------:R-:W-:Y:S02]  /*2130*/  SHF.L.W.U32.HI R16, R17, 0x19, R17.reuse ;  /* 0x0000001911107819 */ /* 0x100fe40000010e11 */
[----:B------:R-:W-:-:S02]  /*2140*/  SHF.R.U32.HI R42, RZ, 0x3, R17 ;  /* 0x00000003ff2a7819 */ /* 0x000fc40000011611 */
[----:B------:R-:W-:Y:S02]  /*2150*/  IADD3 R49, PT, PT, R48, R46, R49 ;  /* 0x0000002e30317210 */ /* 0x000fe40007ffe031 */
[----:B------:R-:W-:Y:S02]  /*2160*/  IADD3 R44, PT, PT, R53, 0x2de92c6f, R44 ;  /* 0x2de92c6f352c7810 */ /* 0x000fe40007ffe02c */
        /* <DEDUP_REMOVED lines=21> */
[--C-:B------:R-:W-:Y:S02]  /*22c0*/  SHF.L.W.U32.HI R51, R30, 0xe, R33.reuse ;  /* 0x0000000e1e337819 */ /* 0x100fe40000010e21 */
[--C-:B------:R-:W-:Y:S02]  /*22d0*/  SHF.L.W.U32.HI R30, R33, 0x19, R33.reuse ;  /* 0x00000019211e7819 */ /* 0x100fe40000010e21 */
[----:B------:R-:W-:Y:S02]  /*22e0*/  SHF.R.U32.HI R46, RZ, 0x3, R33 ;  /* 0x00000003ff2e7819 */ /* 0x000fe40000011621 */
[----:B------:R-:W-:Y:S02]  /*22f0*/  LOP3.LUT R0, R42, R0, R31, 0x96, !PT ;  /* 0x000000002a007212 */ /* 0x000fe400078e961f */
[----:B------:R-:W-:Y:S02]  /*2300*/  LOP3.LUT R30, R46, R30, R51, 0x96, !PT ;  /* 0x0000001e2e1e7212 */ /* 0x000fe400078e9633 */
[----:B------:R-:W-:-:S02]  /*2310*/  IADD3 R17, PT, PT, R17, R0, R14 ;  /* 0x0000000011117210 */ /* 0x000fc40007ffe00e */
[C-C-:B------:R-:W-:Y:S02]  /*2320*/  SHF.L.W.U32.HI R31, R43.reuse, 0x1a, R43.reuse ;  /* 0x0000001a2b1f7819 */ /* 0x140fe40000010e2b */
[C---:B------:R-:W-:Y:S01]  /*2330*/  SHF.L.W.U32.HI R42, R43.reuse, 0x15, R43 ;  /* 0x000000152b2a7819 */ /* 0x040fe20000010e2b */
        /* <DEDUP_REMOVED lines=47> */
[--C-:B------:R-:W-:Y:S01]  /*2630*/  SHF.L.W.U32.HI R31, R33, 0x15, R33.reuse ;  /* 0x00000015211f7819 */ /* 0x100fe20000010e21 */
[----:B------:R-:W-:Y:S01]  /*2640*/  IMAD.IADD R19, R19, 0x1, R2 ;  /* 0x0000000113137824 */ /* 0x000fe200078e0202 */
[----:B------:R-:W-:Y:S02]  /*2650*/  SHF.L.W.U32.HI R32, R33, 0x7, R33 ;  /* 0x0000000721207819 */ /* 0x000fe40000010e21 */
[--C-:B------:R-:W-:Y:S02]  /*2660*/  SHF.L.W.U32.HI R41, R40, 0x13, R40.reuse ;  /* 0x0000001328297819 */ /* 0x100fe40000010e28 */
        /* <DEDUP_REMOVED lines=11> */
[----:B------:R-:W-:Y:S02]  /*2720*/  SHF.L.W.U32.HI R31, R35, 0xe, R34 ;  /* 0x0000000e231f7819 */ /* 0x000fe40000010e22 */
[----:B------:R-:W-:Y:S02]  /*2730*/  IADD3 R35, PT, PT, R44, R42, R41 ;  /* 0x0000002a2c237210 */ /* 0x000fe40007ffe029 */
[----:B------:R-:W-:-:S02]  /*2740*/  IADD3 R24, PT, PT, R49, -0x67c1aeae, R16 ;  /* 0x983e515231187810 */ /* 0x000fc40007ffe010 */
[----:B------:R-:W-:Y:S02]  /*2750*/  IADD3 R2, PT, PT, R20, R2, R25 ;  /* 0x0000000214027210 */ /* 0x000fe40007ffe019 */
[----:B------:R-:W-:Y:S01]  /*2760*/  SHF.L.W.U32.HI R18, R34, 0x19, R34 ;  /* 0x0000001922127819 */ /* 0x000fe20000010e22 */
[C---:B------:R-:W-:Y:S01]  /*2770*/  IMAD.IADD R20, R35.reuse, 0x1, R24 ;  /* 0x0000000123147824 */ /* 0x040fe200078e0218 */
[----:B------:R-:W-:Y:S02]  /*2780*/  SHF.R.U32.HI R32, RZ, 0x3, R34 ;  /* 0x00000003ff207819 */ /* 0x000fe40000011622 */
[----:B------:R-:W-:Y:S02]  /*2790*/  SHF.L.W.U32.HI R41, R35, 0x13, R35 ;  /* 0x0000001323297819 */ /* 0x000fe40000010e23 */
[----:B------:R-:W-:Y:S02]  /*27a0*/  LOP3.LUT R31, R32, R18, R31, 0x96, !PT ;  /* 0x00000012201f7212 */ /* 0x000fe400078e961f */
[----:B------:R-:W-:-:S02]  /*27b0*/  SHF.L.W.U32.HI R18, R20, 0x1a, R20 ;  /* 0x0000001a14127819 */ /* 0x000fc40000010e14 */
[C---:B------:R-:W-:Y:S01]  /*27c0*/  SHF.L.W.U32.HI R49, R20.reuse, 0x15, R20 ;  /* 0x0000001514317819 */ /* 0x040fe20000010e14 */
[----:B------:R-:W-:Y:S01]  /*27d0*/  IMAD.IADD R31, R31, 0x1, R2 ;  /* 0x000000011f1f7824 */ /* 0x000fe200078e0202 */
[----:B------:R-:W-:Y:S02]  /*27e0*/  SHF.L.W.U32.HI R32, R20, 0x7, R20 ;  /* 0x0000000714207819 */ /* 0x000fe40000010e14 */
[C---:B------:R-:W-:Y:S02]  /*27f0*/  SHF.L.W.U32.HI R2, R35.reuse, 0x1e, R35 ;  /* 0x0000001e23027819 */ /* 0x040fe40000010e23 */
[----:B------:R-:W-:Y:S02]  /*2800*/  LOP3.LUT R49, R32, R18, R49, 0x96, !PT ;  /* 0x0000001220317212 */ /* 0x000fe400078e9631 */
[----:B------:R-:W-:Y:S02]  /*2810*/  SHF.L.W.U32.HI R16, R35, 0xa, R35 ;  /* 0x0000000a23107819 */ /* 0x000fe40000010e23 */
[----:B------:R-:W-:-:S02]  /*2820*/  LOP3.LUT R18, R33, R20, R30, 0xe2, !PT ;  /* 0x0000001421127212 */ /* 0x000fc400078ee21e */
[----:B------:R-:W-:Y:S02]  /*2830*/  LOP3.LUT R16, R16, R41, R2, 0x96, !PT ;  /* 0x0000002910107212 */ /* 0x000fe400078e9602 */
[----:B------:R-:W-:Y:S02]  /*2840*/  LOP3.LUT R32, R51, R40, R35, 0xe8, !PT ;  /* 0x0000002833207212 */ /* 0x000fe400078ee823 */
[----:B------:R-:W-:Y:S02]  /*2850*/  IADD3 R18, PT, PT, R18, R49, R31 ;  /* 0x0000003112127210 */ /* 0x000fe40007ffe01f */
[----:B------:R-:W-:Y:S02]  /*2860*/  IADD3 R32, PT, PT, R45, R16, R32 ;  /* 0x000000102d207210 */ /* 0x000fe40007ffe020 */
[----:B------:R-:W-:Y:S02]  /*2870*/  IADD3 R43, PT, PT, R18, -0x57ce3993, R43 ;  /* 0xa831c66d122b7810 */ /* 0x000fe40007ffe02b */
[----:B------:R-:W-:-:S02]  /*2880*/  SHF.L.W.U32.HI R2, R19, 0xf, R19 ;  /* 0x0000000f13027819 */ /* 0x000fc40000010e13 */
[--C-:B------:R-:W-:Y:S02]  /*2890*/  SHF.L.W.U32.HI R41, R19, 0xd, R19.reuse ;  /* 0x0000000d13297819 */ /* 0x100fe40000010e13 */
[----:B------:R-:W-:Y:S02]  /*28a0*/  SHF.R.U32.HI R16, RZ, 0xa, R19 ;  /* 0x0000000aff107819 */ /* 0x000fe40000011613 */
[--C-:B------:R-:W-:Y:S01]  /*28b0*/  SHF.L.W.U32.HI R45, R21, 0xe, R22.reuse ;  /* 0x0000000e152d7819 */ /* 0x100fe20000010e16 */
[----:B------:R-:W-:Y:S01]  /*28c0*/  IMAD.IADD R21, R32, 0x1, R43 ;  /* 0x0000000120157824 */ /* 0x000fe200078e022b */
[--C-:B------:R-:W-:Y:S02]  /*28d0*/  SHF.L.W.U32.HI R18, R22, 0x19, R22.reuse ;  /* 0x0000001916127819 */ /* 0x100fe40000010e16 */
[----:B------:R-:W-:Y:S02]  /*28e0*/  SHF.R.U32.HI R42, RZ, 0x3, R22 ;  /* 0x00000003ff2a7819 */ /* 0x000fe40000011616 */
[----:B------:R-:W-:-:S02]  /*28f0*/  LOP3.LUT R2, R16, R2, R41, 0x96, !PT ;  /* 0x0000000210027212 */ /* 0x000fc400078e9629 */
[----:B------:R-:W-:Y:S02]  /*2900*/  LOP3.LUT R18, R42, R18, R45, 0x96, !PT ;  /* 0x000000122a127212 */ /* 0x000fe400078e962d */
[----:B------:R-:W-:Y:S02]  /*2910*/  IADD3 R41, PT, PT, R34, R2, R15 ;  /* 0x0000000222297210 */ /* 0x000fe40007ffe00f */
[C-C-:B------:R-:W-:Y:S02]  /*2920*/  SHF.L.W.U32.HI R34, R21.reuse, 0x1a, R21.reuse ;  /* 0x0000001a15227819 */ /* 0x140fe40000010e15 */
[C---:B------:R-:W-:Y:S01]  /*2930*/  SHF.L.W.U32.HI R45, R21.reuse, 0x15, R21 ;  /* 0x00000015152d7819 */ /* 0x040fe20000010e15 */
[----:B------:R-:W-:Y:S01]  /*2940*/  IMAD.IADD R2, R18, 0x1, R41 ;  /* 0x0000000112027824 */ /* 0x000fe200078e0229 */
[----:B------:R-:W-:Y:S02]  /*2950*/  SHF.L.W.U32.HI R42, R21, 0x7, R21 ;  /* 0x00000007152a7819 */ /* 0x000fe40000010e15 */
[----:B------:R-:W-:-:S02]  /*2960*/  LOP3.LUT R49, R20, R21, R33, 0xe2, !PT ;  /* 0x0000001514317212 */ /* 0x000fc400078ee221 */
[----:B------:R-:W-:Y:S02]  /*2970*/  LOP3.LUT R44, R42, R34, R45, 0x96, !PT ;  /* 0x000000222a2c7212 */ /* 0x000fe400078e962d */
[C-C-:B------:R-:W-:Y:S02]  /*2980*/  SHF.L.W.U32.HI R34, R32.reuse, 0x1e, R32.reuse ;  /* 0x0000001e20227819 */ /* 0x140fe40000010e20 */
[C-C-:B------:R-:W-:Y:S02]  /*2990*/  SHF.L.W.U32.HI R45, R32.reuse, 0x13, R32.reuse ;  /* 0x00000013202d7819 */ /* 0x140fe40000010e20 */
[----:B------:R-:W-:Y:S02]  /*29a0*/  SHF.L.W.U32.HI R42, R32, 0xa, R32 ;  /* 0x0000000a202a7819 */ /* 0x000fe40000010e20 */
[C-C-:B------:R-:W-:Y:S02]  /*29b0*/  SHF.L.W.U32.HI R16, R31.reuse, 0xf, R31.reuse ;  /* 0x0000000f1f107819 */ /* 0x140fe40000010e1f */
[----:B------:R-:W-:-:S02]  /*29c0*/  SHF.L.W.U32.HI R41, R31, 0xd, R31 ;  /* 0x0000000d1f297819 */ /* 0x000fc40000010e1f */
[----:B------:R-:W-:Y:S02]  /*29d0*/  SHF.R.U32.HI R18, RZ, 0xa, R31 ;  /* 0x0000000aff127819 */ /* 0x000fe4000001161f */
[----:B------:R-:W-:Y:S02]  /*29e0*/  LOP3.LUT R42, R42, R45, R34, 0x96, !PT ;  /* 0x0000002d2a2a7212 */ /* 0x000fe400078e9622 */
[----:B------:R-:W-:Y:S02]  /*29f0*/  IADD3 R49, PT, PT, R49, R44, R2 ;  /* 0x0000002c31317210 */ /* 0x000fe40007ffe002 */
[----:B------:R-:W-:Y:S02]  /*2a00*/  LOP3.LUT R45, R40, R35, R32, 0xe8, !PT ;  /* 0x00000023282d7212 */ /* 0x000fe400078ee820 */
[----:B------:R-:W-:Y:S02]  /*2a10*/  LOP3.LUT R16, R18, R16, R41, 0x96, !PT ;  /* 0x0000001012107212 */ /* 0x000fe400078e9629 */
[----:B------:R-:W-:-:S02]  /*2a20*/  SHF.L.W.U32.HI R41, R23, 0xe, R36 ;  /* 0x0000000e17297819 */ /* 0x000fc40000010e24 */
[--C-:B------:R-:W-:Y:S02]  /*2a30*/  SHF.L.W.U32.HI R18, R36, 0x19, R36.reuse ;  /* 0x0000001924127819 */ /* 0x100fe40000010e24 */
[----:B------:R-:W-:Y:S02]  /*2a40*/  SHF.R.U32.HI R34, RZ, 0x3, R36 ;  /* 0x00000003ff227819 */ /* 0x000fe40000011624 */
[----:B------:R-:W-:Y:S02]  /*2a50*/  IADD3 R23, PT, PT, R26, R42, R45 ;  /* 0x0000002a1a177210 */ /* 0x000fe40007ffe02d */
[----:B------:R-:W-:Y:S02]  /*2a60*/  IADD3 R30, PT, PT, R49, -0x4ffcd838, R30 ;  /* 0xb00327c8311e7810 */ /* 0x000fe40007ffe01e */
[----:B------:R-:W-:Y:S02]  /*2a70*/  LOP3.LUT R18, R34, R18, R41, 0x96, !PT ;  /* 0x0000001222127212 */ /* 0x000fe400078e9629 */
[----:B------:R-:W-:Y:S01]  /*2a80*/  IADD3 R41, PT, PT, R22, R16, R27 ;  /* 0x0000001016297210 */ /* 0x000fe20007ffe01b */
[C---:B------:R-:W-:Y:S01]  /*2a90*/  IMAD.IADD R22, R23.reuse, 0x1, R30 ;  /* 0x0000000117167824 */ /* 0x040fe200078e021e */
[----:B------:R-:W-:-:S02]  /*2aa0*/  SHF.L.W.U32.HI R26, R23, 0xa, R23 ;  /* 0x0000000a171a7819 */ /* 0x000fc40000010e17 */
[----:B------:R-:W-:Y:S01]  /*2ab0*/  SHF.L.W.U32.HI R39, R39, 0xe, R14 ;  /* 0x0000000e27277819 */ /* 0x000fe20000010e0e */
[----:B------:R-:W-:Y:S01]  /*2ac0*/  IMAD.IADD R16, R18, 0x1, R41 ;  /* 0x0000000112107824 */ /* 0x000fe200078e0229 */
[C-C-:B------:R-:W-:Y:S02]  /*2ad0*/  SHF.L.W.U32.HI R34, R22.reuse, 0x1a, R22.reuse ;  /* 0x0000001a16227819 */ /* 0x140fe40000010e16 */
[C-C-:B------:R-:W-:Y:S02]  /*2ae0*/  SHF.L.W.U32.HI R45, R22.reuse, 0x15, R22.reuse ;  /* 0x00000015162d7819 */ /* 0x140fe40000010e16 */
[----:B------:R-:W-:Y:S02]  /*2af0*/  SHF.L.W.U32.HI R40, R22, 0x7, R22 ;  /* 0x0000000716287819 */ /* 0x000fe40000010e16 */
[----:B------:R-:W-:Y:S02]  /*2b00*/  SHF.L.W.U32.HI R18, R23, 0x1e, R23 ;  /* 0x0000001e17127819 */ /* 0x000fe40000010e17 */
[----:B------:R-:W-:-:S02]  /*2b10*/  LOP3.LUT R34, R40, R34, R45, 0x96, !PT ;  /* 0x0000002228227212 */ /* 0x000fc400078e962d */
[--C-:B------:R-:W-:Y:S02]  /*2b20*/  SHF.L.W.U32.HI R41, R23, 0x13, R23.reuse ;  /* 0x0000001317297819 */ /* 0x100fe40000010e17 */
[----:B------:R-:W-:Y:S02]  /*2b30*/  LOP3.LUT R45, R21, R22, R20, 0xe2, !PT ;  /* 0x00000016152d7212 */ /* 0x000fe400078ee214 */
[----:B------:R-:W-:Y:S02]  /*2b40*/  LOP3.LUT R41, R26, R41, R18, 0x96, !PT ;  /* 0x000000291a297212 */ /* 0x000fe400078e9612 */
[----:B------:R-:W-:Y:S02]  /*2b50*/  IADD3 R34, PT, PT, R45, R34, R16 ;  /* 0x000000222d227210 */ /* 0x000fe40007ffe010 */
[----:B------:R-:W-:Y:S02]  /*2b60*/  LOP3.LUT R26, R35, R32, R23, 0xe8, !PT ;  /* 0x00000020231a7212 */ /* 0x000fe400078ee817 */
[----:B------:R-:W-:-:S02]  /*2b70*/  IADD3 R33, PT, PT, R34, -0x40a68039, R33 ;  /* 0xbf597fc722217810 */ /* 0x000fc40007ffe021 */
[C---:B------:R-:W-:Y:S02]  /*2b80*/  SHF.L.W.U32.HI R18, R2.reuse, 0xf, R2 ;  /* 0x0000000f02127819 */ /* 0x040fe40000010e02 */
[----:B------:R-:W-:Y:S02]  /*2b90*/  IADD3 R26, PT, PT, R47, R41, R26 ;  /* 0x000000292f1a7210 */ /* 0x000fe40007ffe01a */
[--C-:B------:R-:W-:Y:S02]  /*2ba0*/  SHF.L.W.U32.HI R35, R2, 0xd, R2.reuse ;  /* 0x0000000d02237819 */ /* 0x100fe40000010e02 */
[----:B------:R-:W-:Y:S02]  /*2bb0*/  SHF.R.U32.HI R34, RZ, 0xa, R2 ;  /* 0x0000000aff227819 */ /* 0x000fe40000011602 */
[--C-:B------:R-:W-:Y:S02]  /*2bc0*/  SHF.L.W.U32.HI R40, R37, 0xe, R12.reuse ;  /* 0x0000000e25287819 */ /* 0x100fe40000010e0c */
[----:B------:R-:W-:Y:S01]  /*2bd0*/  LOP3.LUT R18, R34, R18, R35, 0x96, !PT ;  /* 0x0000001222127212 */ /* 0x000fe200078e9623 */
[----:B------:R-:W-:Y:S01]  /*2be0*/  IMAD.IADD R35, R26, 0x1, R33 ;  /* 0x000000011a237824 */ /* 0x000fe200078e0221 */
[----:B------:R-:W-:-:S02]  /*2bf0*/  SHF.L.W.U32.HI R37, R12, 0x19, R12 ;  /* 0x000000190c257819 */ /* 0x000fc40000010e0c */
[----:B------:R-:W-:Y:S02]  /*2c00*/  SHF.R.U32.HI R41, RZ, 0x3, R12 ;  /* 0x00000003ff297819 */ /* 0x000fe4000001160c */
[----:B------:R-:W-:Y:S02]  /*2c10*/  IADD3 R18, PT, PT, R36, R18, R29 ;  /* 0x0000001224127210 */ /* 0x000fe40007ffe01d */
[----:B------:R-:W-:Y:S02]  /*2c20*/  LOP3.LUT R37, R41, R37, R40, 0x96, !PT ;  /* 0x0000002529257212 */ /* 0x000fe400078e9628 */
[C-C-:B------:R-:W-:Y:S02]  /*2c30*/  SHF.L.W.U32.HI R36, R35.reuse, 0x1a, R35.reuse ;  /* 0x0000001a23247819 */ /* 0x140fe40000010e23 */
[--C-:B------:R-:W-:Y:S01]  /*2c40*/  SHF.L.W.U32.HI R41, R35, 0x15, R35.reuse ;  /* 0x0000001523297819 */ /* 0x100fe20000010e23 */
[----:B------:R-:W-:Y:S01]  /*2c50*/  IMAD.IADD R18, R37, 0x1, R18 ;  /* 0x0000000125127824 */ /* 0x000fe200078e0212 */
[----:B------:R-:W-:-:S02]  /*2c60*/  SHF.L.W.U32.HI R40, R35, 0x7, R35 ;  /* 0x0000000723287819 */ /* 0x000fc40000010e23 */
[--C-:B------:R-:W-:Y:S02]  /*2c70*/  SHF.L.W.U32.HI R34, R16, 0xf, R16.reuse ;  /* 0x0000000f10227819 */ /* 0x100fe40000010e10 */
[----:B------:R-:W-:Y:S02]  /*2c80*/  LOP3.LUT R44, R40, R36, R41, 0x96, !PT ;  /* 0x00000024282c7212 */ /* 0x000fe400078e9629 */
[--C-:B------:R-:W-:Y:S02]  /*2c90*/  SHF.L.W.U32.HI R37, R16, 0xd, R16.reuse ;  /* 0x0000000d10257819 */ /* 0x100fe40000010e10 */
[----:B------:R-:W-:Y:S02]  /*2ca0*/  SHF.R.U32.HI R36, RZ, 0xa, R16 ;  /* 0x0000000aff247819 */ /* 0x000fe40000011610 */
        /* <DEDUP_REMOVED lines=8> */
[--C-:B------:R-:W-:Y:S02]  /*2d30*/  SHF.L.W.U32.HI R41, R38, 0xe, R13.reuse ;  /* 0x0000000e26297819 */ /* 0x100fe40000010e0d */
[--C-:B------:R-:W-:Y:S02]  /*2d40*/  SHF.L.W.U32.HI R32, R13, 0x19, R13.reuse ;  /* 0x000000190d207819 */ /* 0x100fe40000010e0d */
[----:B------:R-:W-:Y:S02]  /*2d50*/  SHF.R.U32.HI R36, RZ, 0x3, R13 ;  /* 0x00000003ff247819 */ /* 0x000fe4000001160d */
[----:B------:R-:W-:Y:S02]  /*2d60*/  IADD3 R37, PT, PT, R24, R40, R37 ;  /* 0x0000002818257210 */ /* 0x000fe40007ffe025 */
[----:B------:R-:W-:Y:S02]  /*2d70*/  IADD3 R24, PT, PT, R45, -0x391ff40d, R20 ;  /* 0xc6e00bf32d187810 */ /* 0x000fe40007ffe014 */
[----:B------:R-:W-:-:S02]  /*2d80*/  LOP3.LUT R36, R36, R32, R41, 0x96, !PT ;  /* 0x0000002024247212 */ /* 0x000fc400078e9629 */
[----:B------:R-:W-:Y:S01]  /*2d90*/  IADD3 R41, PT, PT, R12, R34, R17 ;  /* 0x000000220c297210 */ /* 0x000fe20007ffe011 */
        /* <DEDUP_REMOVED lines=11> */
[----:B------:R-:W-:Y:S02]  /*2e50*/  IADD3 R36, PT, PT, R45, R36, R12 ;  /* 0x000000242d247210 */ /* 0x000fe40007ffe00c */
[----:B------:R-:W-:-:S02]  /*2e60*/  LOP3.LUT R34, R23, R26, R37, 0xe8, !PT ;  /* 0x0000001a17227212 */ /* 0x000fc400078ee825 */
[----:B------:R-:W-:Y:S02]  /*2e70*/  IADD3 R21, PT, PT, R36, -0x2a586eb9, R21 ;  /* 0xd5a7914724157810 */ /* 0x000fe40007ffe015 */
[C---:B------:R-:W-:Y:S02]  /*2e80*/  SHF.L.W.U32.HI R20, R18.reuse, 0xf, R18 ;  /* 0x0000000f12147819 */ /* 0x040fe40000010e12 */
[----:B------:R-:W-:Y:S02]  /*2e90*/  IADD3 R34, PT, PT, R43, R41, R34 ;  /* 0x000000292b227210 */ /* 0x000fe40007ffe022 */
[--C-:B------:R-:W-:Y:S02]  /*2ea0*/  SHF.L.W.U32.HI R23, R18, 0xd, R18.reuse ;  /* 0x0000000d12177819 */ /* 0x100fe40000010e12 */
[----:B------:R-:W-:Y:S02]  /*2eb0*/  SHF.R.U32.HI R36, RZ, 0xa, R18 ;  /* 0x0000000aff247819 */ /* 0x000fe40000011612 */
[----:B------:R-:W-:-:S02]  /*2ec0*/  SHF.L.W.U32.HI R38, R14, 0x19, R14 ;  /* 0x000000190e267819 */ /* 0x000fc40000010e0e */
[----:B------:R-:W-:Y:S01]  /*2ed0*/  LOP3.LUT R20, R36, R20, R23, 0x96, !PT ;  /* 0x0000001424147212 */ /* 0x000fe200078e9617 */
[----:B------:R-:W-:Y:S01]  /*2ee0*/  IMAD.IADD R23, R34, 0x1, R21 ;  /* 0x0000000122177824 */ /* 0x000fe200078e0215 */
[----:B------:R-:W-:Y:S02]  /*2ef0*/  SHF.R.U32.HI R40, RZ, 0x3, R14 ;  /* 0x00000003ff287819 */ /* 0x000fe4000001160e */
[----:B------:R-:W-:Y:S02]  /*2f00*/  IADD3 R13, PT, PT, R13, R20, R0 ;  /* 0x000000140d0d7210 */ /* 0x000fe40007ffe000 */
[----:B------:R-:W-:Y:S02]  /*2f10*/  LOP3.LUT R38, R40, R38, R39, 0x96, !PT ;  /* 0x0000002628267212 */ /* 0x000fe400078e9627 */
[C-C-:B------:R-:W-:Y:S02]  /*2f20*/  SHF.L.W.U32.HI R36, R23.reuse, 0x1a, R23.reuse ;  /* 0x0000001a17247819 */ /* 0x140fe40000010e17 */
[C---:B------:R-:W-:Y:S01]  /*2f30*/  SHF.L.W.U32.HI R39, R23.reuse, 0x15, R23 ;  /* 0x0000001517277819 */ /* 0x040fe20000010e17 */
[----:B------:R-:W-:Y:S01]  /*2f40*/  IMAD.IADD R20, R38, 0x1, R13 ;  /* 0x0000000126147824 */ /* 0x000fe200078e020d */
[----:B------:R-:W-:-:S02]  /*2f50*/  SHF.L.W.U32.HI R40, R23, 0x7, R23 ;  /* 0x0000000717287819 */ /* 0x000fc40000010e17 */
[--C-:B------:R-:W-:Y:S02]  /*2f60*/  SHF.L.W.U32.HI R41, R34, 0xa, R34.reuse ;  /* 0x0000000a22297819 */ /* 0x100fe40000010e22 */
[----:B------:R-:W-:Y:S02]  /*2f70*/  LOP3.LUT R42, R40, R36, R39, 0x96, !PT ;  /* 0x00000024282a7212 */ /* 0x000fe400078e9627 */
[C-C-:B------:R-:W-:Y:S02]  /*2f80*/  SHF.L.W.U32.HI R39, R34.reuse, 0x1e, R34.reuse ;  /* 0x0000001e22277819 */ /* 0x140fe40000010e22 */
[----:B------:R-:W-:Y:S02]  /*2f90*/  SHF.L.W.U32.HI R40, R34, 0x13, R34 ;  /* 0x0000001322287819 */ /* 0x000fe40000010e22 */
[----:B------:R-:W-:Y:S02]  /*2fa0*/  LOP3.LUT R43, R32, R23, R35, 0xe2, !PT ;  /* 0x00000017202b7212 */ /* 0x000fe400078ee223 */
[----:B------:R-:W-:-:S02]  /*2fb0*/  LOP3.LUT R40, R41, R40, R39, 0x96, !PT ;  /* 0x0000002829287212 */ /* 0x000fc400078e9627 */
[----:B------:R-:W-:Y:S02]  /*2fc0*/  IADD3 R43, PT, PT, R43, R42, R20 ;  /* 0x0000002a2b2b7210 */ /* 0x000fe40007ffe014 */
[----:B------:R-:W-:Y:S02]  /*2fd0*/  LOP3.LUT R39, R26, R37, R34, 0xe8, !PT ;  /* 0x000000251a277212 */ /* 0x000fe400078ee822 */
[C-C-:B------:R-:W-:Y:S02]  /*2fe0*/  SHF.L.W.U32.HI R13, R12.reuse, 0xf, R12.reuse ;  /* 0x0000000f0c0d7819 */ /* 0x140fe40000010e0c */
[--C-:B------:R-:W-:Y:S02]  /*2ff0*/  SHF.L.W.U32.HI R36, R12, 0xd, R12.reuse ;  /* 0x0000000d0c247819 */ /* 0x100fe40000010e0c */
[----:B------:R-:W-:Y:S02]  /*3000*/  SHF.R.U32.HI R38, RZ, 0xa, R12 ;  /* 0x0000000aff267819 */ /* 0x000fe4000001160c */
[----:B------:R-:W-:-:S02]  /*3010*/  IADD3 R39, PT, PT, R30, R40, R39 ;  /* 0x000000281e277210 */ /* 0x000fc40007ffe027 */
[----:B------:R-:W-:Y:S02]  /*3020*/  IADD3 R26, PT, PT, R43, 0x6ca6351, R22 ;  /* 0x06ca63512b1a7810 */ /* 0x000fe40007ffe016 */
[----:B------:R-:W-:Y:S02]  /*3030*/  LOP3.LUT R13, R38, R13, R36, 0x96, !PT ;  /* 0x0000000d260d7212 */ /* 0x000fe400078e9624 */
[C---:B------:R-:W-:Y:S01]  /*3040*/  SHF.L.W.U32.HI R36, R28.reuse, 0x19, R28 ;  /* 0x000000191c247819 */ /* 0x040fe20000010e1c */
[----:B------:R-:W-:Y:S01]  /*3050*/  IMAD.IADD R30, R39, 0x1, R26 ;  /* 0x00000001271e7824 */ /* 0x000fe200078e021a */
[--C-:B------:R-:W-:Y:S02]  /*3060*/  SHF.L.W.U32.HI R41, R28, 0xe, R28.reuse ;  /* 0x0000000e1c297819 */ /* 0x100fe40000010e1c */
[----:B------:R-:W-:Y:S02]  /*3070*/  SHF.R.U32.HI R38, RZ, 0x3, R28 ;  /* 0x00000003ff267819 */ /* 0x000fe4000001161c */
[----:B------:R-:W-:-:S02]  /*3080*/  IADD3 R13, PT, PT, R14, R13, R19 ;  /* 0x0000000d0e0d7210 */ /* 0x000fc40007ffe013 */
[----:B------:R-:W-:Y:S02]  /*3090*/  LOP3.LUT R36, R38, R36, R41, 0x96, !PT ;  /* 0x0000002426247212 */ /* 0x000fe400078e9629 */
[C-C-:B------:R-:W-:Y:S02]  /*30a0*/  SHF.L.W.U32.HI R38, R30.reuse, 0x1a, R30.reuse ;  /* 0x0000001a1e267819 */ /* 0x140fe40000010e1e */
[--C-:B------:R-:W-:Y:S01]  /*30b0*/  SHF.L.W.U32.HI R41, R30, 0x15, R30.reuse ;  /* 0x000000151e297819 */ /* 0x100fe20000010e1e */
[----:B------:R-:W-:Y:S01]  /*30c0*/  IMAD.IADD R14, R36, 0x1, R13 ;  /* 0x00000001240e7824 */ /* 0x000fe200078e020d */
[----:B------:R-:W-:Y:S02]  /*30d0*/  SHF.L.W.U32.HI R40, R30, 0x7, R30 ;  /* 0x000000071e287819 */ /* 0x000fe40000010e1e */
        /* <DEDUP_REMOVED lines=9> */
[--C-:B------:R-:W-:Y:S02]  /*3170*/  SHF.L.W.U32.HI R13, R20, 0xf, R20.reuse ;  /* 0x0000000f140d7819 */ /* 0x100fe40000010e14 */
[----:B------:R-:W-:Y:S02]  /*3180*/  IADD3 R35, PT, PT, R38, 0x14292967, R35 ;  /* 0x1429296726237810 */ /* 0x000fe40007ffe023 */
[--C-:B------:R-:W-:Y:S02]  /*3190*/  SHF.L.W.U32.HI R22, R20, 0xd, R20.reuse ;  /* 0x0000000d14167819 */ /* 0x100fe40000010e14 */
[----:B------:R-:W-:Y:S02]  /*31a0*/  SHF.R.U32.HI R33, RZ, 0xa, R20 ;  /* 0x0000000aff217819 */ /* 0x000fe40000011614 */
[----:B------:R-:W-:-:S02]  /*31b0*/  SHF.L.W.U32.HI R37, R3, 0x19, R3 ;  /* 0x0000001903257819 */ /* 0x000fc40000010e03 */
[----:B------:R-:W-:Y:S01]  /*31c0*/  LOP3.LUT R13, R33, R13, R22, 0x96, !PT ;  /* 0x0000000d210d7212 */ /* 0x000fe200078e9616 */
[----:B------:R-:W-:Y:S01]  /*31d0*/  IMAD.IADD R33, R36, 0x1, R35 ;  /* 0x0000000124217824 */ /* 0x000fe200078e0223 */
[--C-:B------:R-:W-:Y:S02]  /*31e0*/  SHF.L.W.U32.HI R38, R3, 0xe, R3.reuse ;  /* 0x0000000e03267819 */ /* 0x100fe40000010e03 */
[----:B------:R-:W-:Y:S02]  /*31f0*/  SHF.R.U32.HI R40, RZ, 0x3, R3 ;  /* 0x00000003ff287819 */ /* 0x000fe40000011603 */
[----:B------:R-:W-:Y:S02]  /*3200*/  IADD3 R28, PT, PT, R28, R13, R31 ;  /* 0x0000000d1c1c7210 */ /* 0x000fe40007ffe01f */
[----:B------:R-:W-:Y:S02]  /*3210*/  LOP3.LUT R37, R40, R37, R38, 0x96, !PT ;  /* 0x0000002528257212 */ /* 0x000fe400078e9626 */
[----:B------:R-:W-:-:S02]  /*3220*/  SHF.L.W.U32.HI R38, R33, 0x1a, R33 ;  /* 0x0000001a21267819 */ /* 0x000fc40000010e21 */
[--C-:B------:R-:W-:Y:S01]  /*3230*/  SHF.L.W.U32.HI R41, R33, 0x15, R33.reuse ;  /* 0x0000001521297819 */ /* 0x100fe20000010e21 */
[----:B------:R-:W-:Y:S01]  /*3240*/  IMAD.IADD R13, R37, 0x1, R28 ;  /* 0x00000001250d7824 */ /* 0x000fe200078e021c */
[----:B------:R-:W-:Y:S02]  /*3250*/  SHF.L.W.U32.HI R40, R33, 0x7, R33 ;  /* 0x0000000721287819 */ /* 0x000fe40000010e21 */
[----:B------:R-:W-:Y:S02]  /*3260*/  LOP3.LUT R42, R30, R33, R23, 0xe2, !PT ;  /* 0x000000211e2a7212 */ /* 0x000fe400078ee217 */
[----:B------:R-:W-:Y:S02]  /*3270*/  LOP3.LUT R43, R40, R38, R41, 0x96, !PT ;  /* 0x00000026282b7212 */ /* 0x000fe400078e9629 */
[C-C-:B------:R-:W-:Y:S02]  /*3280*/  SHF.L.W.U32.HI R38, R36.reuse, 0x1e, R36.reuse ;  /* 0x0000001e24267819 */ /* 0x140fe40000010e24 */
[----:B------:R-:W-:-:S02]  /*3290*/  SHF.L.W.U32.HI R41, R36, 0x13, R36 ;  /* 0x0000001324297819 */ /* 0x000fc40000010e24 */
[----:B------:R-:W-:Y:S02]  /*32a0*/  SHF.L.W.U32.HI R40, R36, 0xa, R36 ;  /* 0x0000000a24287819 */ /* 0x000fe40000010e24 */
[C-C-:B------:R-:W-:Y:S02]  /*32b0*/  SHF.L.W.U32.HI R22, R14.reuse, 0xf, R14.reuse ;  /* 0x0000000f0e167819 */ /* 0x140fe40000010e0e */
[--C-:B------:R-:W-:Y:S02]  /*32c0*/  SHF.L.W.U32.HI R37, R14, 0xd, R14.reuse ;  /* 0x0000000d0e257819 */ /* 0x100fe40000010e0e */
[----:B------:R-:W-:Y:S02]  /*32d0*/  SHF.R.U32.HI R28, RZ, 0xa, R14 ;  /* 0x0000000aff1c7819 */ /* 0x000fe4000001160e */
[----:B------:R-:W-:Y:S02]  /*32e0*/  LOP3.LUT R40, R40, R41, R38, 0x96, !PT ;  /* 0x0000002928287212 */ /* 0x000fe400078e9626 */
[----:B------:R-:W-:-:S02]  /*32f0*/  IADD3 R43, PT, PT, R42, R43, R13 ;  /* 0x0000002b2a2b7210 */ /* 0x000fc40007ffe00d */
[----:B------:R-:W-:Y:S02]  /*3300*/  LOP3.LUT R41, R34, R39, R36, 0xe8, !PT ;  /* 0x0000002722297212 */ /* 0x000fe400078ee824 */
[----:B------:R-:W-:Y:S02]  /*3310*/  LOP3.LUT R22, R28, R22, R37, 0x96, !PT ;  /* 0x000000161c167212 */ /* 0x000fe400078e9625 */
[C-C-:B------:R-:W-:Y:S02]  /*3320*/  SHF.L.W.U32.HI R28, R25.reuse, 0x19, R25.reuse ;  /* 0x00000019191c7819 */ /* 0x140fe40000010e19 */
[--C-:B------:R-:W-:Y:S02]  /*3330*/  SHF.L.W.U32.HI R37, R25, 0xe, R25.reuse ;  /* 0x0000000e19257819 */ /* 0x100fe40000010e19 */
[----:B------:R-:W-:Y:S02]  /*3340*/  SHF.R.U32.HI R38, RZ, 0x3, R25 ;  /* 0x00000003ff267819 */ /* 0x000fe40000011619 */
[----:B------:R-:W-:-:S02]  /*3350*/  IADD3 R34, PT, PT, R24, R40, R41 ;  /* 0x0000002818227210 */ /* 0x000fc40007ffe029 */
        /* <DEDUP_REMOVED lines=17> */
[C---:B------:R-:W-:Y:S02]  /*3470*/  SHF.L.W.U32.HI R3, R13.reuse, 0xf, R13 ;  /* 0x0000000f0d037819 */ /* 0x040fe40000010e0d */
[----:B------:R-:W-:Y:S02]  /*3480*/  IADD3 R23, PT, PT, R38, 0x2e1b2138, R23 ;  /* 0x2e1b213826177810 */ /* 0x000fe40007ffe017 */
[----:B------:R-:W-:-:S02]  /*3490*/  SHF.L.W.U32.HI R24, R13, 0xd, R13 ;  /* 0x0000000d0d187819 */ /* 0x000fc40000010e0d */
[----:B------:R-:W-:Y:S02]  /*34a0*/  SHF.R.U32.HI R37, RZ, 0xa, R13 ;  /* 0x0000000aff257819 */ /* 0x000fe4000001160d */
[----:B------:R-:W-:Y:S02]  /*34b0*/  SHF.L.W.U32.HI R38, R15, 0x19, R15 ;  /* 0x000000190f267819 */ /* 0x000fe40000010e0f */
[----:B------:R-:W-:Y:S01]  /*34c0*/  LOP3.LUT R3, R37, R3, R24, 0x96, !PT ;  /* 0x0000000325037212 */ /* 0x000fe200078e9618 */
[----:B------:R-:W-:Y:S01]  /*34d0*/  IMAD.IADD R37, R21, 0x1, R23 ;  /* 0x0000000115257824 */ /* 0x000fe200078e0217 */
[--C-:B------:R-:W-:Y:S02]  /*34e0*/  SHF.L.W.U32.HI R39, R15, 0xe, R15.reuse ;  /* 0x0000000e0f277819 */ /* 0x100fe40000010e0f */
[----:B------:R-:W-:Y:S02]  /*34f0*/  SHF.R.U32.HI R40, RZ, 0x3, R15 ;  /* 0x00000003ff287819 */ /* 0x000fe4000001160f */
[----:B------:R-:W-:-:S02]  /*3500*/  IADD3 R3, PT, PT, R25, R3, R16 ;  /* 0x0000000319037210 */ /* 0x000fc40007ffe010 */
[----:B------:R-:W-:Y:S02]  /*3510*/  LOP3.LUT R24, R40, R38, R39, 0x96, !PT ;  /* 0x0000002628187212 */ /* 0x000fe400078e9627 */
[C-C-:B------:R-:W-:Y:S02]  /*3520*/  SHF.L.W.U32.HI R25, R37.reuse, 0x1a, R37.reuse ;  /* 0x0000001a25197819 */ /* 0x140fe40000010e25 */
[C---:B------:R-:W-:Y:S01]  /*3530*/  SHF.L.W.U32.HI R38, R37.reuse, 0x15, R37 ;  /* 0x0000001525267819 */ /* 0x040fe20000010e25 */
[----:B------:R-:W-:Y:S01]  /*3540*/  IMAD.IADD R24, R24, 0x1, R3 ;  /* 0x0000000118187824 */ /* 0x000fe200078e0203 */
[----:B------:R-:W-:Y:S02]  /*3550*/  SHF.L.W.U32.HI R39, R37, 0x7, R37 ;  /* 0x0000000725277819 */ /* 0x000fe40000010e25 */
[----:B------:R-:W-:Y:S02]  /*3560*/  SHF.L.W.U32.HI R40, R21, 0x13, R21 ;  /* 0x0000001315287819 */ /* 0x000fe40000010e15 */
[----:B------:R-:W-:-:S02]  /*3570*/  LOP3.LUT R42, R39, R25, R38, 0x96, !PT ;  /* 0x00000019272a7212 */ /* 0x000fc400078e9626 */
[C-C-:B------:R-:W-:Y:S02]  /*3580*/  SHF.L.W.U32.HI R39, R21.reuse, 0x1e, R21.reuse ;  /* 0x0000001e15277819 */ /* 0x140fe40000010e15 */
[----:B------:R-:W-:Y:S02]  /*3590*/  SHF.L.W.U32.HI R41, R21, 0xa, R21 ;  /* 0x0000000a15297819 */ /* 0x000fe40000010e15 */
[----:B------:R-:W-:Y:S02]  /*35a0*/  LOP3.LUT R43, R28, R37, R33, 0xe2, !PT ;  /* 0x000000251c2b7212 */ /* 0x000fe400078ee221 */
[----:B------:R-:W-:Y:S02]  /*35b0*/  LOP3.LUT R40, R41, R40, R39, 0x96, !PT ;  /* 0x0000002829287212 */ /* 0x000fe400078e9627 */
[----:B------:R-:W-:Y:S02]  /*35c0*/  IADD3 R43, PT, PT, R43, R42, R24 ;  /* 0x0000002a2b2b7210 */ /* 0x000fe40007ffe018 */
[----:B------:R-:W-:-:S02]  /*35d0*/  LOP3.LUT R39, R36, R34, R21, 0xe8, !PT ;  /* 0x0000002224277212 */ /* 0x000fc400078ee815 */
[C-C-:B------:R-:W-:Y:S02]  /*35e0*/  SHF.L.W.U32.HI R3, R22.reuse, 0xf, R22.reuse ;  /* 0x0000000f16037819 */ /* 0x140fe40000010e16 */
[--C-:B------:R-:W-:Y:S02]  /*35f0*/  SHF.L.W.U32.HI R38, R22, 0xd, R22.reuse ;  /* 0x0000000d16267819 */ /* 0x100fe40000010e16 */
[----:B------:R-:W-:Y:S02]  /*3600*/  SHF.R.U32.HI R25, RZ, 0xa, R22 ;  /* 0x0000000aff197819 */ /* 0x000fe40000011616 */
[----:B------:R-:W-:Y:S02]  /*3610*/  IADD3 R39, PT, PT, R26, R40, R39 ;  /* 0x000000281a277210 */ /* 0x000fe40007ffe027 */
[----:B------:R-:W-:Y:S02]  /*3620*/  IADD3 R30, PT, PT, R43, 0x4d2c6dfc, R30 ;  /* 0x4d2c6dfc2b1e7810 */ /* 0x000fe40007ffe01e */
[----:B------:R-:W-:-:S02]  /*3630*/  LOP3.LUT R3, R25, R3, R38, 0x96, !PT ;  /* 0x0000000319037212 */ /* 0x000fc400078e9626 */
[--C-:B------:R-:W-:Y:S01]  /*3640*/  SHF.L.W.U32.HI R25, R27, 0x19, R27.reuse ;  /* 0x000000191b197819 */ /* 0x100fe20000010e1b */
[----:B------:R-:W-:Y:S01]  /*3650*/  IMAD.IADD R26, R39, 0x1, R30 ;  /* 0x00000001271a7824 */ /* 0x000fe200078e021e */
[--C-:B------:R-:W-:Y:S02]  /*3660*/  SHF.L.W.U32.HI R36, R27, 0xe, R27.reuse ;  /* 0x0000000e1b247819 */ /* 0x100fe40000010e1b */
[----:B------:R-:W-:Y:S02]  /*3670*/  SHF.R.U32.HI R38, RZ, 0x3, R27 ;  /* 0x00000003ff267819 */ /* 0x000fe4000001161b */
[----:B------:R-:W-:Y:S02]  /*3680*/  SHF.L.W.U32.HI R41, R26, 0x15, R26 ;  /* 0x000000151a297819 */ /* 0x000fe40000010e1a */
[----:B------:R-:W-:Y:S02]  /*3690*/  LOP3.LUT R25, R38, R25, R36, 0x96, !PT ;  /* 0x0000001926197212 */ /* 0x000fe400078e9624 */
[----:B------:R-:W-:-:S02]  /*36a0*/  IADD3 R36, PT, PT, R15, R3, R18 ;  /* 0x000000030f247210 */ /* 0x000fc40007ffe012 */
[C-C-:B------:R-:W-:Y:S02]  /*36b0*/  SHF.L.W.U32.HI R38, R26.reuse, 0x1a, R26.reuse ;  /* 0x0000001a1a267819 */ /* 0x140fe40000010e1a */
[----:B------:R-:W-:Y:S01]  /*36c0*/  SHF.L.W.U32.HI R40, R26, 0x7, R26 ;  /* 0x000000071a287819 */ /* 0x000fe20000010e1a */
[----:B------:R-:W-:Y:S01]  /*36d0*/  IMAD.IADD R3, R25, 0x1, R36 ;  /* 0x0000000119037824 */ /* 0x000fe200078e0224 */
[C-C-:B------:R-:W-:Y:S02]  /*36e0*/  SHF.L.W.U32.HI R15, R39.reuse, 0x1e, R39.reuse ;  /* 0x0000001e270f7819 */ /* 0x140fe40000010e27 */
[C-C-:B------:R-:W-:Y:S02]  /*36f0*/  SHF.L.W.U32.HI R36, R39.reuse, 0x13, R39.reuse ;  /* 0x0000001327247819 */ /* 0x140fe40000010e27 */
[----:B------:R-:W-:Y:S02]  /*3700*/  SHF.L.W.U32.HI R25, R39, 0xa, R39 ;  /* 0x0000000a27197819 */ /* 0x000fe40000010e27 */
[----:B------:R-:W-:-:S02]  /*3710*/  LOP3.LUT R40, R40, R38, R41, 0x96, !PT ;  /* 0x0000002628287212 */ /* 0x000fc400078e9629 */
[----:B------:R-:W-:Y:S02]  /*3720*/  LOP3.LUT R38, R37, R26, R28, 0xe2, !PT ;  /* 0x0000001a25267212 */ /* 0x000fe400078ee21c */
[----:B------:R-:W-:Y:S02]  /*3730*/  LOP3.LUT R25, R25, R36, R15, 0x96, !PT ;  /* 0x0000002419197212 */ /* 0x000fe400078e960f */
[----:B------:R-:W-:Y:S02]  /*3740*/  LOP3.LUT R34, R34, R21, R39, 0xe8, !PT ;  /* 0x0000001522227212 */ /* 0x000fe400078ee827 */
[----:B------:R-:W-:Y:S02]  /*3750*/  IADD3 R38, PT, PT, R38, R40, R3 ;  /* 0x0000002826267210 */ /* 0x000fe40007ffe003 */
[----:B------:R-:W-:Y:S02]  /*3760*/  IADD3 R34, PT, PT, R35, R25, R34 ;  /* 0x0000001923227210 */ /* 0x000fe40007ffe022 */
[----:B------:R-:W-:-:S02]  /*3770*/  SHF.L.W.U32.HI R15, R24, 0xf, R24 ;  /* 0x0000000f180f7819 */ /* 0x000fc40000010e18 */
[----:B------:R-:W-:Y:S02]  /*3780*/  IADD3 R33, PT, PT, R38, 0x53380d13, R33 ;  /* 0x53380d1326217810 */ /* 0x000fe40007ffe021 */
[--C-:B------:R-:W-:Y:S02]  /*3790*/  SHF.L.W.U32.HI R36, R24, 0xd, R24.reuse ;  /* 0x0000000d18247819 */ /* 0x100fe40000010e18 */
[----:B------:R-:W-:Y:S02]  /*37a0*/  SHF.R.U32.HI R25, RZ, 0xa, R24 ;  /* 0x0000000aff197819 */ /* 0x000fe40000011618 */
[C-C-:B------:R-:W-:Y:S02]  /*37b0*/  SHF.L.W.U32.HI R35, R29.reuse, 0x19, R29.reuse ;  /* 0x000000191d237819 */ /* 0x140fe40000010e1d */
[--C-:B------:R-:W-:Y:S02]  /*37c0*/  SHF.L.W.U32.HI R38, R29, 0xe, R29.reuse ;  /* 0x0000000e1d267819 */ /* 0x100fe40000010e1d */
[----:B------:R-:W-:-:S02]  /*37d0*/  SHF.R.U32.HI R40, RZ, 0x3, R29 ;  /* 0x00000003ff287819 */ /* 0x000fc4000001161d */
[----:B------:R-:W-:Y:S01]  /*37e0*/  LOP3.LUT R15, R25, R15, R36, 0x96, !PT ;  /* 0x0000000f190f7212 */ /* 0x000fe200078e9624 */
[----:B------:R-:W-:Y:S01]  /*37f0*/  IMAD.IADD R25, R34, 0x1, R33 ;  /* 0x0000000122197824 */ /* 0x000fe200078e0221 */
[----:B------:R-:W-:Y:S02]  /*3800*/  LOP3.LUT R35, R40, R35, R38, 0x96, !PT ;  /* 0x0000002328237212 */ /* 0x000fe400078e9626 */
[----:B------:R-:W-:Y:S02]  /*3810*/  IADD3 R36, PT, PT, R27, R15, R12 ;  /* 0x0000000f1b247210 */ /* 0x000fe40007ffe00c */
[C-C-:B------:R-:W-:Y:S02]  /*3820*/  SHF.L.W.U32.HI R38, R25.reuse, 0x1a, R25.reuse ;  /* 0x0000001a19267819 */ /* 0x140fe40000010e19 */
[--C-:B------:R-:W-:Y:S01]  /*3830*/  SHF.L.W.U32.HI R41, R25, 0x15, R25.reuse ;  /* 0x0000001519297819 */ /* 0x100fe20000010e19 */
[----:B------:R-:W-:Y:S01]  /*3840*/  IMAD.IADD R15, R35, 0x1, R36 ;  /* 0x00000001230f7824 */ /* 0x000fe200078e0224 */
[----:B------:R-:W-:-:S02]  /*3850*/  SHF.L.W.U32.HI R40, R25, 0x7, R25 ;  /* 0x0000000719287819 */ /* 0x000fc40000010e19 */
[C---:B------:R-:W-:Y:S02]  /*3860*/  SHF.L.W.U32.HI R27, R3.reuse, 0xf, R3 ;  /* 0x0000000f031b7819 */ /* 0x040fe40000010e03 */
        /* <DEDUP_REMOVED lines=11> */
[----:B------:R-:W-:Y:S02]  /*3920*/  IADD3 R28, PT, PT, R43, 0x650a7354, R28 ;  /* 0x650a73542b1c7810 */ /* 0x000fe40007ffe01c */
[----:B------:R-:W-:Y:S02]  /*3930*/  IADD3 R35, PT, PT, R32, R40, R35 ;  /* 0x0000002820237210 */ /* 0x000fe40007ffe023 */
[C-C-:B------:R-:W-:Y:S02]  /*3940*/  SHF.L.W.U32.HI R21, R17.reuse, 0x19, R17.reuse ;  /* 0x0000001911157819 */ /* 0x140fe40000010e11 */
[--C-:B------:R-:W-:Y:S01]  /*3950*/  SHF.L.W.U32.HI R36, R17, 0xe, R17.reuse ;  /* 0x0000000e11247819 */ /* 0x100fe20000010e11 */
[----:B------:R-:W-:Y:S01]  /*3960*/  IMAD.IADD R32, R35, 0x1, R28 ;  /* 0x0000000123207824 */ /* 0x000fe200078e021c */
[----:B------:R-:W-:-:S04]  /*3970*/  SHF.R.U32.HI R38, RZ, 0x3, R17 ;  /* 0x00000003ff267819 */ /* 0x000fc80000011611 */
[----:B------:R-:W-:Y:S02]  /*3980*/  LOP3.LUT R21, R38, R21, R36, 0x96, !PT ;  /* 0x0000001526157212 */ /* 0x000fe400078e9624 */
[----:B------:R-:W-:Y:S02]  /*3990*/  IADD3 R36, PT, PT, R29, R27, R20 ;  /* 0x0000001b1d247210 */ /* 0x000fe40007ffe014 */
[C-C-:B------:R-:W-:Y:S02]  /*39a0*/  SHF.L.W.U32.HI R38, R32.reuse, 0x1a, R32.reuse ;  /* 0x0000001a20267819 */ /* 0x140fe40000010e20 */
[C---:B------:R-:W-:Y:S01]  /*39b0*/  SHF.L.W.U32.HI R41, R32.reuse, 0x15, R32 ;  /* 0x0000001520297819 */ /* 0x040fe20000010e20 */
[----:B------:R-:W-:Y:S01]  /*39c0*/  IMAD.IADD R21, R21, 0x1, R36 ;  /* 0x0000000115157824 */ /* 0x000fe200078e0224 */
[----:B------:R-:W-:Y:S02]  /*39d0*/  SHF.L.W.U32.HI R40, R32, 0x7, R32 ;  /* 0x0000000720287819 */ /* 0x000fe40000010e20 */
[----:B------:R-:W-:-:S02]  /*39e0*/  SHF.L.W.U32.HI R27, R35, 0x1e, R35 ;  /* 0x0000001e231b7819 */ /* 0x000fc40000010e23 */
[C-C-:B------:R-:W-:Y:S02]  /*39f0*/  SHF.L.W.U32.HI R36, R35.reuse, 0x13, R35.reuse ;  /* 0x0000001323247819 */ /* 0x140fe40000010e23 */
[----:B------:R-:W-:Y:S02]  /*3a00*/  SHF.L.W.U32.HI R29, R35, 0xa, R35 ;  /* 0x0000000a231d7819 */ /* 0x000fe40000010e23 */
[----:B------:R-:W-:Y:S02]  /*3a10*/  LOP3.LUT R40, R40, R38, R41, 0x96, !PT ;  /* 0x0000002628287212 */ /* 0x000fe400078e9629 */
[----:B------:R-:W-:Y:S02]  /*3a20*/  LOP3.LUT R38, R25, R32, R26, 0xe2, !PT ;  /* 0x0000002019267212 */ /* 0x000fe400078ee21a */
[----:B------:R-:W-:Y:S02]  /*3a30*/  LOP3.LUT R29, R29, R36, R27, 0x96, !PT ;  /* 0x000000241d1d7212 */ /* 0x000fe400078e961b */
[----:B------:R-:W-:-:S02]  /*3a40*/  LOP3.LUT R36, R39, R34, R35, 0xe8, !PT ;  /* 0x0000002227247212 */ /* 0x000fc400078ee823 */
[----:B------:R-:W-:Y:S02]  /*3a50*/  IADD3 R38, PT, PT, R38, R40, R21 ;  /* 0x0000002826267210 */ /* 0x000fe40007ffe015 */
[----:B------:R-:W-:Y:S02]  /*3a60*/  IADD3 R29, PT, PT, R23, R29, R36 ;  /* 0x0000001d171d7210 */ /* 0x000fe40007ffe024 */
[C---:B------:R-:W-:Y:S02]  /*3a70*/  SHF.L.W.U32.HI R27, R15.reuse, 0xf, R15 ;  /* 0x0000000f0f1b7819 */ /* 0x040fe40000010e0f */
[----:B------:R-:W-:Y:S02]  /*3a80*/  IADD3 R37, PT, PT, R38, 0x766a0abb, R37 ;  /* 0x766a0abb26257810 */ /* 0x000fe40007ffe025 */
[--C-:B------:R-:W-:Y:S02]  /*3a90*/  SHF.L.W.U32.HI R36, R15, 0xd, R15.reuse ;  /* 0x0000000d0f247819 */ /* 0x100fe40000010e0f */
[----:B------:R-:W-:-:S02]  /*3aa0*/  SHF.R.U32.HI R23, RZ, 0xa, R15 ;  /* 0x0000000aff177819 */ /* 0x000fc4000001160f */
[C---:B------:R-:W-:Y:S02]  /*3ab0*/  SHF.L.W.U32.HI R38, R0.reuse, 0x19, R0 ;  /* 0x0000001900267819 */ /* 0x040fe40000010e00 */
[----:B------:R-:W-:Y:S01]  /*3ac0*/  LOP3.LUT R23, R23, R27, R36, 0x96, !PT ;  /* 0x0000001b17177212 */ /* 0x000fe200078e9624 */
[----:B------:R-:W-:Y:S01]  /*3ad0*/  IMAD.IADD R27, R29, 0x1, R37 ;  /* 0x000000011d1b7824 */ /* 0x000fe200078e0225 */
[--C-:B------:R-:W-:Y:S02]  /*3ae0*/  SHF.L.W.U32.HI R39, R0, 0xe, R0.reuse ;  /* 0x0000000e00277819 */ /* 0x100fe40000010e00 */
[----:B------:R-:W-:Y:S02]  /*3af0*/  SHF.R.U32.HI R40, RZ, 0x3, R0 ;  /* 0x00000003ff287819 */ /* 0x000fe40000011600 */
[----:B------:R-:W-:Y:S02]  /*3b00*/  IADD3 R17, PT, PT, R17, R23, R14 ;  /* 0x0000001711117210 */ /* 0x000fe40007ffe00e */
[----:B------:R-:W-:-:S02]  /*3b10*/  LOP3.LUT R38, R40, R38, R39, 0x96, !PT ;  /* 0x0000002628267212 */ /* 0x000fc400078e9627 */
[C-C-:B------:R-:W-:Y:S02]  /*3b20*/  SHF.L.W.U32.HI R36, R27.reuse, 0x1a, R27.reuse ;  /* 0x0000001a1b247819 */ /* 0x140fe40000010e1b */
[C---:B------:R-:W-:Y:S01]  /*3b30*/  SHF.L.W.U32.HI R39, R27.reuse, 0x15, R27 ;  /* 0x000000151b277819 */ /* 0x040fe20000010e1b */
[----:B------:R-:W-:Y:S01]  /*3b40*/  IMAD.IADD R17, R38, 0x1, R17 ;  /* 0x0000000126117824 */ /* 0x000fe200078e0211 */
[----:B------:R-:W-:Y:S02]  /*3b50*/  SHF.L.W.U32.HI R40, R27, 0x7, R27 ;  /* 0x000000071b287819 */ /* 0x000fe40000010e1b */
[C---:B------:R-:W-:Y:S02]  /*3b60*/  SHF.L.W.U32.HI R23, R21.reuse, 0xf, R21 ;  /* 0x0000000f15177819 */ /* 0x040fe40000010e15 */
[----:B------:R-:W-:Y:S02]  /*3b70*/  LOP3.LUT R43, R40, R36, R39, 0x96, !PT ;  /* 0x00000024282b7212 */ /* 0x000fe400078e9627 */
[----:B------:R-:W-:-:S02]  /*3b80*/  SHF.L.W.U32.HI R36, R21, 0xd, R21 ;  /* 0x0000000d15247819 */ /* 0x000fc40000010e15 */
[----:B------:R-:W-:Y:S02]  /*3b90*/  SHF.R.U32.HI R38, RZ, 0xa, R21 ;  /* 0x0000000aff267819 */ /* 0x000fe40000011615 */
[C-C-:B------:R-:W-:Y:S02]  /*3ba0*/  SHF.L.W.U32.HI R39, R29.reuse, 0x1e, R29.reuse ;  /* 0x0000001e1d277819 */ /* 0x140fe40000010e1d */
[C-C-:B------:R-:W-:Y:S02]  /*3bb0*/  SHF.L.W.U32.HI R40, R29.reuse, 0x13, R29.reuse ;  /* 0x000000131d287819 */ /* 0x140fe40000010e1d */
[----:B------:R-:W-:Y:S02]  /*3bc0*/  SHF.L.W.U32.HI R41, R29, 0xa, R29 ;  /* 0x0000000a1d297819 */ /* 0x000fe40000010e1d */
[----:B------:R-:W-:Y:S02]  /*3bd0*/  LOP3.LUT R42, R32, R27, R25, 0xe2, !PT ;  /* 0x0000001b202a7212 */ /* 0x000fe400078ee219 */
[----:B------:R-:W-:-:S02]  /*3be0*/  LOP3.LUT R23, R38, R23, R36, 0x96, !PT ;  /* 0x0000001726177212 */ /* 0x000fc400078e9624 */
[----:B------:R-:W-:Y:S02]  /*3bf0*/  LOP3.LUT R36, R41, R40, R39, 0x96, !PT ;  /* 0x0000002829247212 */ /* 0x000fe400078e9627 */
[----:B------:R-:W-:Y:S02]  /*3c00*/  IADD3 R43, PT, PT, R42, R43, R17 ;  /* 0x0000002b2a2b7210 */ /* 0x000fe40007ffe011 */
[----:B------:R-:W-:Y:S02]  /*3c10*/  LOP3.LUT R41, R34, R35, R29, 0xe8, !PT ;  /* 0x0000002322297212 */ /* 0x000fe400078ee81d */
[----:B------:R-:W-:Y:S02]  /*3c20*/  IADD3 R26, PT, PT, R43, -0x7e3d36d2, R26 ;  /* 0x81c2c92e2b1a7810 */ /* 0x000fe40007ffe01a */
[----:B------:R-:W-:Y:S02]  /*3c30*/  IADD3 R36, PT, PT, R30, R36, R41 ;  /* 0x000000241e247210 */ /* 0x000fe40007ffe029 */
[----:B------:R-:W-:-:S02]  /*3c40*/  SHF.L.W.U32.HI R34, R19, 0x19, R19 ;  /* 0x0000001913227819 */ /* 0x000fc40000010e13 */
[--C-:B------:R-:W-:Y:S01]  /*3c50*/  SHF.L.W.U32.HI R39, R19, 0xe, R19.reuse ;  /* 0x0000000e13277819 */ /* 0x100fe20000010e13 */
[----:B------:R-:W-:Y:S01]  /*3c60*/  IMAD.IADD R30, R36, 0x1, R26 ;  /* 0x00000001241e7824 */ /* 0x000fe200078e021a */
[----:B------:R-:W-:Y:S02]  /*3c70*/  SHF.R.U32.HI R38, RZ, 0x3, R19 ;  /* 0x00000003ff267819 */ /* 0x000fe40000011613 */
[----:B------:R-:W-:Y:S02]  /*3c80*/  IADD3 R23, PT, PT, R0, R23, R13 ;  /* 0x0000001700177210 */ /* 0x000fe40007ffe00d */
[----:B------:R-:W-:Y:S02]  /*3c90*/  LOP3.LUT R34, R38, R34, R39, 0x96, !PT ;  /* 0x0000002226227212 */ /* 0x000fe400078e9627 */
[C-C-:B------:R-:W-:Y:S02]  /*3ca0*/  SHF.L.W.U32.HI R38, R30.reuse, 0x1a, R30.reuse ;  /* 0x0000001a1e267819 */ /* 0x140fe40000010e1e */
[--C-:B------:R-:W-:Y:S01]  /*3cb0*/  SHF.L.W.U32.HI R41, R30, 0x15, R30.reuse ;  /* 0x000000151e297819 */ /* 0x100fe20000010e1e */
[----:B------:R-:W-:Y:S01]  /*3cc0*/  IMAD.IADD R23, R34, 0x1, R23 ;  /* 0x0000000122177824 */ /* 0x000fe200078e0217 */
[----:B------:R-:W-:-:S02]  /*3cd0*/  SHF.L.W.U32.HI R40, R30, 0x7, R30 ;  /* 0x000000071e287819 */ /* 0x000fc40000010e1e */
[C-C-:B------:R-:W-:Y:S02]  /*3ce0*/  SHF.L.W.U32.HI R0, R36.reuse, 0x1e, R36.reuse ;  /* 0x0000001e24007819 */ /* 0x140fe40000010e24 */
        /* <DEDUP_REMOVED lines=8> */
[----:B------:R-:W-:Y:S02]  /*3d70*/  IADD3 R33, PT, PT, R38, -0x6d8dd37b, R25 ;  /* 0x92722c8526217810 */ /* 0x000fe40007ffe019 */
[C-C-:B------:R-:W-:Y:S02]  /*3d80*/  SHF.L.W.U32.HI R0, R17.reuse, 0xf, R17.reuse ;  /* 0x0000000f11007819 */ /* 0x140fe40000010e11 */
        /* <DEDUP_REMOVED lines=16> */
[--C-:B------:R-:W-:Y:S02]  /*3e90*/  SHF.L.W.U32.HI R40, R34, 0x13, R34.reuse ;  /* 0x0000001322287819 */ /* 0x100fe40000010e22 */
        /* <DEDUP_REMOVED lines=8> */
[----:B------:R-:W-:Y:S02]  /*3f20*/  IADD3 R32, PT, PT, R43, -0x5d40175f, R32 ;  /* 0xa2bfe8a12b207810 */ /* 0x000fe40007ffe020 */
[----:B------:R-:W-:-:S02]  /*3f30*/  LOP3.LUT R0, R38, R0, R25, 0x96, !PT ;  /* 0x0000000026007212 */ /* 0x000fc400078e9619 */
[C---:B------:R-:W-:Y:S01]  /*3f40*/  SHF.L.W.U32.HI R25, R2.reuse, 0x19, R2 ;  /* 0x0000001902197819 */ /* 0x040fe20000010e02 */
[----:B------:R-:W-:Y:S01]  /*3f50*/  IMAD.IADD R28, R39, 0x1, R32 ;  /* 0x00000001271c7824 */ /* 0x000fe200078e0220 */
[--C-:B------:R-:W-:Y:S02]  /*3f60*/  SHF.L.W.U32.HI R38, R2, 0xe, R2.reuse ;  /* 0x0000000e02267819 */ /* 0x100fe40000010e02 */
[----:B------:R-:W-:Y:S02]  /*3f70*/  SHF.R.U32.HI R29, RZ, 0x3, R2 ;  /* 0x00000003ff1d7819 */ /* 0x000fe40000011602 */
[----:B------:R-:W-:Y:S02]  /*3f80*/  IADD3 R0, PT, PT, R31, R0, R24 ;  /* 0x000000001f007210 */ /* 0x000fe40007ffe018 */
[----:B------:R-:W-:Y:S02]  /*3f90*/  LOP3.LUT R25, R29, R25, R38, 0x96, !PT ;  /* 0x000000191d197212 */ /* 0x000fe400078e9626 */
[----:B------:R-:W-:-:S02]  /*3fa0*/  SHF.L.W.U32.HI R31, R28, 0x1a, R28 ;  /* 0x0000001a1c1f7819 */ /* 0x000fc40000010e1c */
[C---:B------:R-:W-:Y:S01]  /*3fb0*/  SHF.L.W.U32.HI R40, R28.reuse, 0x15, R28 ;  /* 0x000000151c287819 */ /* 0x040fe20000010e1c */
[----:B------:R-:W-:Y:S01]  /*3fc0*/  IMAD.IADD R0, R25, 0x1, R0 ;  /* 0x0000000119007824 */ /* 0x000fe200078e0200 */
[----:B------:R-:W-:Y:S02]  /*3fd0*/  SHF.L.W.U32.HI R41, R28, 0x7, R28 ;  /* 0x000000071c297819 */ /* 0x000fe40000010e1c */
        /* <DEDUP_REMOVED lines=9> */
[----:B------:R-:W-:-:S02]  /*4070*/  IADD3 R29, PT, PT, R40, -0x57e599b5, R27 ;  /* 0xa81a664b281d7810 */ /* 0x000fc40007ffe01b */
[C-C-:B------:R-:W-:Y:S02]  /*4080*/  SHF.L.W.U32.HI R25, R19.reuse, 0xf, R19.reuse ;  /* 0x0000000f13197819 */ /* 0x140fe40000010e13 */
[----:B------:R-:W-:Y:S01]  /*4090*/  SHF.L.W.U32.HI R36, R19, 0xd, R19 ;  /* 0x0000000d13247819 */ /* 0x000fe20000010e13 */
[----:B------:R-:W-:Y:S01]  /*40a0*/  IMAD.IADD R31, R37, 0x1, R29 ;  /* 0x00000001251f7824 */ /* 0x000fe200078e021d */
[----:B------:R-:W-:Y:S02]  /*40b0*/  SHF.R.U32.HI R27, RZ, 0xa, R19 ;  /* 0x0000000aff1b7819 */ /* 0x000fe40000011613 */
[C-C-:B------:R-:W-:Y:S02]  /*40c0*/  SHF.L.W.U32.HI R38, R16.reuse, 0x19, R16.reuse ;  /* 0x0000001910267819 */ /* 0x140fe40000010e10 */
[--C-:B------:R-:W-:Y:S02]  /*40d0*/  SHF.L.W.U32.HI R41, R16, 0xe, R16.reuse ;  /* 0x0000000e10297819 */ /* 0x100fe40000010e10 */
[----:B------:R-:W-:-:S02]  /*40e0*/  SHF.R.U32.HI R40, RZ, 0x3, R16 ;  /* 0x00000003ff287819 */ /* 0x000fc40000011610 */
[----:B------:R-:W-:Y:S02]  /*40f0*/  LOP3.LUT R25, R27, R25, R36, 0x96, !PT ;  /* 0x000000191b197212 */ /* 0x000fe400078e9624 */
[----:B------:R-:W-:Y:S02]  /*4100*/  LOP3.LUT R38, R40, R38, R41, 0x96, !PT ;  /* 0x0000002628267212 */ /* 0x000fe400078e9629 */
[----:B------:R-:W-:Y:S02]  /*4110*/  IADD3 R25, PT, PT, R2, R25, R3 ;  /* 0x0000001902197210 */ /* 0x000fe40007ffe003 */
[C-C-:B------:R-:W-:Y:S02]  /*4120*/  SHF.L.W.U32.HI R27, R31.reuse, 0x1a, R31.reuse ;  /* 0x0000001a1f1b7819 */ /* 0x140fe40000010e1f */
[C---:B------:R-:W-:Y:S01]  /*4130*/  SHF.L.W.U32.HI R36, R31.reuse, 0x15, R31 ;  /* 0x000000151f247819 */ /* 0x040fe20000010e1f */
[----:B------:R-:W-:Y:S01]  /*4140*/  IMAD.IADD R25, R38, 0x1, R25 ;  /* 0x0000000126197824 */ /* 0x000fe200078e0219 */
[----:B------:R-:W-:-:S02]  /*4150*/  SHF.L.W.U32.HI R40, R31, 0x7, R31 ;  /* 0x000000071f287819 */ /* 0x000fc40000010e1f */
[----:B------:R-:W-:Y:S02]  /*4160*/  SHF.L.W.U32.HI R2, R0, 0xf, R0 ;  /* 0x0000000f00027819 */ /* 0x000fe40000010e00 */
        /* <DEDUP_REMOVED lines=12> */
[----:B------:R-:W-:Y:S02]  /*4230*/  IADD3 R36, PT, PT, R26, R36, R41 ;  /* 0x000000241a247210 */ /* 0x000fe40007ffe029 */
[C-C-:B------:R-:W-:Y:S02]  /*4240*/  SHF.L.W.U32.HI R27, R18.reuse, 0x19, R18.reuse ;  /* 0x00000019121b7819 */ /* 0x140fe40000010e12 */
[----:B------:R-:W-:Y:S01]  /*4250*/  SHF.L.W.U32.HI R34, R18, 0xe, R18 ;  /* 0x0000000e12227819 */ /* 0x000fe20000010e12 */
[----:B------:R-:W-:Y:S01]  /*4260*/  IMAD.IADD R26, R36, 0x1, R30 ;  /* 0x00000001241a7824 */ /* 0x000fe200078e021e */
[----:B------:R-:W-:Y:S02]  /*4270*/  SHF.R.U32.HI R38, RZ, 0x3, R18 ;  /* 0x00000003ff267819 */ /* 0x000fe40000011612 */
[----:B------:R-:W-:-:S02]  /*4280*/  IADD3 R2, PT, PT, R16, R2, R15 ;  /* 0x0000000210027210 */ /* 0x000fc40007ffe00f */
[----:B------:R-:W-:Y:S02]  /*4290*/  LOP3.LUT R27, R38, R27, R34, 0x96, !PT ;  /* 0x0000001b261b7212 */ /* 0x000fe400078e9622 */
[C-C-:B------:R-:W-:Y:S02]  /*42a0*/  SHF.L.W.U32.HI R34, R26.reuse, 0x1a, R26.reuse ;  /* 0x0000001a1a227819 */ /* 0x140fe40000010e1a */
[C---:B------:R-:W-:Y:S01]  /*42b0*/  SHF.L.W.U32.HI R43, R26.reuse, 0x15, R26 ;  /* 0x000000151a2b7819 */ /* 0x040fe20000010e1a */
        /* <DEDUP_REMOVED lines=11> */
[C---:B------:R-:W-:Y:S02]  /*4370*/  SHF.L.W.U32.HI R2, R25.reuse, 0xf, R25 ;  /* 0x0000000f19027819 */ /* 0x040fe40000010e19 */
[----:B------:R-:W-:Y:S02]  /*4380*/  IADD3 R35, PT, PT, R38, -0x3893ae5d, R35 ;  /* 0xc76c51a326237810 */ /* 0x000fe40007ffe023 */
[--C-:B------:R-:W-:Y:S02]  /*4390*/  SHF.L.W.U32.HI R33, R25, 0xd, R25.reuse ;  /* 0x0000000d19217819 */ /* 0x100fe40000010e19 */
[----:B------:R-:W-:Y:S02]  /*43a0*/  SHF.R.U32.HI R16, RZ, 0xa, R25 ;  /* 0x0000000aff107819 */ /* 0x000fe40000011619 */
[----:B------:R-:W-:-:S02]  /*43b0*/  SHF.L.W.U32.HI R38, R12, 0x19, R12 ;  /* 0x000000190c267819 */ /* 0x000fc40000010e0c */
[--C-:B------:R-:W-:Y:S02]  /*43c0*/  SHF.L.W.U32.HI R39, R12, 0xe, R12.reuse ;  /* 0x0000000e0c277819 */ /* 0x100fe40000010e0c */
[----:B------:R-:W-:Y:S02]  /*43d0*/  SHF.R.U32.HI R40, RZ, 0x3, R12 ;  /* 0x00000003ff287819 */ /* 0x000fe4000001160c */
[----:B------:R-:W-:Y:S01]  /*43e0*/  LOP3.LUT R2, R16, R2, R33, 0x96, !PT ;  /* 0x0000000210027212 */ /* 0x000fe200078e9621 */
[----:B------:R-:W-:Y:S01]  /*43f0*/  IMAD.IADD R33, R34, 0x1, R35 ;  /* 0x0000000122217824 */ /* 0x000fe200078e0223 */
[----:B------:R-:W-:Y:S02]  /*4400*/  LOP3.LUT R38, R40, R38, R39, 0x96, !PT ;  /* 0x0000002628267212 */ /* 0x000fe400078e9627 */
[----:B------:R-:W-:Y:S02]  /*4410*/  IADD3 R39, PT, PT, R18, R2, R21 ;  /* 0x0000000212277210 */ /* 0x000fe40007ffe015 */
[----:B------:R-:W-:-:S02]  /*4420*/  SHF.L.W.U32.HI R18, R33, 0x1a, R33 ;  /* 0x0000001a21127819 */ /* 0x000fc40000010e21 */
[C---:B------:R-:W-:Y:S01]  /*4430*/  SHF.L.W.U32.HI R41, R33.reuse, 0x15, R33 ;  /* 0x0000001521297819 */ /* 0x040fe20000010e21 */
[----:B------:R-:W-:Y:S01]  /*4440*/  IMAD.IADD R2, R38, 0x1, R39 ;  /* 0x0000000126027824 */ /* 0x000fe200078e0227 */
[----:B------:R-:W-:Y:S02]  /*4450*/  SHF.L.W.U32.HI R40, R33, 0x7, R33 ;  /* 0x0000000721287819 */ /* 0x000fe40000010e21 */
[--C-:B------:R-:W-:Y:S02]  /*4460*/  SHF.L.W.U32.HI R38, R34, 0x1e, R34.reuse ;  /* 0x0000001e22267819 */ /* 0x100fe40000010e22 */
[----:B------:R-:W-:Y:S02]  /*4470*/  LOP3.LUT R42, R40, R18, R41, 0x96, !PT ;  /* 0x00000012282a7212 */ /* 0x000fe400078e9629 */
[C-C-:B------:R-:W-:Y:S02]  /*4480*/  SHF.L.W.U32.HI R41, R34.reuse, 0x13, R34.reuse ;  /* 0x0000001322297819 */ /* 0x140fe40000010e22 */
[----:B------:R-:W-:-:S02]  /*4490*/  SHF.L.W.U32.HI R40, R34, 0xa, R34 ;  /* 0x0000000a22287819 */ /* 0x000fc40000010e22 */
[----:B------:R-:W-:Y:S02]  /*44a0*/  LOP3.LUT R43, R26, R33, R31, 0xe2, !PT ;  /* 0x000000211a2b7212 */ /* 0x000fe400078ee21f */
[----:B------:R-:W-:Y:S02]  /*44b0*/  LOP3.LUT R40, R40, R41, R38, 0x96, !PT ;  /* 0x0000002928287212 */ /* 0x000fe400078e9626 */
[----:B------:R-:W-:Y:S02]  /*44c0*/  IADD3 R43, PT, PT, R43, R42, R2 ;  /* 0x0000002a2b2b7210 */ /* 0x000fe40007ffe002 */
[----:B------:R-:W-:Y:S02]  /*44d0*/  LOP3.LUT R37, R37, R36, R34, 0xe8, !PT ;  /* 0x0000002425257212 */ /* 0x000fe400078ee822 */
[C-C-:B------:R-:W-:Y:S02]  /*44e0*/  SHF.L.W.U32.HI R16, R27.reuse, 0xf, R27.reuse ;  /* 0x0000000f1b107819 */ /* 0x140fe40000010e1b */
[----:B------:R-:W-:-:S02]  /*44f0*/  SHF.L.W.U32.HI R39, R27, 0xd, R27 ;  /* 0x0000000d1b277819 */ /* 0x000fc40000010e1b */
[----:B------:R-:W-:Y:S02]  /*4500*/  SHF.R.U32.HI R18, RZ, 0xa, R27 ;  /* 0x0000000aff127819 */ /* 0x000fe4000001161b */
[----:B------:R-:W-:Y:S02]  /*4510*/  IADD3 R37, PT, PT, R32, R40, R37 ;  /* 0x0000002820257210 */ /* 0x000fe40007ffe025 */
[----:B------:R-:W-:Y:S02]  /*4520*/  IADD3 R28, PT, PT, R43, -0x2e6d17e7, R28 ;  /* 0xd192e8192b1c7810 */ /* 0x000fe40007ffe01c */
[----:B------:R-:W-:Y:S02]  /*4530*/  LOP3.LUT R16, R18, R16, R39, 0x96, !PT ;  /* 0x0000001012107212 */ /* 0x000fe400078e9627 */
[C---:B------:R-:W-:Y:S01]  /*4540*/  SHF.L.W.U32.HI R18, R20.reuse, 0x19, R20 ;  /* 0x0000001914127819 */ /* 0x040fe20000010e14 */
[----:B------:R-:W-:Y:S01]  /*4550*/  IMAD.IADD R32, R37, 0x1, R28 ;  /* 0x0000000125207824 */ /* 0x000fe200078e021c */
[----:B------:R-:W-:-:S02]  /*4560*/  SHF.L.W.U32.HI R39, R20, 0xe, R20 ;  /* 0x0000000e14277819 */ /* 0x000fc40000010e14 */
[----:B------:R-:W-:Y:S02]  /*4570*/  SHF.R.U32.HI R38, RZ, 0x3, R20 ;  /* 0x00000003ff267819 */ /* 0x000fe40000011614 */
[--C-:B------:R-:W-:Y:S02]  /*4580*/  SHF.L.W.U32.HI R41, R32, 0x15, R32.reuse ;  /* 0x0000001520297819 */ /* 0x100fe40000010e20 */
[----:B------:R-:W-:Y:S02]  /*4590*/  LOP3.LUT R18, R38, R18, R39, 0x96, !PT ;  /* 0x0000001226127212 */ /* 0x000fe400078e9627 */
[----:B------:R-:W-:Y:S02]  /*45a0*/  IADD3 R39, PT, PT, R12, R16, R17 ;  /* 0x000000100c277210 */ /* 0x000fe40007ffe011 */
[C-C-:B------:R-:W-:Y:S02]  /*45b0*/  SHF.L.W.U32.HI R38, R32.reuse, 0x1a, R32.reuse ;  /* 0x0000001a20267819 */ /* 0x140fe40000010e20 */
[----:B------:R-:W-:Y:S01]  /*45c0*/  SHF.L.W.U32.HI R40, R32, 0x7, R32 ;  /* 0x0000000720287819 */ /* 0x000fe20000010e20 */
[----:B------:R-:W-:Y:S01]  /*45d0*/  IMAD.IADD R12, R18, 0x1, R39 ;  /* 0x00000001120c7824 */ /* 0x000fe200078e0227 */
        /* <DEDUP_REMOVED lines=9> */
[--C-:B------:R-:W-:Y:S02]  /*4670*/  SHF.L.W.U32.HI R16, R2, 0xf, R2.reuse ;  /* 0x0000000f02107819 */ /* 0x100fe40000010e02 */
[----:B------:R-:W-:Y:S02]  /*4680*/  IADD3 R31, PT, PT, R38, -0x2966f9dc, R31 ;  /* 0xd6990624261f7810 */ /* 0x000fe40007ffe01f */
[--C-:B------:R-:W-:Y:S02]  /*4690*/  SHF.L.W.U32.HI R29, R2, 0xd, R2.reuse ;  /* 0x0000000d021d7819 */ /* 0x100fe40000010e02 */
[----:B------:R-:W-:-:S02]  /*46a0*/  SHF.R.U32.HI R18, RZ, 0xa, R2 ;  /* 0x0000000aff127819 */ /* 0x000fc40000011602 */
[C-C-:B------:R-:W-:Y:S02]  /*46b0*/  SHF.L.W.U32.HI R38, R14.reuse, 0x19, R14.reuse ;  /* 0x000000190e267819 */ /* 0x140fe40000010e0e */
[--C-:B------:R-:W-:Y:S02]  /*46c0*/  SHF.L.W.U32.HI R39, R14, 0xe, R14.reuse ;  /* 0x0000000e0e277819 */ /* 0x100fe40000010e0e */
[----:B------:R-:W-:Y:S02]  /*46d0*/  SHF.R.U32.HI R40, RZ, 0x3, R14 ;  /* 0x00000003ff287819 */ /* 0x000fe4000001160e */
[----:B------:R-:W-:Y:S01]  /*46e0*/  LOP3.LUT R16, R18, R16, R29, 0x96, !PT ;  /* 0x0000001012107212 */ /* 0x000fe200078e961d */
[----:B------:R-:W-:Y:S01]  /*46f0*/  IMAD.IADD R29, R36, 0x1, R31 ;  /* 0x00000001241d7824 */ /* 0x000fe200078e021f */
[----:B------:R-:W-:Y:S02]  /*4700*/  LOP3.LUT R38, R40, R38, R39, 0x96, !PT ;  /* 0x0000002628267212 */ /* 0x000fe400078e9627 */
[----:B------:R-:W-:-:S02]  /*4710*/  IADD3 R39, PT, PT, R20, R16, R23 ;  /* 0x0000001014277210 */ /* 0x000fc40007ffe017 */
[C-C-:B------:R-:W-:Y:S02]  /*4720*/  SHF.L.W.U32.HI R20, R29.reuse, 0x1a, R29.reuse ;  /* 0x0000001a1d147819 */ /* 0x140fe40000010e1d */
[C---:B------:R-:W-:Y:S01]  /*4730*/  SHF.L.W.U32.HI R41, R29.reuse, 0x15, R29 ;  /* 0x000000151d297819 */ /* 0x040fe20000010e1d */
[----:B------:R-:W-:Y:S01]  /*4740*/  IMAD.IADD R16, R38, 0x1, R39 ;  /* 0x0000000126107824 */ /* 0x000fe200078e0227 */
[----:B------:R-:W-:Y:S02]  /*4750*/  SHF.L.W.U32.HI R40, R29, 0x7, R29 ;  /* 0x000000071d287819 */ /* 0x000fe40000010e1d */
[--C-:B------:R-:W-:Y:S02]  /*4760*/  SHF.L.W.U32.HI R18, R12, 0xf, R12.reuse ;  /* 0x0000000f0c127819 */ /* 0x100fe40000010e0c */
        /* <DEDUP_REMOVED lines=11> */
[C-C-:B------:R-:W-:Y:S02]  /*4820*/  SHF.L.W.U32.HI R20, R13.reuse, 0x19, R13.reuse ;  /* 0x000000190d147819 */ /* 0x140fe40000010e0d */
[--C-:B------:R-:W-:Y:S02]  /*4830*/  SHF.L.W.U32.HI R41, R13, 0xe, R13.reuse ;  /* 0x0000000e0d297819 */ /* 0x100fe40000010e0d */
[----:B------:R-:W-:-:S02]  /*4840*/  SHF.R.U32.HI R34, RZ, 0x3, R13 ;  /* 0x00000003ff227819 */ /* 0x000fc4000001160d */
[----:B------:R-:W-:Y:S02]  /*4850*/  IADD3 R39, PT, PT, R30, R38, R39 ;  /* 0x000000261e277210 */ /* 0x000fe40007ffe027 */
        /* <DEDUP_REMOVED lines=19> */
[----:B------:R-:W-:-:S02]  /*4990*/  SHF.L.W.U32.HI R35, R16, 0xd, R16 ;  /* 0x0000000d10237819 */ /* 0x000fc40000010e10 */
[----:B------:R-:W-:Y:S02]  /*49a0*/  SHF.R.U32.HI R34, RZ, 0xa, R16 ;  /* 0x0000000aff227819 */ /* 0x000fe40000011610 */
[--C-:B------:R-:W-:Y:S02]  /*49b0*/  SHF.L.W.U32.HI R37, R22, 0x19, R22.reuse ;  /* 0x0000001916257819 */ /* 0x100fe40000010e16 */
[----:B------:R-:W-:Y:S01]  /*49c0*/  LOP3.LUT R18, R34, R18, R35, 0x96, !PT ;  /* 0x0000001222127212 */ /* 0x000fe200078e9623 */
        /* <DEDUP_REMOVED lines=9> */
[----:B------:R-:W-:Y:S02]  /*4a60*/  SHF.L.W.U32.HI R13, R14, 0xf, R14 ;  /* 0x0000000f0e0d7819 */ /* 0x000fe40000010e0e */
[----:B------:R-:W-:-:S02]  /*4a70*/  LOP3.LUT R42, R38, R34, R41, 0x96, !PT ;  /* 0x00000022262a7212 */ /* 0x000fc400078e9629 */
[--C-:B------:R-:W-:Y:S02]  /*4a80*/  SHF.L.W.U32.HI R34, R14, 0xd, R14.reuse ;  /* 0x0000000d0e227819 */ /* 0x100fe40000010e0e */
[----:B------:R-:W-:Y:S02]  /*4a90*/  SHF.R.U32.HI R37, RZ, 0xa, R14 ;  /* 0x0000000aff257819 */ /* 0x000fe4000001160e */
[C-C-:B------:R-:W-:Y:S02]  /*4aa0*/  SHF.L.W.U32.HI R38, R30.reuse, 0x1e, R30.reuse ;  /* 0x0000001e1e267819 */ /* 0x140fe40000010e1e */
[C-C-:B------:R-:W-:Y:S02]  /*4ab0*/  SHF.L.W.U32.HI R41, R30.reuse, 0x13, R30.reuse ;  /* 0x000000131e297819 */ /* 0x140fe40000010e1e */
[----:B------:R-:W-:Y:S02]  /*4ac0*/  SHF.L.W.U32.HI R40, R30, 0xa, R30 ;  /* 0x0000000a1e287819 */ /* 0x000fe40000010e1e */
[----:B------:R-:W-:-:S02]  /*4ad0*/  LOP3.LUT R43, R20, R35, R29, 0xe2, !PT ;  /* 0x00000023142b7212 */ /* 0x000fc400078ee21d */
[----:B------:R-:W-:Y:S02]  /*4ae0*/  LOP3.LUT R13, R37, R13, R34, 0x96, !PT ;  /* 0x0000000d250d7212 */ /* 0x000fe400078e9622 */
[----:B------:R-:W-:Y:S02]  /*4af0*/  LOP3.LUT R38, R40, R41, R38, 0x96, !PT ;  /* 0x0000002928267212 */ /* 0x000fe400078e9626 */
[----:B------:R-:W-:Y:S02]  /*4b00*/  IADD3 R43, PT, PT, R43, R42, R18 ;  /* 0x0000002a2b2b7210 */ /* 0x000fe40007ffe012 */
[----:B------:R-:W-:Y:S02]  /*4b10*/  LOP3.LUT R37, R36, R39, R30, 0xe8, !PT ;  /* 0x0000002724257212 */ /* 0x000fe400078ee81e */
[----:B------:R-:W-:Y:S02]  /*4b20*/  IADD3 R32, PT, PT, R43, 0x19a4c116, R32 ;  /* 0x19a4c1162b207810 */ /* 0x000fe40007ffe020 */
[----:B------:R-:W-:-:S02]  /*4b30*/  IADD3 R37, PT, PT, R28, R38, R37 ;  /* 0x000000261c257210 */ /* 0x000fc40007ffe025 */
[C-C-:B------:R-:W-:Y:S02]  /*4b40*/  SHF.L.W.U32.HI R34, R24.reuse, 0x19, R24.reuse ;  /* 0x0000001918227819 */ /* 0x140fe40000010e18 */
[----:B------:R-:W-:Y:S01]  /*4b50*/  SHF.L.W.U32.HI R41, R24, 0xe, R24 ;  /* 0x0000000e18297819 */ /* 0x000fe20000010e18 */
[----:B------:R-:W-:Y:S01]  /*4b60*/  IMAD.IADD R28, R37, 0x1, R32 ;  /* 0x00000001251c7824 */ /* 0x000fe200078e0220 */
[----:B------:R-:W-:Y:S02]  /*4b70*/  SHF.R.U32.HI R36, RZ, 0x3, R24 ;  /* 0x00000003ff247819 */ /* 0x000fe40000011618 */
[----:B------:R-:W-:Y:S02]  /*4b80*/  IADD3 R13, PT, PT, R22, R13, R25 ;  /* 0x0000000d160d7210 */ /* 0x000fe40007ffe019 */
[----:B------:R-:W-:Y:S02]  /*4b90*/  LOP3.LUT R34, R36, R34, R41, 0x96, !PT ;  /* 0x0000002224227212 */ /* 0x000fe400078e9629 */
[----:B------:R-:W-:-:S02]  /*4ba0*/  SHF.L.W.U32.HI R38, R28, 0x1a, R28 ;  /* 0x0000001a1c267819 */ /* 0x000fc40000010e1c */
[--C-:B------:R-:W-:Y:S01]  /*4bb0*/  SHF.L.W.U32.HI R41, R28, 0x15, R28.reuse ;  /* 0x000000151c297819 */ /* 0x100fe20000010e1c */
        /* <DEDUP_REMOVED lines=15> */
[----:B------:R-:W-:Y:S02]  /*4cb0*/  SHF.L.W.U32.HI R38, R3, 0x19, R3 ;  /* 0x0000001903267819 */ /* 0x000fe40000010e03 */
[----:B------:R-:W-:Y:S01]  /*4cc0*/  LOP3.LUT R13, R31, R13, R36, 0x96, !PT ;  /* 0x0000000d1f0d7212 */ /* 0x000fe200078e9624 */
[----:B------:R-:W-:Y:S01]  /*4cd0*/  IMAD.IADD R31, R34, 0x1, R29 ;  /* 0x00000001221f7824 */ /* 0x000fe200078e021d */
[----:B------:R-:W-:-:S02]  /*4ce0*/  SHF.L.W.U32.HI R39, R3, 0xe, R3 ;  /* 0x0000000e03277819 */ /* 0x000fc40000010e03 */
        /* <DEDUP_REMOVED lines=9> */
[--C-:B------:R-:W-:Y:S02]  /*4d80*/  SHF.L.W.U32.HI R39, R22, 0xd, R22.reuse ;  /* 0x0000000d16277819 */ /* 0x100fe40000010e16 */
[----:B------:R-:W-:Y:S02]  /*4d90*/  SHF.R.U32.HI R36, RZ, 0xa, R22 ;  /* 0x0000000aff247819 */ /* 0x000fe40000011616 */
[----:B------:R-:W-:Y:S02]  /*4da0*/  LOP3.LUT R42, R28, R31, R35, 0xe2, !PT ;  /* 0x0000001f1c2a7212 */ /* 0x000fe400078ee223 */
[----:B------:R-:W-:-:S02]  /*4db0*/  SHF.L.W.U32.HI R38, R34, 0x1e, R34 ;  /* 0x0000001e22267819 */ /* 0x000fc40000010e22 */
[C-C-:B------:R-:W-:Y:S02]  /*4dc0*/  SHF.L.W.U32.HI R41, R34.reuse, 0x13, R34.reuse ;  /* 0x0000001322297819 */ /* 0x140fe40000010e22 */
[----:B------:R-:W-:Y:S02]  /*4dd0*/  SHF.L.W.U32.HI R40, R34, 0xa, R34 ;  /* 0x0000000a22287819 */ /* 0x000fe40000010e22 */
[----:B------:R-:W-:Y:S02]  /*4de0*/  LOP3.LUT R39, R36, R24, R39, 0x96, !PT ;  /* 0x0000001824277212 */ /* 0x000fe400078e9627 */
[----:B------:R-:W-:Y:S02]  /*4df0*/  IADD3 R45, PT, PT, R42, R43, R13 ;  /* 0x0000002b2a2d7210 */ /* 0x000fe40007ffe00d */
[----:B------:R-:W-:Y:S02]  /*4e00*/  LOP3.LUT R36, R40, R41, R38, 0x96, !PT ;  /* 0x0000002928247212 */ /* 0x000fe400078e9626 */
[----:B------:R-:W-:-:S02]  /*4e10*/  LOP3.LUT R43, R30, R37, R34, 0xe8, !PT ;  /* 0x000000251e2b7212 */ /* 0x000fc400078ee822 */
[C-C-:B------:R-:W-:Y:S02]  /*4e20*/  SHF.L.W.U32.HI R30, R15.reuse, 0x19, R15.reuse ;  /* 0x000000190f1e7819 */ /* 0x140fe40000010e0f */
[--C-:B------:R-:W-:Y:S02]  /*4e30*/  SHF.L.W.U32.HI R41, R15, 0xe, R15.reuse ;  /* 0x0000000e0f297819 */ /* 0x100fe40000010e0f */
[----:B------:R-:W-:Y:S02]  /*4e40*/  SHF.R.U32.HI R38, RZ, 0x3, R15 ;  /* 0x00000003ff267819 */ /* 0x000fe4000001160f */
[----:B------:R-:W-:Y:S02]  /*4e50*/  IADD3 R36, PT, PT, R26, R36, R43 ;  /* 0x000000241a247210 */ /* 0x000fe40007ffe02b */
[----:B------:R-:W-:Y:S02]  /*4e60*/  IADD3 R24, PT, PT, R45, 0x2748774c, R20 ;  /* 0x2748774c2d187810 */ /* 0x000fe40007ffe014 */
        /* <DEDUP_REMOVED lines=31> */
[C---:B------:R-:W-:Y:S02]  /*5060*/  SHF.L.W.U32.HI R15, R20.reuse, 0xf, R20 ;  /* 0x0000000f140f7819 */ /* 0x040fe40000010e14 */
[----:B------:R-:W-:Y:S02]  /*5070*/  LOP3.LUT R42, R39, R37, R40, 0x96, !PT ;  /* 0x00000025272a7212 */ /* 0x000fe400078e9628 */
[--C-:B------:R-:W-:Y:S02]  /*5080*/  SHF.L.W.U32.HI R38, R20, 0xd, R20.reuse ;  /* 0x0000000d14267819 */ /* 0x100fe40000010e14 */
[----:B------:R-:W-:-:S02]  /*5090*/  SHF.R.U32.HI R37, RZ, 0xa, R20 ;  /* 0x0000000aff257819 */ /* 0x000fc40000011614 */
[C-C-:B------:R-:W-:Y:S02]  /*50a0*/  SHF.L.W.U32.HI R39, R33.reuse, 0x1e, R33.reuse ;  /* 0x0000001e21277819 */ /* 0x140fe40000010e21 */
[C-C-:B------:R-:W-:Y:S02]  /*50b0*/  SHF.L.W.U32.HI R40, R33.reuse, 0x13, R33.reuse ;  /* 0x0000001321287819 */ /* 0x140fe40000010e21 */
[----:B------:R-:W-:Y:S02]  /*50c0*/  SHF.L.W.U32.HI R41, R33, 0xa, R33 ;  /* 0x0000000a21297819 */ /* 0x000fe40000010e21 */
[----:B------:R-:W-:Y:S02]  /*50d0*/  LOP3.LUT R43, R30, R3, R31, 0xe2, !PT ;  /* 0x000000031e2b7212 */ /* 0x000fe400078ee21f */
[----:B------:R-:W-:Y:S02]  /*50e0*/  LOP3.LUT R15, R37, R15, R38, 0x96, !PT ;  /* 0x0000000f250f7212 */ /* 0x000fe400078e9626 */
[----:B------:R-:W-:-:S02]  /*50f0*/  LOP3.LUT R40, R41, R40, R39, 0x96, !PT ;  /* 0x0000002829287212 */ /* 0x000fc400078e9627 */
[----:B------:R-:W-:Y:S02]  /*5100*/  IADD3 R43, PT, PT, R43, R42, R26 ;  /* 0x0000002a2b2b7210 */ /* 0x000fe40007ffe01a */
[----:B------:R-:W-:Y:S02]  /*5110*/  LOP3.LUT R37, R34, R36, R33, 0xe8, !PT ;  /* 0x0000002422257212 */ /* 0x000fe400078ee821 */
[----:B------:R-:W-:Y:S02]  /*5120*/  IADD3 R28, PT, PT, R43, 0x391c0cb3, R28 ;  /* 0x391c0cb32b1c7810 */ /* 0x000fe40007ffe01c */
[----:B------:R-:W-:Y:S02]  /*5130*/  IADD3 R37, PT, PT, R32, R40, R37 ;  /* 0x0000002820257210 */ /* 0x000fe40007ffe025 */
[C-C-:B------:R-:W-:Y:S02]  /*5140*/  SHF.L.W.U32.HI R34, R17.reuse, 0x19, R17.reuse ;  /* 0x0000001911227819 */ /* 0x140fe40000010e11 */
[--C-:B------:R-:W-:Y:S01]  /*5150*/  SHF.L.W.U32.HI R39, R17, 0xe, R17.reuse ;  /* 0x0000000e11277819 */ /* 0x100fe20000010e11 */
[----:B------:R-:W-:Y:S01]  /*5160*/  IMAD.IADD R32, R37, 0x1, R28 ;  /* 0x0000000125207824 */ /* 0x000fe200078e021c */
[----:B------:R-:W-:-:S02]  /*5170*/  SHF.R.U32.HI R38, RZ, 0x3, R17 ;  /* 0x00000003ff267819 */ /* 0x000fc40000011611 */
[----:B------:R-:W-:Y:S02]  /*5180*/  IADD3 R15, PT, PT, R21, R15, R16 ;  /* 0x0000000f150f7210 */ /* 0x000fe40007ffe010 */
[----:B------:R-:W-:Y:S02]  /*5190*/  LOP3.LUT R34, R38, R34, R39, 0x96, !PT ;  /* 0x0000002226227212 */ /* 0x000fe400078e9627 */
[C-C-:B------:R-:W-:Y:S02]  /*51a0*/  SHF.L.W.U32.HI R39, R32.reuse, 0x1a, R32.reuse ;  /* 0x0000001a20277819 */ /* 0x140fe40000010e20 */
[--C-:B------:R-:W-:Y:S01]  /*51b0*/  SHF.L.W.U32.HI R40, R32, 0x15, R32.reuse ;  /* 0x0000001520287819 */ /* 0x100fe20000010e20 */
        /* <DEDUP_REMOVED lines=12> */
[----:B------:R-:W-:Y:S02]  /*5280*/  IADD3 R31, PT, PT, R40, 0x4ed8aa4a, R31 ;  /* 0x4ed8aa4a281f7810 */ /* 0x000fe40007ffe01f */
[--C-:B------:R-:W-:Y:S02]  /*5290*/  SHF.L.W.U32.HI R36, R26, 0xd, R26.reuse ;  /* 0x0000000d1a247819 */ /* 0x100fe40000010e1a */
[----:B------:R-:W-:-:S02]  /*52a0*/  SHF.R.U32.HI R29, RZ, 0xa, R26 ;  /* 0x0000000aff1d7819 */ /* 0x000fc4000001161a */
[----:B------:R-:W-:Y:S02]  /*52b0*/  SHF.L.W.U32.HI R38, R23, 0x19, R23 ;  /* 0x0000001917267819 */ /* 0x000fe40000010e17 */
        /* <DEDUP_REMOVED lines=22> */
[----:B------:R-:W-:Y:S02]  /*5420*/  IADD3 R30, PT, PT, R43, 0x5b9cca4f, R30 ;  /* 0x5b9cca4f2b1e7810 */ /* 0x000fe40007ffe01e */
        /* <DEDUP_REMOVED lines=24> */
[C-C-:B------:R-:W-:Y:S02]  /*55b0*/  SHF.L.W.U32.HI R37, R0.reuse, 0x19, R0.reuse ;  /* 0x0000001900257819 */ /* 0x140fe40000010e00 */
[--C-:B------:R-:W-:Y:S02]  /*55c0*/  SHF.L.W.U32.HI R40, R0, 0xe, R0.reuse ;  /* 0x0000000e00287819 */ /* 0x100fe40000010e00 */
[----:B------:R-:W-:Y:S02]  /*55d0*/  SHF.R.U32.HI R39, RZ, 0x3, R0 ;  /* 0x00000003ff277819 */ /* 0x000fe40000011600 */
[----:B------:R-:W-:Y:S01]  /*55e0*/  LOP3.LUT R3, R3, R33, R38, 0x96, !PT ;  /* 0x0000002103037212 */ /* 0x000fe200078e9626 */
[----:B------:R-:W-:Y:S01]  /*55f0*/  IMAD.IADD R33, R36, 0x1, R35 ;  /* 0x0000000124217824 */ /* 0x000fe200078e0223 */
[----:B------:R-:W-:-:S02]  /*5600*/  LOP3.LUT R37, R39, R37, R40, 0x96, !PT ;  /* 0x0000002527257212 */ /* 0x000fc400078e9628 */
[----:B------:R-:W-:Y:S02]  /*5610*/  IADD3 R22, PT, PT, R19, R3, R22 ;  /* 0x0000000313167210 */ /* 0x000fe40007ffe016 */
        /* <DEDUP_REMOVED lines=18> */
[----:B------:R-:W-:Y:S02]  /*5740*/  IADD3 R13, PT, PT, R0, R22, R13 ;  /* 0x00000016000d7210 */ /* 0x000fe40007ffe00d */
[--C-:B------:R-:W-:Y:S01]  /*5750*/  SHF.L.W.U32.HI R34, R25, 0x19, R25.reuse ;  /* 0x0000001919227819 */ /* 0x100fe20000010e19 */
[----:B------:R-:W-:Y:S01]  /*5760*/  IMAD.IADD R0, R19, 0x1, R32 ;  /* 0x0000000113007824 */ /* 0x000fe200078e0220 */
[--C-:B------:R-:W-:Y:S02]  /*5770*/  SHF.L.W.U32.HI R37, R25, 0xe, R25.reuse ;  /* 0x0000000e19257819 */ /* 0x100fe40000010e19 */
[----:B------:R-:W-:Y:S02]  /*5780*/  SHF.R.U32.HI R38, RZ, 0x3, R25 ;  /* 0x00000003ff267819 */ /* 0x000fe40000011619 */
[----:B------:R-:W-:Y:S02]  /*5790*/  SHF.L.W.U32.HI R39, R0, 0x15, R0 ;  /* 0x0000001500277819 */ /* 0x000fe40000010e00 */
[----:B------:R-:W-:-:S02]  /*57a0*/  LOP3.LUT R28, R38, R34, R37, 0x96, !PT ;  /* 0x00000022261c7212 */ /* 0x000fc400078e9625 */
        /* <DEDUP_REMOVED lines=9> */
[C-C-:B------:R-:W-:Y:S02]  /*5840*/  SHF.L.W.U32.HI R13, R3.reuse, 0xf, R3.reuse ;  /* 0x0000000f030d7819 */ /* 0x140fe40000010e03 */
[--C-:B------:R-:W-:Y:S02]  /*5850*/  SHF.L.W.U32.HI R22, R3, 0xd, R3.reuse ;  /* 0x0000000d03167819 */ /* 0x100fe40000010e03 */
[----:B------:R-:W-:Y:S02]  /*5860*/  SHF.R.U32.HI R34, RZ, 0xa, R3 ;  /* 0x0000000aff227819 */ /* 0x000fe40000011603 */
[----:B------:R-:W-:-:S02]  /*5870*/  LOP3.LUT R29, R33, R0, R24, 0xe2, !PT ;  /* 0x00000000211d7212 */ /* 0x000fc400078ee218 */
[----:B------:R-:W-:Y:S02]  /*5880*/  LOP3.LUT R13, R34, R13, R22, 0x96, !PT ;  /* 0x0000000d220d7212 */ /* 0x000fe400078e9616 */
[----:B------:R-:W-:Y:S02]  /*5890*/  IADD3 R40, PT, PT, R29, R39, R28 ;  /* 0x000000271d287210 */ /* 0x000fe40007ffe01c */
[----:B------:R-:W-:Y:S02]  /*58a0*/  IADD3 R22, PT, PT, R31, R37, R38 ;  /* 0x000000251f167210 */ /* 0x000fe40007ffe026 */
[----:B------:R-:W-:Y:S02]  /*58b0*/  IADD3 R21, PT, PT, R40, 0x78a5636f, R21 ;  /* 0x78a5636f28157810 */ /* 0x000fe40007ffe015 */
[C-C-:B------:R-:W-:Y:S02]  /*58c0*/  SHF.L.W.U32.HI R37, R22.reuse, 0x1e, R22.reuse ;  /* 0x0000001e16257819 */ /* 0x140fe40000010e16 */
[----:B------:R-:W-:-:S02]  /*58d0*/  SHF.L.W.U32.HI R38, R22, 0x13, R22 ;  /* 0x0000001316267819 */ /* 0x000fc40000010e16 */
[C---:B------:R-:W-:Y:S02]  /*58e0*/  SHF.L.W.U32.HI R39, R22.reuse, 0xa, R22 ;  /* 0x0000000a16277819 */ /* 0x040fe40000010e16 */
[C-C-:B------:R-:W-:Y:S02]  /*58f0*/  SHF.L.W.U32.HI R29, R27.reuse, 0x19, R27.reuse ;  /* 0x000000191b1d7819 */ /* 0x140fe40000010e1b */
[--C-:B------:R-:W-:Y:S02]  /*5900*/  SHF.L.W.U32.HI R34, R27, 0xe, R27.reuse ;  /* 0x0000000e1b227819 */ /* 0x100fe40000010e1b */
[----:B------:R-:W-:Y:S02]  /*5910*/  SHF.R.U32.HI R31, RZ, 0x3, R27 ;  /* 0x00000003ff1f7819 */ /* 0x000fe4000001161b */
[----:B------:R-:W-:Y:S01]  /*5920*/  IADD3 R20, PT, PT, R25, R13, R20 ;  /* 0x0000000d19147210 */ /* 0x000fe20007ffe014 */
[----:B------:R-:W-:Y:S01]  /*5930*/  IMAD.IADD R13, R22, 0x1, R21 ;  /* 0x00000001160d7824 */ /* 0x000fe200078e0215 */
[----:B------:R-:W-:-:S02]  /*5940*/  LOP3.LUT R37, R39, R38, R37, 0x96, !PT ;  /* 0x0000002627257212 */ /* 0x000fc400078e9625 */
[----:B------:R-:W-:Y:S02]  /*5950*/  LOP3.LUT R25, R36, R19, R22, 0xe8, !PT ;  /* 0x0000001324197212 */ /* 0x000fe400078ee816 */
[----:B------:R-:W-:Y:S02]  /*5960*/  LOP3.LUT R29, R31, R29, R34, 0x96, !PT ;  /* 0x0000001d1f1d7212 */ /* 0x000fe400078e9622 */
[----:B------:R-:W-:Y:S02]  /*5970*/  IADD3 R30, PT, PT, R30, R37, R25 ;  /* 0x000000251e1e7210 */ /* 0x000fe40007ffe019 */
[--C-:B------:R-:W-:Y:S01]  /*5980*/  SHF.L.W.U32.HI R34, R13, 0x1a, R13.reuse ;  /* 0x0000001a0d227819 */ /* 0x100fe20000010e0d */
[----:B------:R-:W-:Y:S01]  /*5990*/  IMAD.IADD R29, R29, 0x1, R20 ;  /* 0x000000011d1d7824 */ /* 0x000fe200078e0214 */
[C-C-:B------:R-:W-:Y:S02]  /*59a0*/  SHF.L.W.U32.HI R37, R13.reuse, 0x15, R13.reuse ;  /* 0x000000150d257819 */ /* 0x140fe40000010e0d */
[----:B------:R-:W-:-:S02]  /*59b0*/  SHF.L.W.U32.HI R36, R13, 0x7, R13 ;  /* 0x000000070d247819 */ /* 0x000fc40000010e0d */
[C-C-:B------:R-:W-:Y:S02]  /*59c0*/  SHF.L.W.U32.HI R20, R30.reuse, 0x1e, R30.reuse ;  /* 0x0000001e1e147819 */ /* 0x140fe40000010e1e */
[C-C-:B------:R-:W-:Y:S02]  /*59d0*/  SHF.L.W.U32.HI R25, R30.reuse, 0x13, R30.reuse ;  /* 0x000000131e197819 */ /* 0x140fe40000010e1e */
[----:B------:R-:W-:Y:S02]  /*59e0*/  SHF.L.W.U32.HI R31, R30, 0xa, R30 ;  /* 0x0000000a1e1f7819 */ /* 0x000fe40000010e1e */
[----:B------:R-:W-:Y:S02]  /*59f0*/  LOP3.LUT R36, R36, R34, R37, 0x96, !PT ;  /* 0x0000002224247212 */ /* 0x000fe400078e9625 */
[----:B------:R-:W-:Y:S02]  /*5a00*/  LOP3.LUT R34, R0, R13, R33, 0xe2, !PT ;  /* 0x0000000d00227212 */ /* 0x000fe400078ee221 */
[----:B------:R-:W-:-:S02]  /*5a10*/  LOP3.LUT R37, R31, R25, R20, 0x96, !PT ;  /* 0x000000191f257212 */ /* 0x000fc400078e9614 */
[C-C-:B------:R-:W-:Y:S02]  /*5a20*/  SHF.L.W.U32.HI R20, R28.reuse, 0xf, R28.reuse ;  /* 0x0000000f1c147819 */ /* 0x140fe40000010e1c */
[--C-:B------:R-:W-:Y:S02]  /*5a30*/  SHF.L.W.U32.HI R25, R28, 0xd, R28.reuse ;  /* 0x0000000d1c197819 */ /* 0x100fe40000010e1c */
[----:B------:R-:W-:Y:S02]  /*5a40*/  IADD3 R39, PT, PT, R34, R36, R29 ;  /* 0x0000002422277210 */ /* 0x000fe40007ffe01d */
[----:B------:R-:W-:Y:S02]  /*5a50*/  SHF.R.U32.HI R28, RZ, 0xa, R28 ;  /* 0x0000000aff1c7819 */ /* 0x000fe4000001161c */
[----:B------:R-:W-:Y:S02]  /*5a60*/  LOP3.LUT R36, R19, R22, R30, 0xe8, !PT ;  /* 0x0000001613247212 */ /* 0x000fe400078ee81e */
[----:B------:R-:W-:-:S02]  /*5a70*/  LOP3.LUT R20, R28, R20, R25, 0x96, !PT ;  /* 0x000000141c147212 */ /* 0x000fc400078e9619 */
[----:B------:R-:W-:Y:S02]  /*5a80*/  IADD3 R24, PT, PT, R39, -0x7b3787ec, R24 ;  /* 0x84c8781427187810 */ /* 0x000fe40007ffe018 */
[C-C-:B------:R-:W-:Y:S02]  /*5a90*/  SHF.L.W.U32.HI R31, R2.reuse, 0x19, R2.reuse ;  /* 0x00000019021f7819 */ /* 0x140fe40000010e02 */
[--C-:B------:R-:W-:Y:S02]  /*5aa0*/  SHF.L.W.U32.HI R34, R2, 0xe, R2.reuse ;  /* 0x0000000e02227819 */ /* 0x100fe40000010e02 */
[----:B------:R-:W-:Y:S02]  /*5ab0*/  SHF.R.U32.HI R19, RZ, 0x3, R2 ;  /* 0x00000003ff137819 */ /* 0x000fe40000011602 */
[----:B------:R-:W-:Y:S02]  /*5ac0*/  IADD3 R35, PT, PT, R35, R37, R36 ;  /* 0x0000002523237210 */ /* 0x000fe40007ffe024 */
[----:B------:R-:W-:Y:S01]  /*5ad0*/  IADD3 R26, PT, PT, R27, R20, R26 ;  /* 0x000000141b1a7210 */ /* 0x000fe20007ffe01a */
[----:B------:R-:W-:Y:S01]  /*5ae0*/  IMAD.IADD R20, R30, 0x1, R24 ;  /* 0x000000011e147824 */ /* 0x000fe200078e0218 */
[----:B------:R-:W-:-:S02]  /*5af0*/  LOP3.LUT R19, R19, R31, R34, 0x96, !PT ;  /* 0x0000001f13137212 */ /* 0x000fc400078e9622 */
[C-C-:B------:R-:W-:Y:S02]  /*5b00*/  SHF.L.W.U32.HI R25, R35.reuse, 0x1e, R35.reuse ;  /* 0x0000001e23197819 */ /* 0x140fe40000010e23 */
[--C-:B------:R-:W-:Y:S01]  /*5b10*/  SHF.L.W.U32.HI R28, R35, 0x13, R35.reuse ;  /* 0x00000013231c7819 */ /* 0x100fe20000010e23 */
[----:B------:R-:W-:Y:S01]  /*5b20*/  IMAD.IADD R19, R19, 0x1, R26 ;  /* 0x0000000113137824 */ /* 0x000fe200078e021a */
[----:B------:R-:W-:Y:S02]  /*5b30*/  SHF.L.W.U32.HI R27, R35, 0xa, R35 ;  /* 0x0000000a231b7819 */ /* 0x000fe40000010e23 */
[C-C-:B------:R-:W-:Y:S02]  /*5b40*/  SHF.L.W.U32.HI R31, R20.reuse, 0x1a, R20.reuse ;  /* 0x0000001a141f7819 */ /* 0x140fe40000010e14 */
[C-C-:B------:R-:W-:Y:S02]  /*5b50*/  SHF.L.W.U32.HI R34, R20.reuse, 0x15, R20.reuse ;  /* 0x0000001514227819 */ /* 0x140fe40000010e14 */
[----:B------:R-:W-:-:S02]  /*5b60*/  SHF.L.W.U32.HI R36, R20, 0x7, R20 ;  /* 0x0000000714247819 */ /* 0x000fc40000010e14 */
[----:B------:R-:W-:Y:S02]  /*5b70*/  LOP3.LUT R28, R27, R28, R25, 0x96, !PT ;  /* 0x0000001c1b1c7212 */ /* 0x000fe400078e9619 */
[C-C-:B------:R-:W-:Y:S02]  /*5b80*/  SHF.L.W.U32.HI R25, R29.reuse, 0xf, R29.reuse ;  /* 0x0000000f1d197819 */ /* 0x140fe40000010e1d */
[----:B------:R-:W-:Y:S02]  /*5b90*/  SHF.L.W.U32.HI R26, R29, 0xd, R29 ;  /* 0x0000000d1d1a7819 */ /* 0x000fe40000010e1d */
[----:B------:R-:W-:Y:S02]  /*5ba0*/  LOP3.LUT R27, R22, R30, R35, 0xe8, !PT ;  /* 0x0000001e161b7212 */ /* 0x000fe400078ee823 */
[----:B------:R-:W-:Y:S02]  /*5bb0*/  LOP3.LUT R31, R36, R31, R34, 0x96, !PT ;  /* 0x0000001f241f7212 */ /* 0x000fe400078e9622 */
[----:B------:R-:W-:-:S02]  /*5bc0*/  SHF.R.U32.HI R29, RZ, 0xa, R29 ;  /* 0x0000000aff1d7819 */ /* 0x000fc4000001161d */
[----:B------:R-:W-:Y:S02]  /*5bd0*/  LOP3.LUT R22, R13, R20, R0, 0xe2, !PT ;  /* 0x000000140d167212 */ /* 0x000fe400078ee200 */
[----:B------:R-:W-:Y:S02]  /*5be0*/  LOP3.LUT R25, R29, R25, R26, 0x96, !PT ;  /* 0x000000191d197212 */ /* 0x000fe400078e961a */
[----:B------:R-:W-:Y:S02]  /*5bf0*/  IADD3 R32, PT, PT, R32, R28, R27 ;  /* 0x0000001c20207210 */ /* 0x000fe40007ffe01b */
[----:B------:R-:W-:Y:S02]  /*5c00*/  IADD3 R34, PT, PT, R22, R31, R19 ;  /* 0x0000001f16227210 */ /* 0x000fe40007ffe013 */
[C-C-:B------:R-:W-:Y:S02]  /*5c10*/  SHF.L.W.U32.HI R22, R12.reuse, 0x19, R12.reuse ;  /* 0x000000190c167819 */ /* 0x140fe40000010e0c */
[----:B------:R-:W-:-:S02]  /*5c20*/  SHF.L.W.U32.HI R27, R12, 0xe, R12 ;  /* 0x0000000e0c1b7819 */ /* 0x000fc40000010e0c */
[----:B------:R-:W-:Y:S02]  /*5c30*/  SHF.R.U32.HI R26, RZ, 0x3, R12 ;  /* 0x00000003ff1a7819 */ /* 0x000fe4000001160c */
[--C-:B------:R-:W-:Y:S02]  /*5c40*/  SHF.L.W.U32.HI R28, R32, 0x1e, R32.reuse ;  /* 0x0000001e201c7819 */ /* 0x100fe40000010e20 */
[----:B------:R-:W-:Y:S02]  /*5c50*/  LOP3.LUT R26, R26, R22, R27, 0x96, !PT ;  /* 0x000000161a1a7212 */ /* 0x000fe400078e961b */
[----:B------:R-:W-:Y:S02]  /*5c60*/  IADD3 R22, PT, PT, R34, -0x7338fdf8, R33 ;  /* 0x8cc7020822167810 */ /* 0x000fe40007ffe021 */
[C-C-:B------:R-:W-:Y:S02]  /*5c70*/  SHF.L.W.U32.HI R29, R32.reuse, 0x13, R32.reuse ;  /* 0x00000013201d7819 */ /* 0x140fe40000010e20 */
[----:B------:R-:W-:-:S02]  /*5c80*/  SHF.L.W.U32.HI R31, R32, 0xa, R32 ;  /* 0x0000000a201f7819 */ /* 0x000fc40000010e20 */
[----:B------:R-:W-:Y:S01]  /*5c90*/  IADD3 R25, PT, PT, R2, R25, R15 ;  /* 0x0000001902197210 */ /* 0x000fe20007ffe00f */
[----:B------:R-:W-:Y:S01]  /*5ca0*/  IMAD.IADD R15, R35, 0x1, R22 ;  /* 0x00000001230f7824 */ /* 0x000fe200078e0216 */
[----:B------:R-:W-:Y:S02]  /*5cb0*/  LOP3.LUT R28, R31, R29, R28, 0x96, !PT ;  /* 0x0000001d1f1c7212 */ /* 0x000fe400078e961c */
[----:B------:R-:W-:Y:S01]  /*5cc0*/  LOP3.LUT R30, R30, R35, R32, 0xe8, !PT ;  /* 0x000000231e1e7212 */ /* 0x000fe200078ee820 */
[----:B------:R-:W-:Y:S01]  /*5cd0*/  IMAD.IADD R25, R26, 0x1, R25 ;  /* 0x000000011a197824 */ /* 0x000fe200078e0219 */
[--C-:B------:R-:W-:Y:S02]  /*5ce0*/  SHF.L.W.U32.HI R29, R15, 0x15, R15.reuse ;  /* 0x000000150f1d7819 */ /* 0x100fe40000010e0f */
[----:B------:R-:W-:Y:S02]  /*5cf0*/  IADD3 R21, PT, PT, R21, R28, R30 ;  /* 0x0000001c15157210 */ /* 0x000fe40007ffe01e */
[----:B------:R-:W-:-:S02]  /*5d00*/  SHF.L.W.U32.HI R28, R15, 0x1a, R15 ;  /* 0x0000001a0f1c7819 */ /* 0x000fc40000010e0f */
[----:B------:R-:W-:Y:S02]  /*5d10*/  SHF.L.W.U32.HI R30, R15, 0x7, R15 ;  /* 0x000000070f1e7819 */ /* 0x000fe40000010e0f */
[C---:B------:R-:W-:Y:S02]  /*5d20*/  SHF.L.W.U32.HI R2, R21.reuse, 0x1e, R21 ;  /* 0x0000001e15027819 */ /* 0x040fe40000010e15 */
[----:B------:R-:W-:Y:S02]  /*5d30*/  LOP3.LUT R29, R30, R28, R29, 0x96, !PT ;  /* 0x0000001c1e1d7212 */ /* 0x000fe400078e961d */
[----:B------:R-:W-:Y:S02]  /*5d40*/  LOP3.LUT R28, R20, R15, R13, 0xe2, !PT ;  /* 0x0000000f141c7212 */ /* 0x000fe400078ee20d */
[C-C-:B------:R-:W-:Y:S02]  /*5d50*/  SHF.L.W.U32.HI R27, R21.reuse, 0x13, R21.reuse ;  /* 0x00000013151b7819 */ /* 0x140fe40000010e15 */
[----:B------:R-:W-:-:S02]  /*5d60*/  SHF.L.W.U32.HI R26, R21, 0xa, R21 ;  /* 0x0000000a151a7819 */ /* 0x000fc40000010e15 */
[----:B------:R-:W-:Y:S02]  /*5d70*/  IADD3 R31, PT, PT, R28, R29, R25 ;  /* 0x0000001d1c1f7210 */ /* 0x000fe40007ffe019 */
[----:B------:R-:W-:Y:S02]  /*5d80*/  LOP3.LUT R30, R26, R27, R2, 0x96, !PT ;  /* 0x0000001b1a1e7212 */ /* 0x000fe400078e9602 */
[C-C-:B------:R-:W-:Y:S02]  /*5d90*/  SHF.L.W.U32.HI R2, R19.reuse, 0xf, R19.reuse ;  /* 0x0000000f13027819 */ /* 0x140fe40000010e13 */
[--C-:B------:R-:W-:Y:S02]  /*5da0*/  SHF.L.W.U32.HI R27, R19, 0xd, R19.reuse ;  /* 0x0000000d131b7819 */ /* 0x100fe40000010e13 */
[----:B------:R-:W-:Y:S02]  /*5db0*/  SHF.R.U32.HI R19, RZ, 0xa, R19 ;  /* 0x0000000aff137819 */ /* 0x000fe40000011613 */
[----:B------:R-:W-:-:S02]  /*5dc0*/  IADD3 R31, PT, PT, R31, -0x6f410006, R0 ;  /* 0x90befffa1f1f7810 */ /* 0x000fc40007ffe000 */
[----:B------:R-:W-:Y:S02]  /*5dd0*/  LOP3.LUT R35, R35, R32, R21, 0xe8, !PT ;  /* 0x0000002023237212 */ /* 0x000fe400078ee815 */
[--C-:B------:R-:W-:Y:S01]  /*5de0*/  SHF.L.W.U32.HI R26, R16, 0x19, R16.reuse ;  /* 0x00000019101a7819 */ /* 0x100fe20000010e10 */
[----:B------:R-:W-:Y:S01]  /*5df0*/  IMAD.IADD R0, R32, 0x1, R31 ;  /* 0x0000000120007824 */ /* 0x000fe200078e021f */
[--C-:B------:R-:W-:Y:S02]  /*5e00*/  SHF.L.W.U32.HI R29, R16, 0xe, R16.reuse ;  /* 0x0000000e101d7819 */ /* 0x100fe40000010e10 */
[----:B------:R-:W-:Y:S02]  /*5e10*/  SHF.R.U32.HI R28, RZ, 0x3, R16 ;  /* 0x00000003ff1c7819 */ /* 0x000fe40000011610 */
[----:B------:R-:W-:Y:S02]  /*5e20*/  LOP3.LUT R2, R19, R2, R27, 0x96, !PT ;  /* 0x0000000213027212 */ /* 0x000fe400078e961b */
[----:B------:R-:W-:-:S02]  /*5e30*/  IADD3 R24, PT, PT, R24, R30, R35 ;  /* 0x0000001e18187210 */ /* 0x000fc40007ffe023 */
[----:B------:R-:W-:Y:S02]  /*5e40*/  LOP3.LUT R26, R28, R26, R29, 0x96, !PT ;  /* 0x0000001a1c1a7212 */ /* 0x000fe400078e961d */
[----:B------:R-:W-:Y:S02]  /*5e50*/  IADD3 R17, PT, PT, R12, R2, R17 ;  /* 0x000000020c117210 */ /* 0x000fe40007ffe011 */
        /* <DEDUP_REMOVED lines=13> */
[----:B------:R-:W-:Y:S02]  /*5f30*/  IADD3 R28, PT, PT, R28, -0x5baf9315, R13 ;  /* 0xa4506ceb1c1c7810 */ /* 0x000fe40007ffe00d */
[C-C-:B------:R-:W-:Y:S02]  /*5f40*/  SHF.L.W.U32.HI R12, R25.reuse, 0xf, R25.reuse ;  /* 0x0000000f190c7819 */ /* 0x140fe40000010e19 */
[--C-:B------:R-:W-:Y:S01]  /*5f50*/  SHF.L.W.U32.HI R19, R25, 0xd, R25.reuse ;  /* 0x0000000d19137819 */ /* 0x100fe20000010e19 */
[----:B------:R-:W-:Y:S01]  /*5f60*/  IMAD.IADD R13, R21, 0x1, R28 ;  /* 0x00000001150d7824 */ /* 0x000fe200078e021c */
[----:B------:R-:W-:-:S02]  /*5f70*/  SHF.R.U32.HI R25, RZ, 0xa, R25 ;  /* 0x0000000aff197819 */ /* 0x000fc40000011619 */
        /* <DEDUP_REMOVED lines=8> */
[----:B------:R-:W-:Y:S02]  /*6000*/  SHF.R.U32.HI R26, RZ, 0x3, R14 ;  /* 0x00000003ff1a7819 */ /* 0x000fe4000001160e */
[C-C-:B------:R-:W-:Y:S02]  /*6010*/  SHF.L.W.U32.HI R21, R13.reuse, 0x1a, R13.reuse ;  /* 0x0000001a0d157819 */ /* 0x140fe40000010e0d */
[C-C-:B------:R-:W-:Y:S02]  /*6020*/  SHF.L.W.U32.HI R30, R13.reuse, 0x15, R13.reuse ;  /* 0x000000150d1e7819 */ /* 0x140fe40000010e0d */
[----:B------:R-:W-:-:S02]  /*6030*/  SHF.L.W.U32.HI R29, R13, 0x7, R13 ;  /* 0x000000070d1d7819 */ /* 0x000fc40000010e0d */
[----:B------:R-:W-:Y:S02]  /*6040*/  LOP3.LUT R22, R26, R22, R25, 0x96, !PT ;  /* 0x000000161a167212 */ /* 0x000fe400078e9619 */
[----:B------:R-:W-:Y:S02]  /*6050*/  IADD3 R19, PT, PT, R16, R19, R23 ;  /* 0x0000001310137210 */ /* 0x000fe40007ffe017 */
[----:B------:R-:W-:Y:S01]  /*6060*/  LOP3.LUT R29, R29, R21, R30, 0x96, !PT ;  /* 0x000000151d1d7212 */ /* 0x000fe200078e961e */
[----:B------:R-:W-:Y:S01]  /*6070*/  IMAD.IADD R30, R13, 0x1, R10 ;  /* 0x000000010d1e7824 */ /* 0x000fe200078e020a */
[----:B------:R-:W-:Y:S01]  /*6080*/  IADD3 R12, PT, PT, R31, R27, R12 ;  /* 0x0000001b1f0c7210 */ /* 0x000fe20007ffe00c */
[C---:B------:R-:W-:Y:S01]  /*6090*/  IMAD.IADD R31, R0.reuse, 0x1, R11 ;  /* 0x00000001001f7824 */ /* 0x040fe200078e020b */
[----:B------:R-:W-:Y:S01]  /*60a0*/  IADD3 R22, PT, PT, R29, R19, R22 ;  /* 0x000000131d167210 */ /* 0x000fe20007ffe016 */
[----:B------:R-:W0:Y:S01]  /*60b0*/  LDS.64 R26, [UR6+0x90] ;  /* 0x00009006ff1a7984 */ /* 0x000e220008000a00 */
[----:B------:R-:W-:Y:S01]  /*60c0*/  LOP3.LUT R19, R0, R13, R15, 0xe2, !PT ;  /* 0x0000000d00137212 */ /* 0x000fe200078ee20f */
[C---:B------:R-:W-:Y:S01]  /*60d0*/  IMAD.IADD R7, R12.reuse, 0x1, R7 ;  /* 0x000000010c077824 */ /* 0x040fe200078e0207 */
[----:B------:R-:W-:-:S02]  /*60e0*/  SHF.L.W.U32.HI R16, R12, 0x1e, R12 ;  /* 0x0000001e0c107819 */ /* 0x000fc40000010e0c */
[----:B------:R-:W-:Y:S02]  /*60f0*/  IADD3 R25, PT, PT, R20, R22, R19 ;  /* 0x0000001614197210 */ /* 0x000fe40007ffe013 */
[C-C-:B------:R-:W-:Y:S02]  /*6100*/  SHF.L.W.U32.HI R21, R12.reuse, 0x13, R12.reuse ;  /* 0x000000130c157819 */ /* 0x140fe40000010e0c */
[--C-:B------:R-:W-:Y:S01]  /*6110*/  SHF.L.W.U32.HI R23, R12, 0xa, R12.reuse ;  /* 0x0000000a0c177819 */ /* 0x100fe20000010e0c */
[----:B------:R-:W-:Y:S01]  /*6120*/  VIADD R25, R25, 0xbef9a3f7 ;  /* 0xbef9a3f719197836 */ /* 0x000fe20000000000 */
[C---:B------:R-:W-:Y:S02]  /*6130*/  LOP3.LUT R22, R24.reuse, R17, R12, 0xe8, !PT ;  /* 0x0000001118167212 */ /* 0x040fe400078ee80c */
[----:B------:R-:W-:Y:S01]  /*6140*/  LOP3.LUT R23, R23, R21, R16, 0x96, !PT ;  /* 0x0000001517177212 */ /* 0x000fe200078e9610 */
[----:B------:R-:W-:Y:S01]  /*6150*/  IMAD.IADD R24, R24, 0x1, R25 ;  /* 0x0000000118187824 */ /* 0x000fe200078e0219 */
[----:B------:R-:W-:-:S02]  /*6160*/  SHF.L.W.U32.HI R20, R18, 0x19, R18 ;  /* 0x0000001912147819 */ /* 0x000fc40000010e12 */
[----:B------:R-:W-:Y:S01]  /*6170*/  SHF.L.W.U32.HI R21, R18, 0xe, R18 ;  /* 0x0000000e12157819 */ /* 0x000fe20000010e12 */
[----:B------:R-:W-:Y:S01]  /*6180*/  IMAD.IADD R29, R9, 0x1, R24 ;  /* 0x00000001091d7824 */ /* 0x000fe200078e0218 */
[----:B------:R-:W-:Y:S02]  /*6190*/  SHF.R.U32.HI R18, RZ, 0x3, R18 ;  /* 0x00000003ff127819 */ /* 0x000fe40000011612 */
[C-C-:B------:R-:W-:Y:S02]  /*61a0*/  SHF.L.W.U32.HI R16, R2.reuse, 0xf, R2.reuse ;  /* 0x0000000f02107819 */ /* 0x140fe40000010e02 */
[--C-:B------:R-:W-:Y:S02]  /*61b0*/  SHF.L.W.U32.HI R19, R2, 0xd, R2.reuse ;  /* 0x0000000d02137819 */ /* 0x100fe40000010e02 */
[----:B------:R-:W-:Y:S02]  /*61c0*/  SHF.R.U32.HI R2, RZ, 0xa, R2 ;  /* 0x0000000aff027819 */ /* 0x000fe40000011602 */
[----:B------:R-:W-:-:S02]  /*61d0*/  IADD3 R23, PT, PT, R28, R23, R22 ;  /* 0x000000171c177210 */ /* 0x000fc40007ffe016 */
[----:B------:R-:W-:Y:S02]  /*61e0*/  LOP3.LUT R18, R18, R20, R21, 0x96, !PT ;  /* 0x0000001412127212 */ /* 0x000fe400078e9615 */
[----:B------:R-:W-:Y:S01]  /*61f0*/  LOP3.LUT R2, R2, R16, R19, 0x96, !PT ;  /* 0x0000001002027212 */ /* 0x000fe200078e9613 */
[C---:B------:R-:W-:Y:S01]  /*6200*/  IMAD.IADD R6, R23.reuse, 0x1, R6 ;  /* 0x0000000117067824 */ /* 0x040fe200078e0206 */
[C-C-:B------:R-:W-:Y:S02]  /*6210*/  SHF.L.W.U32.HI R21, R24.reuse, 0x1a, R24.reuse ;  /* 0x0000001a18157819 */ /* 0x140fe40000010e18 */
[C-C-:B------:R-:W-:Y:S02]  /*6220*/  SHF.L.W.U32.HI R22, R24.reuse, 0x15, R24.reuse ;  /* 0x0000001518167819 */ /* 0x140fe40000010e18 */
[----:B------:R-:W-:Y:S02]  /*6230*/  SHF.L.W.U32.HI R28, R24, 0x7, R24 ;  /* 0x00000007181c7819 */ /* 0x000fe40000010e18 */
[----:B------:R-:W-:-:S02]  /*6240*/  SHF.L.W.U32.HI R16, R23, 0x1e, R23 ;  /* 0x0000001e17107819 */ /* 0x000fc40000010e17 */
[C-C-:B------:R-:W-:Y:S02]  /*6250*/  SHF.L.W.U32.HI R19, R23.reuse, 0x13, R23.reuse ;  /* 0x0000001317137819 */ /* 0x140fe40000010e17 */
[----:B------:R-:W-:Y:S02]  /*6260*/  SHF.L.W.U32.HI R20, R23, 0xa, R23 ;  /* 0x0000000a17147819 */ /* 0x000fe40000010e17 */
[----:B------:R-:W-:Y:S02]  /*6270*/  IADD3 R3, PT, PT, R14, R2, R3 ;  /* 0x000000020e037210 */ /* 0x000fe40007ffe003 */
[----:B------:R-:W-:Y:S02]  /*6280*/  LOP3.LUT R21, R28, R21, R22, 0x96, !PT ;  /* 0x000000151c157212 */ /* 0x000fe400078e9616 */
[----:B------:R-:W-:Y:S02]  /*6290*/  LOP3.LUT R19, R20, R19, R16, 0x96, !PT ;  /* 0x0000001314137212 */ /* 0x000fe400078e9610 */
[----:B------:R-:W-:-:S02]  /*62a0*/  LOP3.LUT R16, R17, R12, R23, 0xe8, !PT ;  /* 0x0000000c11107212 */ /* 0x000fc400078ee817 */
[----:B------:R-:W-:Y:S02]  /*62b0*/  IADD3 R21, PT, PT, R21, R3, R18 ;  /* 0x0000000315157210 */ /* 0x000fe40007ffe012 */
[----:B------:R-:W-:Y:S02]  /*62c0*/  LOP3.LUT R18, R13, R24, R0, 0xe2, !PT ;  /* 0x000000180d127212 */ /* 0x000fe400078ee200 */
[----:B------:R-:W-:Y:S02]  /*62d0*/  IADD3 R16, PT, PT, R25, R19, R16 ;  /* 0x0000001319107210 */ /* 0x000fe40007ffe010 */
[----:B------:R-:W-:Y:S01]  /*62e0*/  IADD3 R18, PT, PT, R15, R21, R18 ;  /* 0x000000150f127210 */ /* 0x000fe20007ffe012 */
[----:B------:R-:W-:Y:S01]  /*62f0*/  IMAD.MOV.U32 R15, RZ, RZ, RZ ;  /* 0x000000ffff0f7224 */ /* 0x000fe200078e00ff */
[C-C-:B------:R-:W-:Y:S01]  /*6300*/  SHF.L.W.U32.HI R2, R16.reuse, 0x1e, R16.reuse ;  /* 0x0000001e10027819 */ /* 0x140fe20000010e10 */
[--C-:B------:R-:W-:Y:S01]  /*6310*/  IMAD.IADD R5, R5, 0x1, R16.reuse ;  /* 0x0000000105057824 */ /* 0x100fe200078e0210 */
[--C-:B------:R-:W-:Y:S01]  /*6320*/  SHF.L.W.U32.HI R3, R16, 0x13, R16.reuse ;  /* 0x0000001310037819 */ /* 0x100fe20000010e10 */
[----:B------:R-:W-:Y:S01]  /*6330*/  VIADD R18, R18, 0xc67178f2 ;  /* 0xc67178f212127836 */ /* 0x000fe20000000000 */
[----:B------:R-:W-:-:S04]  /*6340*/  SHF.L.W.U32.HI R14, R16, 0xa, R16 ;  /* 0x0000000a100e7819 */ /* 0x000fc80000010e10 */
[----:B------:R-:W-:Y:S02]  /*6350*/  LOP3.LUT R14, R14, R3, R2, 0x96, !PT ;  /* 0x000000030e0e7212 */ /* 0x000fe400078e9602 */
[----:B------:R-:W-:Y:S02]  /*6360*/  LOP3.LUT R3, R12, R23, R16, 0xe8, !PT ;  /* 0x000000170c037212 */ /* 0x000fe400078ee810 */
[----:B0-----:R-:W-:Y:S02]  /*6370*/  IADD3 R2, P0, PT, R26, 0x200, RZ ;  /* 0x000002001a027810 */ /* 0x001fe40007f1e0ff */
[----:B------:R-:W-:Y:S02]  /*6380*/  IADD3 R11, PT, PT, R18, R14, R3 ;  /* 0x0000000e120b7210 */ /* 0x000fe40007ffe003 */
[----:B------:R-:W-:Y:S01]  /*6390*/  IADD3 R28, PT, PT, R8, R18, R17 ;  /* 0x00000012081c7210 */ /* 0x000fe20007ffe011 */
[----:B------:R-:W-:Y:S02]  /*63a0*/  IMAD.X R3, RZ, RZ, R27, P0 ;  /* 0x000000ffff037224 */ /* 0x000fe400000e061b */
[----:B------:R-:W-:-:S02]  /*63b0*/  IMAD.IADD R4, R4, 0x1, R11 ;  /* 0x0000000104047824 */ /* 0x000fc400078e020b */
[----:B------:R1:W-:Y:S04]  /*63c0*/  STS.128 [UR6+0x10], R28 ;  /* 0x0000101cff007988 */ /* 0x0003e80008000c06 */
[----:B------:R1:W-:Y:S04]  /*63d0*/  STS.64 [UR6+0x90], R2 ;  /* 0x00009002ff007988 */ /* 0x0003e80008000a06 */
[----:B------:R1:W-:Y:S02]  /*63e0*/  STS.128 [UR6], R4 ;  /* 0x00000004ff007988 */ /* 0x0003e40008000c06 */
.L_x_2:
[----:B------:R-:W-:Y:S05]  /*63f0*/  BRA.U UP0, `(.L_x_3) ;  /* 0xffffff9d00647547 */ /* 0x000fea000b83ffff */
[----:B------:R-:W2:Y:S01]  /*6400*/  S2UR UR5, SR_CgaCtaId ;  /* 0x00000000000579c3 */ /* 0x000ea20000008800 */
[----:B------:R-:W-:Y:S02]  /*6410*/  UMOV UR4, 0x400 ;  /* 0x0000040000047882 */ /* 0x000fe40000000000 */
[----:B--2---:R-:W-:-:S09]  /*6420*/  ULEA UR4, UR5, UR4, 0x18 ;  /* 0x0000000405047291 */ /* 0x004fd2000f8ec0ff */
[----:B-1----:R-:W1:Y:S04]  /*6430*/  LDS.64 R2, [UR4] ;  /* 0x00000004ff027984 */ /* 0x002e680008000a00 */
[----:B0-----:R-:W0:Y:S04]  /*6440*/  LDS.64 R4, [UR4+0x8] ;  /* 0x00000804ff047984 */ /* 0x001e280008000a00 */
[----:B------:R-:W2:Y:S04]  /*6450*/  LDS.64 R6, [UR4+0x10] ;  /* 0x00001004ff067984 */ /* 0x000ea80008000a00 */
[----:B------:R-:W3:Y:S04]  /*6460*/  LDS.64 R8, [UR4+0x18] ;  /* 0x00001804ff087984 */ /* 0x000ee80008000a00 */
[----:B------:R-:W4:Y:S04]  /*6470*/  LDS.64 R10, [UR4+0x90] ;  /* 0x00009004ff0a7984 */ /* 0x000f280008000a00 */
[----:B------:R0:W-:Y:S04]  /*6480*/  STS [UR4+0x48], R15 ;  /* 0x0000480fff007988 */ /* 0x0001e80008000804 */
[----:B-1----:R1:W-:Y:S04]  /*6490*/  STS.64 [UR4+0x20], R2 ;  /* 0x00002002ff007988 */ /* 0x0023e80008000a04 */
[----:B0-----:R1:W-:Y:S04]  /*64a0*/  STS.64 [UR4+0x28], R4 ;  /* 0x00002804ff007988 */ /* 0x0013e80008000a04 */
[----:B--2---:R1:W-:Y:S04]  /*64b0*/  STS.64 [UR4+0x30], R6 ;  /* 0x00003006ff007988 */ /* 0x0043e80008000a04 */
[----:B---3--:R1:W-:Y:S04]  /*64c0*/  STS.64 [UR4+0x38], R8 ;  /* 0x00003808ff007988 */ /* 0x0083e80008000a04 */
[----:B----4-:R1:W-:Y:S02]  /*64d0*/  STS.64 [UR4+0x40], R10 ;  /* 0x0000400aff007988 */ /* 0x0103e40008000a04 */
.L_x_1:
[----:B------:R-:W-:Y:S05]  /*64e0*/  BSYNC.RECONVERGENT B0 ;  /* 0x0000000000007941 */ /* 0x000fea0003800200 */
.L_x_0:
[----:B------:R-:W0:Y:S01]  /*64f0*/  S2R R0, SR_LANEID ;  /* 0x0000000000007919 */ /* 0x000e220000000000 */
[----:B------:R-:W2:Y:S01]  /*6500*/  LDC R44, c[0x0][0x3b8] ;  /* 0x0000ee00ff2c7b82 */ /* 0x000ea20000000800 */
[----:B------:R-:W-:Y:S02]  /*6510*/  VOTEU.ANY UR6, UPT, PT ;  /* 0x0000000000067886 */ /* 0x000fe400038e0100 */
[----:B------:R-:W0:Y:S01]  /*6520*/  FLO.U32 R43, UR6 ;  /* 0x00000006002b7d00 */ /* 0x000e2200080e0000 */
[----:B------:R-:W-:-:S04]  /*6530*/  UPOPC UR4, UR6 ;  /* 0x00000006000472bf */ /* 0x000fc80008000000 */
[----:B-1----:R-:W1:Y:S01]  /*6540*/  LDC.64 R4, c[0x0][0x3b0] ;  /* 0x0000ec00ff047b82 */ /* 0x002e620000000a00 */
[----:B--2---:R-:W-:Y:S01]  /*6550*/  SHF.R.S32.HI R42, RZ, 0x1f, R44 ;  /* 0x0000001fff2a7819 */ /* 0x004fe2000001142c */
[----:B------:R-:W-:-:S04]  /*6560*/  IMAD.WIDE.U32 R2, R44, UR4, RZ ;  /* 0x000000042c027c25 */ /* 0x000fc8000f8e00ff */
[----:B------:R-:W-:Y:S02]  /*6570*/  IMAD R15, R42, UR4, RZ ;  /* 0x000000042a0f7c24 */ /* 0x000fe4000f8e02ff */
[----:B------:R-:W-:Y:S01]  /*6580*/  BAR.SYNC.DEFER_BLOCKING 0x0 ;  /* 0x0000000000007b1d */ /* 0x000fe20000010000 */
[----:B0-----:R-:W-:Y:S01]  /*6590*/  ISETP.EQ.U32.AND P0, PT, R43, R0, PT ;  /* 0x000000002b00720c */ /* 0x001fe20003f02070 */
[----:B------:R-:W-:Y:S02]  /*65a0*/  IMAD.MOV.U32 R14, RZ, RZ, R2 ;  /* 0x000000ffff0e7224 */ /* 0x000fe400078e0002 */
[----:B------:R-:W-:-:S10]  /*65b0*/  IMAD.IADD R15, R3, 0x1, R15 ;  /* 0x00000001030f7824 */ /* 0x000fd400078e020f */
[----:B-1----:R0:W2:Y:S01]  /*65c0*/  @P0 ATOMG.E.ADD.64.STRONG.GPU PT, R14, desc[UR8][R4.64], R14 ;  /* 0x8000000e040e09a8 */ /* 0x0020a200081ef508 */
[----:B------:R-:W1:Y:S01]  /*65d0*/  S2UR UR5, SR_CgaCtaId ;  /* 0x00000000000579c3 */ /* 0x000e620000008800 */
[----:B------:R-:W-:Y:S01]  /*65e0*/  UMOV UR4, 0x400 ;  /* 0x0000040000047882 */ /* 0x000fe20000000000 */
[----:B------:R-:W-:Y:S01]  /*65f0*/  ISETP.GE.AND P0, PT, R44, 0x1, PT ;  /* 0x000000012c00780c */ /* 0x000fe20003f06270 */
[----:B------:R-:W3:Y:S01]  /*6600*/  S2R R0, SR_LTMASK ;  /* 0x0000000000007919 */ /* 0x000ee20000003900 */
[----:B-1----:R-:W-:-:S09]  /*6610*/  ULEA UR4, UR5, UR4, 0x18 ;  /* 0x0000000405047291 */ /* 0x002fd2000f8ec0ff */
[----:B------:R-:W1:Y:S01]  /*6620*/  LDS.128 R24, [UR4+0x80] ;  /* 0x00008004ff187984 */ /* 0x000e620008000c00 */
[----:B---3--:R-:W-:-:S03]  /*6630*/  LOP3.LUT R0, R0, UR6, RZ, 0xc0, !PT ;  /* 0x0000000600007c12 */ /* 0x008fc6000f8ec0ff */
[----:B------:R-:W3:Y:S04]  /*6640*/  LDS.128 R28, [UR4+0x70] ;  /* 0x00007004ff1c7984 */ /* 0x000ee80008000c00 */
[----:B------:R-:W4:Y:S04]  /*6650*/  LDS.128 R32, [UR4+0x60] ;  /* 0x00006004ff207984 */ /* 0x000f280008000c00 */
[----:B------:R-:W5:Y:S04]  /*6660*/  LDS.128 R36, [UR4+0x50] ;  /* 0x00005004ff247984 */ /* 0x000f680008000c00 */
[----:B------:R-:W5:Y:S04]  /*6670*/  LDS.128 R16, [UR4+0x10] ;  /* 0x00001004ff107984 */ /* 0x000f680008000c00 */
[----:B------:R-:W5:Y:S04]  /*6680*/  LDS.128 R20, [UR4] ;  /* 0x00000004ff147984 */ /* 0x000f680008000c00 */
[----:B------:R-:W5:Y:S04]  /*6690*/  LDS.64 R2, [UR4+0x48] ;  /* 0x00004804ff027984 */ /* 0x000f680008000a00 */
[----:B0-----:R-:W0:Y:S04]  /*66a0*/  LDS.128 R4, [UR4+0x30] ;  /* 0x00003004ff047984 */ /* 0x001e280008000c00 */
[----:B------:R-:W0:Y:S04]  /*66b0*/  LDS.128 R8, [UR4+0x20] ;  /* 0x00002004ff087984 */ /* 0x000e280008000c00 */
[----:B------:R-:W0:Y:S04]  /*66c0*/  LDS.64 R12, [UR4+0x40] ;  /* 0x00004004ff0c7984 */ /* 0x000e280008000a00 */
[----:B-1----:R1:W-:Y:S04]  /*66d0*/  STL.64 [R1+0x80], R24 ;  /* 0x0000801801007387 */ /* 0x0023e80000100a00 */
[----:B------:R-:W-:Y:S04]  /*66e0*/  STL.64 [R1+0x88], R26 ;  /* 0x0000881a01007387 */ /* 0x000fe80000100a00 */
[----:B---3--:R-:W-:Y:S01]  /*66f0*/  STL.64 [R1+0x70], R28 ;  /* 0x0000701c01007387 */ /* 0x008fe20000100a00 */
[----:B-1----:R-:W1:Y:S03]  /*6700*/  POPC R25, R0 ;  /* 0x0000000000197309 */ /* 0x002e660000000000 */
[----:B------:R-:W-:Y:S04]  /*6710*/  STL.64 [R1+0x78], R30 ;  /* 0x0000781e01007387 */ /* 0x000fe80000100a00 */
[----:B----4-:R-:W-:Y:S04]  /*6720*/  STL.64 [R1+0x60], R32 ;  /* 0x0000602001007387 */ /* 0x010fe80000100a00 */
[----:B------:R-:W-:Y:S04]  /*6730*/  STL.64 [R1+0x68], R34 ;  /* 0x0000682201007387 */ /* 0x000fe80000100a00 */
[----:B-----5:R-:W-:Y:S04]  /*6740*/  STL.64 [R1+0x50], R36 ;  /* 0x0000502401007387 */ /* 0x020fe80000100a00 */
[----:B------:R-:W-:Y:S04]  /*6750*/  STL.64 [R1+0x58], R38 ;  /* 0x0000582601007387 */ /* 0x000fe80000100a00 */
[----:B------:R-:W-:Y:S04]  /*6760*/  STL.64 [R1+0x10], R16 ;  /* 0x0000101001007387 */ /* 0x000fe80000100a00 */
[----:B------:R-:W-:Y:S04]  /*6770*/  STL.64 [R1+0x18], R18 ;  /* 0x0000181201007387 */ /* 0x000fe80000100a00 */
[----:B------:R-:W-:Y:S04]  /*6780*/  STL.64 [R1], R20 ;  /* 0x0000001401007387 */ /* 0x000fe80000100a00 */
[----:B------:R-:W-:Y:S04]  /*6790*/  STL.64 [R1+0x8], R22 ;  /* 0x0000081601007387 */ /* 0x000fe80000100a00 */
[----:B------:R-:W-:Y:S04]  /*67a0*/  STL.64 [R1+0x48], R2 ;  /* 0x0000480201007387 */ /* 0x000fe80000100a00 */
[----:B0-----:R-:W-:Y:S04]  /*67b0*/  STL.64 [R1+0x30], R4 ;  /* 0x0000300401007387 */ /* 0x001fe80000100a00 */
[----:B------:R-:W-:Y:S04]  /*67c0*/  STL.64 [R1+0x38], R6 ;  /* 0x0000380601007387 */ /* 0x000fe80000100a00 */
[----:B------:R-:W-:Y:S04]  /*67d0*/  STL.64 [R1+0x20], R8 ;  /* 0x0000200801007387 */ /* 0x000fe80000100a00 */
[----:B------:R-:W-:Y:S04]  /*67e0*/  STL.64 [R1+0x28], R10 ;  /* 0x0000280a01007387 */ /* 0x000fe80000100a00 */
[----:B------:R-:W-:Y:S04]  /*67f0*/  STL.64 [R1+0x40], R12 ;  /* 0x0000400c01007387 */ /* 0x000fe80000100a00 */
[----:B--2---:R-:W-:Y:S04]  /*6800*/  SHFL.IDX PT, R40, R14, R43, 0x1f ;  /* 0x00001f2b0e287589 */ /* 0x004fe800000e0000 */
[----:B------:R-:W1:Y:S02]  /*6810*/  SHFL.IDX PT, R41, R15, R43, 0x1f ;  /* 0x00001f2b0f297589 */ /* 0x000e6400000e0000 */
[----:B-1----:R-:W-:Y:S01]  /*6820*/  IMAD.WIDE.U32 R14, R25, R44, R40 ;  /* 0x0000002c190e7225 */ /* 0x002fe200078e0028 */
[----:B------:R-:W-:Y:S06]  /*6830*/  @!P0 EXIT ;  /* 0x000000000000894d */ /* 0x000fec0003800000 */
[----:B------:R-:W-:Y:S01]  /*6840*/  IMAD R42, R25, R42, R15 ;  /* 0x0000002a192a7224 */ /* 0x000fe200078e020f */
[----:B------:R-:W-:-:S06]  /*6850*/  UMOV UR4, URZ ;  /* 0x000000ff00047c82 */ /* 0x000fcc0008000000 */
.L_x_20:
[----:B------:R-:W-:Y:S01]  /*6860*/  IADD3 R0, P0, PT, R14, UR4, RZ ;  /* 0x000000040e007c10 */ /* 0x000fe2000ff1e0ff */
[----:B0-----:R-:W0:Y:S01]  /*6870*/  LDCU.64 UR6, c[0x0][0x3a8] ;  /* 0x00007500ff0677ac */ /* 0x001e220008000a00 */
[----:B------:R-:W-:-:S03]  /*6880*/  IMAD.MOV.U32 R19, RZ, RZ, 0x1 ;  /* 0x00000001ff137424 */ /* 0x000fc600078e00ff */
[----:B------:R-:W-:-:S05]  /*6890*/  IMAD.X R3, RZ, RZ, R42, P0 ;  /* 0x000000ffff037224 */ /* 0x000fca00000e062a */
[----:B------:R-:W-:-:S04]  /*68a0*/  SHF.R.S32.HI R17, RZ, 0x1f, R3 ;  /* 0x0000001fff117819 */ /* 0x000fc80000011403 */
[----:B------:R-:W-:-:S05]  /*68b0*/  LEA.HI R17, P0, R17, R0, RZ, 0x3 ;  /* 0x0000000011117211 */ /* 0x000fca00078118ff */
[----:B------:R-:W-:-:S05]  /*68c0*/  IMAD.X R16, RZ, RZ, R3, P0 ;  /* 0x000000ffff107224 */ /* 0x000fca00000e0603 */
[----:B------:R-:W-:-:S04]  /*68d0*/  SHF.R.S64 R17, R17, 0x3, R16 ;  /* 0x0000000311117819 */ /* 0x000fc80000001010 */
[C---:B0-----:R-:W-:Y:S01]  /*68e0*/  IADD3 R16, P0, PT, R17.reuse, UR6, RZ ;  /* 0x0000000611107c10 */ /* 0x041fe2000ff1e0ff */
[----:B------:R-:W-:-:S03]  /*68f0*/  IMAD R18, R17, -0x8, R0 ;  /* 0xfffffff811127824 */ /* 0x000fc600078e0200 */
[----:B------:R-:W-:Y:S02]  /*6900*/  LEA.HI.X.SX32 R17, R17, UR7, 0x1, P0 ;  /* 0x0000000711117c11 */ /* 0x000fe400080f0eff */
[----:B------:R-:W-:-:S05]  /*6910*/  SHF.L.U32 R19, R19, R18, RZ ;  /* 0x0000001213137219 */ /* 0x000fca00000006ff */
[----:B------:R-:W2:Y:S01]  /*6920*/  ATOMG.E.OR.STRONG.GPU PT, R16, desc[UR8][R16.64], R19 ;  /* 0x80000013101079a8 */ /* 0x000ea2000b1ef108 */
[----:B------:R-:W-:Y:S01]  /*6930*/  BSSY.RECONVERGENT B0, `(.L_x_4) ;  /* 0x00013eb000007945 */ /* 0x000fe20003800200 */
[----:B--2---:R-:W-:-:S13]  /*6940*/  LOP3.LUT P0, RZ, R19, 0xff, R16, 0x80, !PT ;  /* 0x000000ff13ff7812 */ /* 0x004fda0007808010 */
[----:B------:R-:W-:Y:S05]  /*6950*/  @P0 BRA `(.L_x_5) ;  /* 0x0000013c00a00947 */ /* 0x000fea0003800000 */
[C---:B------:R-:W-:Y:S01]  /*6960*/  IMAD.WIDE.U32 R18, R3.reuse, 0x10842109, RZ ;  /* 0x1084210903127825 */ /* 0x040fe200078e00ff */
[----:B------:R-:W-:Y:S03]  /*6970*/  STL.U8 [R1+0x9e], RZ ;  /* 0x00009eff01007387 */ /* 0x000fe60000100000 */
[----:B------:R-:W-:Y:S01]  /*6980*/  IMAD.WIDE.U32 R22, R3, -0x5ed5a4e5, RZ ;  /* 0xa12a5b1b03167825 */ /* 0x000fe200078e00ff */
[----:B------:R-:W-:Y:S03]  /*6990*/  STL.64 [R1], R8 ;  /* 0x0000000801007387 */ /* 0x000fe60000100a00 */
[C---:B------:R-:W-:Y:S01]  /*69a0*/  IMAD.WIDE.U32 R16, R0.reuse, 0x10842109, RZ ;  /* 0x1084210900107825 */ /* 0x040fe200078e00ff */
[----:B------:R-:W-:Y:S03]  /*69b0*/  STL.64 [R1+0x8], R10 ;  /* 0x0000080a01007387 */ /* 0x000fe60000100a00 */
[C---:B------:R-:W-:Y:S01]  /*69c0*/  IMAD.WIDE.U32 R20, R0.reuse, -0x5ed5a4e5, RZ ;  /* 0xa12a5b1b00147825 */ /* 0x040fe200078e00ff */
[----:B------:R-:W-:Y:S03]  /*69d0*/  STL.64 [R1+0x10], R4 ;  /* 0x0000100401007387 */ /* 0x000fe60000100a00 */
[C---:B------:R-:W-:Y:S01]  /*69e0*/  IMAD.WIDE.U32 R18, P1, R0.reuse, -0x7bdef7be, R18 ;  /* 0x8421084200127825 */ /* 0x040fe20007820012 */
[----:B------:R-:W-:Y:S03]  /*69f0*/  STL.64 [R1+0x18], R6 ;  /* 0x0000180601007387 */ /* 0x000fe60000100a00 */
[C---:B------:R-:W-:Y:S01]  /*6a00*/  IMAD.WIDE.U32 R22, P6, R0.reuse, 0x22190a63, R22 ;  /* 0x22190a6300167825 */ /* 0x040fe200078c0016 */
[----:B------:R-:W-:Y:S01]  /*6a10*/  IADD3 RZ, P0, PT, R17, R18, RZ ;  /* 0x0000001211ff7210 */ /* 0x000fe20007f1e0ff */
[----:B------:R-:W-:Y:S01]  /*6a20*/  STL.64 [R1+0x90], R12 ;  /* 0x0000900c01007387 */ /* 0x000fe20000100a00 */
[----:B------:R-:W-:Y:S01]  /*6a30*/  IADD3 R16, P3, PT, R0, R19, RZ ;  /* 0x0000001300107210 */ /* 0x000fe20007f7e0ff */
[----:B------:R-:W-:Y:S01]  /*6a40*/  IMAD.WIDE.U32 R26, R3, -0x6a26dbc3, RZ ;  /* 0x95d9243d031a7825 */ /* 0x000fe200078e00ff */
[----:B------:R-:W-:-:S02]  /*6a50*/  IADD3 RZ, P5, PT, R21, R22, RZ ;  /* 0x0000001615ff7210 */ /* 0x000fc40007fbe0ff */
[----:B------:R-:W-:Y:S01]  /*6a60*/  IADD3.X R17, PT, PT, RZ, R3, RZ, P1, P3 ;  /* 0x00000003ff117210 */ /* 0x000fe20000fe64ff */
[----:B------:R-:W-:Y:S01]  /*6a70*/  IMAD.X R19, RZ, RZ, RZ, P6 ;  /* 0x000000ffff137224 */ /* 0x000fe200030e06ff */
[C---:B------:R-:W-:Y:S01]  /*6a80*/  ISETP.LT.AND P1, PT, R3.reuse, RZ, PT ;  /* 0x000000ff0300720c */ /* 0x040fe20003f21270 */
[----:B------:R-:W-:Y:S02]  /*6a90*/  IMAD.MOV.U32 R18, RZ, RZ, R23 ;  /* 0x000000ffff127224 */ /* 0x000fe400078e0017 */
[----:B------:R-:W-:-:S04]  /*6aa0*/  IMAD.WIDE.U32 R20, R3, -0x14f5629b, RZ ;  /* 0xeb0a9d6503147825 */ /* 0x000fc800078e00ff */
[----:B------:R-:W-:-:S04]  /*6ab0*/  IMAD.WIDE.U32 R26, P4, R0, 0x23329f5e, R26 ;  /* 0x23329f5e001a7825 */ /* 0x000fc8000788001a */
[----:B------:R-:W-:-:S04]  /*6ac0*/  IMAD.WIDE.U32.X R18, R3, 0x22190a63, R18, P5 ;  /* 0x22190a6303127825 */ /* 0x000fc800028e0412 */
[----:B------:R-:W-:-:S04]  /*6ad0*/  IMAD.WIDE.U32 R24, R0, -0x6a26dbc3, RZ ;  /* 0x95d9243d00187825 */ /* 0x000fc800078e00ff */
[----:B------:R-:W-:Y:S01]  /*6ae0*/  IMAD.WIDE.U32 R32, R3, 0x68cbac13, RZ ;  /* 0x68cbac1303207825 */ /* 0x000fe200078e00ff */
[----:B------:R-:W-:-:S03]  /*6af0*/  IADD3 RZ, P2, PT, R25, R26, RZ ;  /* 0x0000001a19ff7210 */ /* 0x000fc60007f5e0ff */
[----:B------:R-:W-:-:S04]  /*6b00*/  IMAD.WIDE.U32 R28, P6, R0, 0x48aa9357, R20 ;  /* 0x48aa9357001c7825 */ /* 0x000fc800078c0014 */
[----:B------:R-:W-:Y:S01]  /*6b10*/  IMAD.MOV.U32 R20, RZ, RZ, R27 ;  /* 0x000000ffff147224 */ /* 0x000fe200078e001b */
[----:B------:R-:W-:Y:S01]  /*6b20*/  IADD3 R27, P3, PT, R18, 0x5ed5a4e5, RZ ;  /* 0x5ed5a4e5121b7810 */ /* 0x000fe20007f7e0ff */
[----:B------:R-:W-:-:S03]  /*6b30*/  IMAD.WIDE.U32 R24, R0, -0x14f5629b, RZ ;  /* 0xeb0a9d6500187825 */ /* 0x000fc600078e00ff */
[----:B------:R-:W-:Y:S01]  /*6b40*/  SEL R26, R27, R18, P1 ;  /* 0x000000121b1a7207 */ /* 0x000fe20000800000 */
[----:B------:R-:W-:Y:S02]  /*6b50*/  IMAD.X R21, RZ, RZ, RZ, P4 ;  /* 0x000000ffff157224 */ /* 0x000fe400020e06ff */
[----:B------:R-:W-:Y:S01]  /*6b60*/  IMAD.MOV.U32 R22, RZ, RZ, R29 ;  /* 0x000000ffff167224 */ /* 0x000fe200078e001d */
[----:B------:R-:W-:Y:S01]  /*6b70*/  IADD3.X R29, PT, PT, R19, -0x22190a64, RZ, P3, !PT ;  /* 0xdde6f59c131d7810 */ /* 0x000fe20001ffe4ff */
[----:B------:R-:W-:-:S03]  /*6b80*/  IMAD.WIDE.U32 R30, R0, 0x68cbac13, RZ ;  /* 0x68cbac13001e7825 */ /* 0x000fc600078e00ff */
[----:B------:R-:W-:Y:S01]  /*6b90*/  SEL R27, R29, R19, P1 ;  /* 0x000000131d1b7207 */ /* 0x000fe20000800000 */
[----:B------:R-:W-:-:S04]  /*6ba0*/  IMAD.WIDE.U32 R32, P4, R0, 0x2581544e, R32 ;  /* 0x2581544e00207825 */ /* 0x000fc80007880020 */
[----:B------:R-:W-:Y:S01]  /*6bb0*/  IMAD.WIDE.U32.X R16, R3, -0x7bdef7be, R16, P0 ;  /* 0x8421084203107825 */ /* 0x000fe200000e0410 */
[----:B------:R-:W-:-:S03]  /*6bc0*/  IADD3 RZ, P5, PT, R31, R32, RZ ;  /* 0x000000201fff7210 */ /* 0x000fc60007fbe0ff */
[----:B------:R-:W-:Y:S01]  /*6bd0*/  IMAD.X R23, RZ, RZ, RZ, P6 ;  /* 0x000000ffff177224 */ /* 0x000fe200030e06ff */
[----:B------:R-:W-:Y:S01]  /*6be0*/  IADD3 RZ, P6, PT, R25, R28, RZ ;  /* 0x0000001c19ff7210 */ /* 0x000fe20007fde0ff */
[----:B------:R-:W-:Y:S01]  /*6bf0*/  IMAD.X R25, RZ, RZ, RZ, P4 ;  /* 0x000000ffff197224 */ /* 0x000fe200020e06ff */
[----:B------:R-:W-:Y:S01]  /*6c00*/  IADD3 R29, P0, PT, -R0, R16, RZ ;  /* 0x00000010001d7210 */ /* 0x000fe20007f1e1ff */
[----:B------:R-:W-:Y:S02]  /*6c10*/  IMAD.MOV.U32 R24, RZ, RZ, R33 ;  /* 0x000000ffff187224 */ /* 0x000fe400078e0021 */
[----:B------:R-:W-:-:S04]  /*6c20*/  IMAD.WIDE.U32.X R20, R3, 0x23329f5e, R20, P2 ;  /* 0x23329f5e03147825 */ /* 0x000fc800010e0414 */
[----:B------:R-:W-:Y:S01]  /*6c30*/  IMAD.WIDE.U32.X R18, R3, 0x48aa9357, R22, P6 ;  /* 0x48aa935703127825 */ /* 0x000fe200030e0416 */
[----:B------:R-:W-:-:S03]  /*6c40*/  IADD3 R31, P2, PT, R20, 0x6a26dbc3, RZ ;  /* 0x6a26dbc3141f7810 */ /* 0x000fc60007f5e0ff */
[----:B------:R-:W-:Y:S01]  /*6c50*/  IMAD.WIDE.U32.X R22, R3, 0x2581544e, R24, P5 ;  /* 0x2581544e03167825 */ /* 0x000fe200028e0418 */
[----:B------:R-:W-:-:S03]  /*6c60*/  SEL R25, R31, R20, P1 ;  /* 0x000000141f197207 */ /* 0x000fc60000800000 */
[----:B------:R-:W-:Y:S01]  /*6c70*/  IMAD.X R32, R17, 0x1, ~R3, P0 ;  /* 0x0000000111207824 */ /* 0x000fe200000e0e03 */
[----:B------:R-:W-:Y:S02]  /*6c80*/  SHF.R.S64 R3, R26, 0x9, R27 ;  /* 0x000000091a037819 */ /* 0x000fe4000000101b */
[----:B------:R-:W-:Y:S02]  /*6c90*/  IADD3.X R17, PT, PT, R21, -0x23329f5f, RZ, P2, !PT ;  /* 0xdccd60a115117810 */ /* 0x000fe400017fe4ff */
[----:B------:R-:W-:Y:S02]  /*6ca0*/  LEA.HI R3, P0, R27, R3, RZ, 0x1 ;  /* 0x000000031b037211 */ /* 0x000fe400078108ff */
[----:B------:R-:W-:Y:S02]  /*6cb0*/  IADD3 R33, P2, PT, R18, 0x14f5629b, RZ ;  /* 0x14f5629b12217810 */ /* 0x000fe40007f5e0ff */
[----:B------:R-:W-:Y:S02]  /*6cc0*/  SEL R28, R17, R21, P1 ;  /* 0x00000015111c7207 */ /* 0x000fe40000800000 */
[----:B------:R-:W-:-:S02]  /*6cd0*/  LEA.HI.X.SX32 R16, R27, RZ, 0x17, P0 ;  /* 0x000000ff1b107211 */ /* 0x000fc400000fbeff */
[----:B------:R-:W-:Y:S02]  /*6ce0*/  IADD3.X R17, PT, PT, R19, -0x48aa9358, RZ, P2, !PT ;  /* 0xb7556ca813117810 */ /* 0x000fe400017fe4ff */
[----:B------:R-:W-:Y:S01]  /*6cf0*/  IADD3 R31, P2, PT, R22, -0x68cbac13, RZ ;  /* 0x973453ed161f7810 */ /* 0x000fe20007f5e0ff */
[----:B------:R-:W-:Y:S01]  /*6d00*/  IMAD.WIDE.U32 R20, R16, 0x10842109, RZ ;  /* 0x1084210910147825 */ /* 0x000fe200078e00ff */
[----:B------:R-:W-:Y:S02]  /*6d10*/  SEL R24, R33, R18, P1 ;  /* 0x0000001221187207 */ /* 0x000fe40000800000 */
[----:B------:R-:W-:Y:S02]  /*6d20*/  SEL R26, R17, R19, P1 ;  /* 0x00000013111a7207 */ /* 0x000fe40000800000 */
[----:B------:R-:W-:Y:S01]  /*6d30*/  IADD3.X R19, PT, PT, R23, -0x2581544f, RZ, P2, !PT ;  /* 0xda7eabb117137810 */ /* 0x000fe200017fe4ff */
[----:B------:R-:W-:Y:S01]  /*6d40*/  IMAD.WIDE.U32 R20, P4, R3, -0x7bdef7be, R20 ;  /* 0x8421084203147825 */ /* 0x000fe20007880014 */
[----:B------:R-:W-:-:S02]  /*6d50*/  IADD3 R18, P0, PT, R29, -0x10842109, RZ ;  /* 0xef7bdef71d127810 */ /* 0x000fc40007f1e0ff */
[----:B------:R-:W-:Y:S02]  /*6d60*/  SEL R17, R31, R22, P1 ;  /* 0x000000161f117207 */ /* 0x000fe40000800000 */
[----:B------:R-:W-:Y:S02]  /*6d70*/  SEL R22, R19, R23, P1 ;  /* 0x0000001713167207 */ /* 0x000fe40000800000 */
[----:B------:R-:W-:Y:S01]  /*6d80*/  SEL R27, R18, R29, P1 ;  /* 0x0000001d121b7207 */ /* 0x000fe20000800000 */
[----:B------:R-:W-:Y:S01]  /*6d90*/  IMAD.WIDE.U32 R18, R3, 0x10842109, RZ ;  /* 0x1084210903127825 */ /* 0x000fe200078e00ff */
[----:B------:R-:W-:Y:S02]  /*6da0*/  IADD3.X R23, PT, PT, R32, 0x7bdef7bd, RZ, P0, !PT ;  /* 0x7bdef7bd20177810 */ /* 0x000fe400007fe4ff */
[----:B------:R-:W-:Y:S02]  /*6db0*/  SHF.R.S64 R25, R25, 0xf, R28 ;  /* 0x0000000f19197819 */ /* 0x000fe4000000101c */
[----:B------:R-:W-:-:S02]  /*6dc0*/  SEL R32, R23, R32, P1 ;  /* 0x0000002017207207 */ /* 0x000fc40000800000 */
[----:B------:R-:W-:Y:S02]  /*6dd0*/  SHF.R.S64 R23, R24, 0x16, R26 ;  /* 0x0000001618177819 */ /* 0x000fe4000000101a */
[----:B------:R-:W-:Y:S02]  /*6de0*/  IADD3 RZ, P5, PT, R19, R20, RZ ;  /* 0x0000001413ff7210 */ /* 0x000fe40007fbe0ff */
[----:B------:R-:W-:Y:S02]  /*6df0*/  LEA.HI R19, P0, R28, R25, RZ, 0x1 ;  /* 0x000000191c137211 */ /* 0x000fe400078108ff */
[----:B------:R-:W-:Y:S02]  /*6e00*/  SHF.R.S64 R18, R17, 0x1b, R22 ;  /* 0x0000001b11127819 */ /* 0x000fe40000001016 */
[----:B------:R-:W-:Y:S01]  /*6e10*/  LEA.HI R17, P1, R26, R23, RZ, 0x1 ;  /* 0x000000171a117211 */ /* 0x000fe200078308ff */
[----:B------:R-:W-:Y:S01]  /*6e20*/  IMAD.WIDE.U32 R30, R19, 0x10842109, RZ ;  /* 0x10842109131e7825 */ /* 0x000fe200078e00ff */
[----:B------:R-:W-:-:S02]  /*6e30*/  LEA.HI.X.SX32 R23, R28, RZ, 0x11, P0 ;  /* 0x000000ff1c177211 */ /* 0x000fc400000f8eff */
[----:B------:R-:W-:Y:S01]  /*6e40*/  SHF.R.S64 R25, R27, 0x5, R32 ;  /* 0x000000051b197819 */ /* 0x000fe20000001020 */
[----:B------:R-:W-:Y:S01]  /*6e50*/  IMAD.WIDE.U32 R36, R17, 0x10842109, RZ ;  /* 0x1084210911247825 */ /* 0x000fe200078e00ff */
[----:B------:R-:W-:Y:S02]  /*6e60*/  LEA.HI.X.SX32 R26, R26, RZ, 0xa, P1 ;  /* 0x000000ff1a1a7211 */ /* 0x000fe400008f56ff */
[----:B------:R-:W-:Y:S01]  /*6e70*/  LEA.HI R18, P2, R22, R18, RZ, 0x1 ;  /* 0x0000001216127211 */ /* 0x000fe200078508ff */
[----:B------:R-:W-:Y:S01]  /*6e80*/  IMAD.WIDE.U32 R28, R23, 0x10842109, RZ ;  /* 0x10842109171c7825 */ /* 0x000fe200078e00ff */
[----:B------:R-:W-:Y:S02]  /*6e90*/  IADD3 R24, P6, PT, R3, R21, RZ ;  /* 0x0000001503187210 */ /* 0x000fe40007fde0ff */
[----:B------:R-:W-:Y:S01]  /*6ea0*/  LEA.HI R21, P0, R32, R25, RZ, 0x1 ;  /* 0x0000001920157211 */ /* 0x000fe200078108ff */
[----:B------:R-:W-:Y:S01]  /*6eb0*/  IMAD.WIDE.U32 R34, R26, 0x10842109, RZ ;  /* 0x108421091a227825 */ /* 0x000fe200078e00ff */
[----:B------:R-:W-:-:S02]  /*6ec0*/  LEA.HI.X.SX32 R20, R22, RZ, 0x5, P2 ;  /* 0x000000ff16147211 */ /* 0x000fc400010f2eff */
[----:B------:R-:W-:Y:S01]  /*6ed0*/  LEA.HI.X.SX32 R22, R32, RZ, 0x1b, P0 ;  /* 0x000000ff20167211 */ /* 0x000fe200000fdeff */
[----:B------:R-:W-:Y:S01]  /*6ee0*/  IMAD.WIDE.U32 R32, P0, R19, -0x7bdef7be, R28 ;  /* 0x8421084213207825 */ /* 0x000fe2000780001c */
[----:B------:R-:W-:-:S03]  /*6ef0*/  IADD3.X R25, PT, PT, RZ, R16, RZ, P4, P6 ;  /* 0x00000010ff197210 */ /* 0x000fc600027ec4ff */
[----:B------:R-:W-:Y:S01]  /*6f00*/  IMAD.WIDE.U32 R38, P1, R17, -0x7bdef7be, R34 ;  /* 0x8421084211267825 */ /* 0x000fe20007820022 */
[----:B------:R-:W-:Y:S02]  /*6f10*/  IADD3 R34, P2, PT, R19, R33, RZ ;  /* 0x0000002113227210 */ /* 0x000fe40007f5e0ff */
[----:B------:R-:W-:Y:S01]  /*6f20*/  IADD3 RZ, P6, PT, R31, R32, RZ ;  /* 0x000000201fff7210 */ /* 0x000fe20007fde0ff */
[----:B------:R-:W-:Y:S01]  /*6f30*/  IMAD.WIDE.U32 R28, R22, 0x10842109, RZ ;  /* 0x10842109161c7825 */ /* 0x000fe200078e00ff */
[----:B------:R-:W-:Y:S02]  /*6f40*/  IADD3.X R35, PT, PT, RZ, R23, RZ, P0, P2 ;  /* 0x00000017ff237210 */ /* 0x000fe400007e44ff */
[----:B------:R-:W-:Y:S01]  /*6f50*/  IADD3 RZ, P2, PT, R37, R38, RZ ;  /* 0x0000002625ff7210 */ /* 0x000fe20007f5e0ff */
[----:B------:R-:W-:-:S04]  /*6f60*/  IMAD.WIDE.U32 R44, R20, 0x10842109, RZ ;  /* 0x10842109142c7825 */ /* 0x000fc800078e00ff */
[----:B------:R-:W-:-:S04]  /*6f70*/  IMAD.WIDE.U32 R28, P4, R21, -0x7bdef7be, R28 ;  /* 0x84210842151c7825 */ /* 0x000fc8000788001c */
[----:B------:R-:W-:Y:S01]  /*6f80*/  IMAD.WIDE.U32.X R34, R23, -0x7bdef7be, R34, P6 ;  /* 0x8421084217227825 */ /* 0x000fe200030e0422 */
[----:B------:R-:W-:-:S03]  /*6f90*/  IADD3 R36, P6, PT, R17, R39, RZ ;  /* 0x0000002711247210 */ /* 0x000fc60007fde0ff */
[----:B------:R-:W-:Y:S01]  /*6fa0*/  IMAD.WIDE.U32.X R24, R16, -0x7bdef7be, R24, P5 ;  /* 0x8421084210187825 */ /* 0x000fe200028e0418 */
[----:B------:R-:W-:Y:S02]  /*6fb0*/  IADD3 R30, P5, PT, R21, R29, RZ ;  /* 0x0000001d151e7210 */ /* 0x000fe40007fbe0ff */
[----:B------:R-:W-:Y:S01]  /*6fc0*/  IADD3.X R37, PT, PT, RZ, R26, RZ, P1, P6 ;  /* 0x0000001aff257210 */ /* 0x000fe20000fec4ff */
[C---:B------:R-:W-:Y:S01]  /*6fd0*/  IMAD.WIDE.U32 R44, P3, R18.reuse, -0x7bdef7be, R44 ;  /* 0x84210842122c7825 */ /* 0x040fe2000786002c */
[----:B------:R-:W-:Y:S02]  /*6fe0*/  IADD3.X R31, PT, PT, RZ, R22, RZ, P4, P5 ;  /* 0x00000016ff1f7210 */ /* 0x000fe400027ea4ff */
[----:B------:R-:W-:Y:S01]  /*6ff0*/  IADD3 R27, P5, PT, -R3, R24, RZ ;  /* 0x00000018031b7210 */ /* 0x000fe20007fbe1ff */
[----:B------:R-:W-:Y:S01]  /*7000*/  IMAD.WIDE.U32 R32, R21, 0x10842109, RZ ;  /* 0x1084210915207825 */ /* 0x000fe200078e00ff */
[----:B------:R-:W-:Y:S02]  /*7010*/  IADD3 R24, P4, PT, R18, R45, RZ ;  /* 0x0000002d12187210 */ /* 0x000fe40007f9e0ff */
[----:B------:R-:W-:Y:S01]  /*7020*/  ISETP.LT.AND P1, PT, R16, RZ, PT ;  /* 0x000000ff1000720c */ /* 0x000fe20003f21270 */
[----:B------:R-:W-:Y:S01]  /*7030*/  IMAD.WIDE.U32.X R36, R26, -0x7bdef7be, R36, P2 ;  /* 0x842108421a247825 */ /* 0x000fe200010e0424 */
[----:B------:R-:W-:-:S02]  /*7040*/  IADD3 RZ, P2, PT, R33, R28, RZ ;  /* 0x0000001c21ff7210 */ /* 0x000fc40007f5e0ff */
[----:B------:R-:W-:Y:S01]  /*7050*/  IADD3 R32, P6, PT, -R19, R34, RZ ;  /* 0x0000002213207210 */ /* 0x000fe20007fde1ff */
[----:B------:R-:W-:-:S04]  /*7060*/  IMAD.WIDE.U32 R40, R18, 0x10842109, RZ ;  /* 0x1084210912287825 */ /* 0x000fc800078e00ff */
[----:B------:R-:W-:Y:S01]  /*7070*/  IMAD.X R29, R25, 0x1, ~R16, P5 ;  /* 0x00000001191d7824 */ /* 0x000fe200028e0e10 */
[----:B------:R-:W-:Y:S01]  /*7080*/  IADD3.X R25, PT, PT, RZ, R20, RZ, P3, P4 ;  /* 0x00000014ff197210 */ /* 0x000fe20001fe84ff */
[----:B------:R-:W-:Y:S01]  /*7090*/  IMAD.WIDE.U32.X R30, R22, -0x7bdef7be, R30, P2 ;  /* 0x84210842161e7825 */ /* 0x000fe200010e041e */
[----:B------:R-:W-:Y:S02]  /*70a0*/  IADD3 R33, P4, PT, -R17, R36, RZ ;  /* 0x0000002411217210 */ /* 0x000fe40007f9e1ff */
[----:B------:R-:W-:Y:S01]  /*70b0*/  IADD3 RZ, P0, PT, R41, R44, RZ ;  /* 0x0000002c29ff7210 */ /* 0x000fe20007f1e0ff */
[----:B------:R-:W-:Y:S01]  /*70c0*/  IMAD.X R34, R35, 0x1, ~R23, P6 ;  /* 0x0000000123227824 */ /* 0x000fe200030e0e17 */
[----:B------:R-:W-:Y:S01]  /*70d0*/  IADD3 R16, P3, PT, R27, -0x10842109, RZ ;  /* 0xef7bdef71b107810 */ /* 0x000fe20007f7e0ff */
[----:B------:R-:W-:Y:S01]  /*70e0*/  IMAD.X R36, R37, 0x1, ~R26, P4 ;  /* 0x0000000125247824 */ /* 0x000fe200020e0e1a */
[----:B------:R-:W-:Y:S01]  /*70f0*/  ISETP.LT.AND P2, PT, R26, RZ, PT ;  /* 0x000000ff1a00720c */ /* 0x000fe20003f41270 */
[----:B------:R-:W-:Y:S01]  /*7100*/  IMAD.WIDE.U32.X R24, R20, -0x7bdef7be, R24, P0 ;  /* 0x8421084214187825 */ /* 0x000fe200000e0418 */
[----:B------:R-:W-:-:S02]  /*7110*/  IADD3 R26, P4, PT, -R21, R30, RZ ;  /* 0x0000001e151a7210 */ /* 0x000fc40007f9e1ff */
[----:B------:R-:W-:Y:S01]  /*7120*/  IADD3.X R28, PT, PT, R29, 0x7bdef7bd, RZ, P3, !PT ;  /* 0x7bdef7bd1d1c7810 */ /* 0x000fe20001ffe4ff */
[----:B------:R-:W-:Y:S01]  /*7130*/  IMAD R0, R21, -0x3e, R0 ;  /* 0xffffffc215007824 */ /* 0x000fe200078e0200 */
[----:B------:R-:W-:Y:S01]  /*7140*/  ISETP.LT.AND P5, PT, R23, RZ, PT ;  /* 0x000000ff1700720c */ /* 0x000fe20003fa1270 */
[----:B------:R-:W-:Y:S01]  /*7150*/  IMAD.X R31, R31, 0x1, ~R22, P4 ;  /* 0x000000011f1f7824 */ /* 0x000fe200020e0e16 */
[----:B------:R-:W-:Y:S02]  /*7160*/  SEL R29, R28, R29, P1 ;  /* 0x0000001d1c1d7207 */ /* 0x000fe40000800000 */
[----:B------:R-:W-:Y:S01]  /*7170*/  IADD3 R23, P4, PT, R32, -0x10842109, RZ ;  /* 0xef7bdef720177810 */ /* 0x000fe20007f9e0ff */
[----:B------:R-:W0:Y:S01]  /*7180*/  LDC.U8 R0, c[0x3][R0+0x131] ;  /* 0x00c04c4000007b82 */ /* 0x000e220000000000 */
[----:B------:R-:W-:Y:S02]  /*7190*/  IADD3 R28, P3, PT, -R18, R24, RZ ;  /* 0x00000018121c7210 */ /* 0x000fe40007f7e1ff */
[----:B------:R-:W-:-:S02]  /*71a0*/  SEL R16, R16, R27, P1 ;  /* 0x0000001b10107207 */ /* 0x000fc40000800000 */
[----:B------:R-:W-:Y:S01]  /*71b0*/  IADD3.X R27, PT, PT, R34, 0x7bdef7bd, RZ, P4, !PT ;  /* 0x7bdef7bd221b7810 */ /* 0x000fe200027fe4ff */
[----:B------:R-:W-:Y:S01]  /*71c0*/  IMAD.X R30, R25, 0x1, ~R20, P3 ;  /* 0x00000001191e7824 */ /* 0x000fe200018e0e14 */
[----:B------:R-:W-:Y:S02]  /*71d0*/  IADD3 R24, P6, PT, R33, -0x10842109, RZ ;  /* 0xef7bdef721187810 */ /* 0x000fe40007fde0ff */
[----:B------:R-:W-:Y:S02]  /*71e0*/  ISETP.LT.AND P1, PT, R20, RZ, PT ;  /* 0x000000ff1400720c */ /* 0x000fe40003f21270 */
[----:B------:R-:W-:Y:S02]  /*71f0*/  IADD3 R35, P4, PT, R28, -0x10842109, RZ ;  /* 0xef7bdef71c237810 */ /* 0x000fe40007f9e0ff */
[----:B------:R-:W-:Y:S02]  /*7200*/  ISETP.LT.AND P0, PT, R22, RZ, PT ;  /* 0x000000ff1600720c */ /* 0x000fe40003f01270 */
[----:B------:R-:W-:-:S02]  /*7210*/  SEL R22, R23, R32, P5 ;  /* 0x0000002017167207 */ /* 0x000fc40002800000 */
[----:B------:R-:W-:Y:S02]  /*7220*/  IADD3.X R25, PT, PT, R36, 0x7bdef7bd, RZ, P6, !PT ;  /* 0x7bdef7bd24197810 */ /* 0x000fe400037fe4ff */
[----:B------:R-:W-:Y:S02]  /*7230*/  SEL R23, R35, R28, P1 ;  /* 0x0000001c23177207 */ /* 0x000fe40000800000 */
[----:B------:R-:W-:Y:S02]  /*7240*/  IADD3.X R35, PT, PT, R30, 0x7bdef7bd, RZ, P4, !PT ;  /* 0x7bdef7bd1e237810 */ /* 0x000fe400027fe4ff */
[----:B------:R-:W-:Y:S02]  /*7250*/  SEL R27, R27, R34, P5 ;  /* 0x000000221b1b7207 */ /* 0x000fe40002800000 */
[----:B------:R-:W-:Y:S02]  /*7260*/  SEL R20, R24, R33, P2 ;  /* 0x0000002118147207 */ /* 0x000fe40001000000 */
[----:B------:R-:W-:-:S02]  /*7270*/  SEL R25, R25, R36, P2 ;  /* 0x0000002419197207 */ /* 0x000fc40001000000 */
[----:B------:R-:W-:Y:S02]  /*7280*/  SHF.R.S64 R24, R16, 0x5, R29 ;  /* 0x0000000510187819 */ /* 0x000fe4000000101d */
[----:B------:R-:W-:Y:S02]  /*7290*/  SEL R16, R35, R30, P1 ;  /* 0x0000001e23107207 */ /* 0x000fe40000800000 */
[----:B------:R-:W-:Y:S02]  /*72a0*/  CS2R R34, SRZ ;  /* 0x0000000000227805 */ /* 0x000fe4000001ff00 */
[----:B------:R-:W-:Y:S02]  /*72b0*/  SHF.R.S64 R22, R22, 0x5, R27 ;  /* 0x0000000516167819 */ /* 0x000fe4000000101b */
[----:B------:R-:W-:Y:S02]  /*72c0*/  SHF.R.S64 R20, R20, 0x5, R25 ;  /* 0x0000000514147819 */ /* 0x000fe40000001019 */
[----:B------:R-:W-:-:S02]  /*72d0*/  SHF.R.S64 R23, R23, 0x5, R16 ;  /* 0x0000000517177819 */ /* 0x000fc40000001010 */
[----:B------:R-:W-:Y:S01]  /*72e0*/  LEA.HI R22, R27, R22, RZ, 0x1 ;  /* 0x000000161b167211 */ /* 0x000fe200078f08ff */
[----:B------:R-:W-:Y:S01]  /*72f0*/  IMAD.MOV.U32 R27, RZ, RZ, R5 ;  /* 0x000000ffff1b7224 */ /* 0x000fe200078e0005 */
[----:B------:R-:W-:Y:S02]  /*7300*/  LEA.HI R20, R25, R20, RZ, 0x1 ;  /* 0x0000001419147211 */ /* 0x000fe400078f08ff */
[----:B------:R-:W-:Y:S01]  /*7310*/  LEA.HI R24, R29, R24, RZ, 0x1 ;  /* 0x000000181d187211 */ /* 0x000fe200078f08ff */
[----:B------:R-:W-:Y:S01]  /*7320*/  IMAD R19, R22, -0x3e, R19 ;  /* 0xffffffc216137824 */ /* 0x000fe200078e0213 */
[----:B------:R-:W-:Y:S01]  /*7330*/  LEA.HI R23, R16, R23, RZ, 0x1 ;  /* 0x0000001710177211 */ /* 0x000fe200078f08ff */
[----:B------:R-:W-:Y:S01]  /*7340*/  IMAD R22, R20, -0x3e, R17 ;  /* 0xffffffc214167824 */ /* 0x000fe200078e0211 */
[----:B------:R-:W-:Y:S01]  /*7350*/  IADD3 R33, P3, PT, R26, -0x10842109, RZ ;  /* 0xef7bdef71a217810 */ /* 0x000fe20007f7e0ff */
[----:B------:R-:W-:Y:S01]  /*7360*/  IMAD R3, R24, -0x3e, R3 ;  /* 0xffffffc218037824 */ /* 0x000fe200078e0203 */
[----:B------:R-:W1:Y:S01]  /*7370*/  LDC.U8 R20, c[0x3][R19+0x131] ;  /* 0x00c04c4013147b82 */ /* 0x000e620000000000 */
[----:B------:R-:W-:Y:S01]  /*7380*/  IMAD R23, R23, -0x3e, R18 ;  /* 0xffffffc217177824 */ /* 0x000fe200078e0212 */
[----:B------:R-:W-:Y:S01]  /*7390*/  IADD3.X R28, PT, PT, R31, 0x7bdef7bd, RZ, P3, !PT ;  /* 0x7bdef7bd1f1c7810 */ /* 0x000fe20001ffe4ff */
[----:B0-----:R0:W-:Y:S01]  /*73a0*/  STL.U8 [R1+0x98], R0 ;  /* 0x0000980001007387 */ /* 0x0011e20000100000 */
[----:B------:R-:W-:Y:S01]  /*73b0*/  SEL R26, R33, R26, P0 ;  /* 0x0000001a211a7207 */ /* 0x000fe20000000000 */
[----:B------:R-:W-:Y:S01]  /*73c0*/  IMAD.MOV.U32 R29, RZ, RZ, R7 ;  /* 0x000000ffff1d7224 */ /* 0x000fe200078e0007 */
[----:B------:R-:W-:Y:S01]  /*73d0*/  SEL R31, R28, R31, P0 ;  /* 0x0000001f1c1f7207 */ /* 0x000fe20000000000 */
[----:B------:R-:W-:Y:S01]  /*73e0*/  IMAD.MOV.U32 R28, RZ, RZ, R6 ;  /* 0x000000ffff1c7224 */ /* 0x000fe200078e0006 */
[----:B------:R2:W3:Y:S01]  /*73f0*/  LDC.U8 R18, c[0x3][R3+0x131] ;  /* 0x00c04c4003127b82 */ /* 0x0004e20000000000 */
[----:B------:R-:W-:Y:S01]  /*7400*/  IMAD.MOV.U32 R17, RZ, RZ, R9 ;  /* 0x000000ffff117224 */ /* 0x000fe200078e0009 */
[----:B------:R-:W-:Y:S01]  /*7410*/  SHF.R.S64 R26, R26, 0x5, R31 ;  /* 0x000000051a1a7819 */ /* 0x000fe2000000101f */
[----:B------:R-:W-:-:S02]  /*7420*/  IMAD.MOV.U32 R33, RZ, RZ, R2 ;  /* 0x000000ffff217224 */ /* 0x000fc400078e0002 */
[----:B0-----:R-:W-:Y:S01]  /*7430*/  IMAD.MOV.U32 R0, RZ, RZ, R10 ;  /* 0x000000ffff007224 */ /* 0x001fe200078e000a */
[----:B------:R-:W-:Y:S02]  /*7440*/  LEA.HI R26, R31, R26, RZ, 0x1 ;  /* 0x0000001a1f1a7211 */ /* 0x000fe400078f08ff */
[----:B------:R-:W0:Y:S01]  /*7450*/  LDC.U8 R22, c[0x3][R22+0x131] ;  /* 0x00c04c4016167b82 */ /* 0x000e220000000000 */
[----:B--2---:R-:W-:Y:S02]  /*7460*/  IMAD.MOV.U32 R3, RZ, RZ, R11 ;  /* 0x000000ffff037224 */ /* 0x004fe400078e000b */
[----:B------:R-:W-:Y:S02]  /*7470*/  IMAD R16, R26, -0x3e, R21 ;  /* 0xffffffc21a107824 */ /* 0x000fe400078e0215 */
[----:B------:R-:W-:-:S03]  /*7480*/  IMAD.MOV.U32 R26, RZ, RZ, R4 ;  /* 0x000000ffff1a7224 */ /* 0x000fc600078e0004 */
[----:B------:R-:W2:Y:S08]  /*7490*/  LDC.U8 R24, c[0x3][R23+0x131] ;  /* 0x00c04c4017187b82 */ /* 0x000eb00000000000 */
[----:B------:R-:W4:Y:S01]  /*74a0*/  LDC.U8 R16, c[0x3][R16+0x131] ;  /* 0x00c04c4010107b82 */ /* 0x000f220000000000 */
[----:B-1----:R-:W-:Y:S04]  /*74b0*/  STL.U8 [R1+0x9b], R20 ;  /* 0x00009b1401007387 */ /* 0x002fe80000100000 */
[----:B---3--:R-:W-:Y:S04]  /*74c0*/  STL.U8 [R1+0x9a], R18 ;  /* 0x00009a1201007387 */ /* 0x008fe80000100000 */
[----:B0-----:R-:W-:Y:S04]  /*74d0*/  STL.U8 [R1+0x9c], R22 ;  /* 0x00009c1601007387 */ /* 0x001fe80000100000 */
[----:B--2---:R-:W-:Y:S04]  /*74e0*/  STL.U8 [R1+0x9d], R24 ;  /* 0x00009d1801007387 */ /* 0x004fe80000100000 */
[----:B----4-:R0:W-:Y:S02]  /*74f0*/  STL.U8 [R1+0x99], R16 ;  /* 0x0000991001007387 */ /* 0x0101e40000100000 */
[----:B0-----:R-:W-:-:S07]  /*7500*/  IMAD.MOV.U32 R16, RZ, RZ, R8 ;  /* 0x000000ffff107224 */ /* 0x001fce00078e0008 */
.L_x_8:
[----:B------:R-:W-:-:S06]  /*7510*/  IMAD.IADD R19, R1, 0x1, R34 ;  /* 0x0000000101137824 */ /* 0x000fcc00078e0222 */
[----:B------:R-:W2:Y:S01]  /*7520*/  LDL.U8 R19, [R19+0x98] ;  /* 0x0000980013137983 */ /* 0x000ea20000100000 */
[----:B------:R-:W-:Y:S02]  /*7530*/  VIADD R18, R33, 0x1 ;  /* 0x0000000121127836 */ /* 0x000fe40000000000 */
[----:B------:R-:W-:-:S03]  /*7540*/  IMAD.IADD R20, R1, 0x1, R33 ;  /* 0x0000000101147824 */ /* 0x000fc600078e0221 */
[----:B------:R0:W-:Y:S04]  /*7550*/  STL [R1+0x8c], R18 ;  /* 0x00008c1201007387 */ /* 0x0001e80000100800 */
[----:B--2---:R0:W-:Y:S04]  /*7560*/  STL.U8 [R20+0x4c], R19 ;  /* 0x00004c1314007387 */ /* 0x0041e80000100000 */
[----:B------:R-:W2:Y:S01]  /*7570*/  LDL.64 R32, [R1+0x88] ;  /* 0x0000880001207983 */ /* 0x000ea20000100a00 */
[----:B------:R-:W-:Y:S01]  /*7580*/  IADD3 R34, P0, PT, R34, 0x1, RZ ;  /* 0x0000000122227810 */ /* 0x000fe20007f1e0ff */
[----:B------:R-:W-:Y:S04]  /*7590*/  BSSY.RECONVERGENT B1, `(.L_x_6) ;  /* 0x000061a000017945 */ /* 0x000fe80003800200 */
[----:B------:R-:W-:Y:S01]  /*75a0*/  IMAD.X R35, RZ, RZ, R35, P0 ;  /* 0x000000ffff237224 */ /* 0x000fe200000e0623 */
[----:B------:R-:W-:-:S04]  /*75b0*/  ISETP.NE.U32.AND P0, PT, R34, 0x6, PT ;  /* 0x000000062200780c */ /* 0x000fc80003f05070 */
[----:B------:R-:W-:Y:S02]  /*75c0*/  ISETP.NE.AND.EX P0, PT, R35, RZ, PT, P0 ;  /* 0x000000ff2300720c */ /* 0x000fe40003f05300 */
[----:B--2---:R-:W-:-:S13]  /*75d0*/  ISETP.NE.AND P1, PT, R33, 0x40, PT ;  /* 0x000000402100780c */ /* 0x004fda0003f25270 */
[----:B0-----:R-:W-:Y:S05]  /*75e0*/  @P1 BRA `(.L_x_7) ;  /* 0x0000006000501947 */ /* 0x001fea0003800000 */
[----:B------:R-:W2:Y:S04]  /*75f0*/  LDL R43, [R1+0x4c] ;  /* 0x00004c00012b7983 */ /* 0x000ea80000100800 */
[----:B------:R-:W3:Y:S04]  /*7600*/  LDL.64 R36, [R1+0x50] ;  /* 0x0000500001247983 */ /* 0x000ee80000100a00 */
[----:B------:R-:W4:Y:S04]  /*7610*/  LDL.64 R24, [R1+0x70] ;  /* 0x0000700001187983 */ /* 0x000f280000100a00 */
[----:B------:R-:W5:Y:S04]  /*7620*/  LDL.64 R20, [R1+0x58] ;  /* 0x0000580001147983 */ /* 0x000f680000100a00 */
[----:B------:R-:W5:Y:S04]  /*7630*/  LDL.64 R30, [R1+0x80] ;  /* 0x00008000011e7983 */ /* 0x000f680000100a00 */
[----:B------:R-:W5:Y:S04]  /*7640*/  LDL.64 R18, [R1+0x60] ;  /* 0x0000600001127983 */ /* 0x000f680000100a00 */
[----:B------:R-:W5:Y:S01]  /*7650*/  LDL.64 R22, [R1+0x68] ;  /* 0x0000680001167983 */ /* 0x000f620000100a00 */
[----:B------:R-:W-:-:S02]  /*7660*/  PRMT R39, R32, 0x7771, RZ ;  /* 0x0000777120277816 */ /* 0x000fc400000000ff */
[----:B------:R-:W-:Y:S02]  /*7670*/  PRMT R45, R32, 0x7770, RZ ;  /* 0x00007770202d7816 */ /* 0x000fe400000000ff */
[C-C-:B------:R-:W-:Y:S01]  /*7680*/  SHF.L.W.U32.HI R41, R26.reuse, 0x15, R26.reuse ;  /* 0x000000151a297819 */ /* 0x140fe20000010e1a */
[----:B------:R-:W-:Y:S01]  /*7690*/  IMAD.U32 R39, R39, 0x10000, RZ ;  /* 0x0001000027277824 */ /* 0x000fe200078e00ff */
[----:B------:R-:W-:Y:S02]  /*76a0*/  SHF.L.W.U32.HI R40, R26, 0x7, R26 ;  /* 0x000000071a287819 */ /* 0x000fe40000010e1a */
[----:B------:R-:W-:Y:S02]  /*76b0*/  LOP3.LUT R51, R0, R17, R16, 0xe8, !PT ;  /* 0x0000001100337212 */ /* 0x000fe400078ee810 */
[----:B------:R-:W-:Y:S02]  /*76c0*/  LOP3.LUT R46, R39, 0xff0000, RZ, 0xc0, !PT ;  /* 0x00ff0000272e7812 */ /* 0x000fe400078ec0ff */
[----:B------:R-:W-:-:S03]  /*76d0*/  PRMT R39, R32, 0x7772, RZ ;  /* 0x0000777220277816 */ /* 0x000fc600000000ff */
[----:B------:R-:W-:Y:S02]  /*76e0*/  IMAD R45, R45, 0x1000000, R46 ;  /* 0x010000002d2d7824 */ /* 0x000fe400078e022e */
[----:B------:R-:W-:Y:S01]  /*76f0*/  IMAD.SHL.U32 R46, R39, 0x100, RZ ;  /* 0x00000100272e7824 */ /* 0x000fe200078e00ff */
[----:B------:R-:W-:Y:S02]  /*7700*/  SHF.L.W.U32.HI R39, R16, 0x13, R16 ;  /* 0x0000001310277819 */ /* 0x000fe40000010e10 */
[C---:B--2---:R-:W-:Y:S02]  /*7710*/  PRMT R33, R43.reuse, 0x7771, RZ ;  /* 0x000077712b217816 */ /* 0x044fe400000000ff */
[----:B------:R-:W-:Y:S02]  /*7720*/  PRMT R44, R43, 0x7772, RZ ;  /* 0x000077722b2c7816 */ /* 0x000fe400000000ff */
[----:B---3--:R-:W-:Y:S01]  /*7730*/  PRMT R54, R36, 0x7773, RZ ;  /* 0x0000777324367816 */ /* 0x008fe200000000ff */
[----:B------:R-:W-:Y:S01]  /*7740*/  IMAD.U32 R38, R33, 0x10000, RZ ;  /* 0x0001000021267824 */ /* 0x000fe200078e00ff */
[C---:B------:R-:W-:Y:S01]  /*7750*/  PRMT R33, R43.reuse, 0x7770, RZ ;  /* 0x000077702b217816 */ /* 0x040fe200000000ff */
[----:B------:R-:W-:Y:S01]  /*7760*/  IMAD.SHL.U32 R44, R44, 0x100, RZ ;  /* 0x000001002c2c7824 */ /* 0x000fe200078e00ff */
[----:B------:R-:W-:-:S02]  /*7770*/  PRMT R43, R43, 0x7773, RZ ;  /* 0x000077732b2b7816 */ /* 0x000fc400000000ff */
[----:B------:R-:W-:-:S05]  /*7780*/  LOP3.LUT R38, R38, 0xff0000, RZ, 0xc0, !PT ;  /* 0x00ff000026267812 */ /* 0x000fca00078ec0ff */
[----:B------:R-:W-:Y:S01]  /*7790*/  IMAD R33, R33, 0x1000000, R38 ;  /* 0x0100000021217824 */ /* 0x000fe200078e0226 */
[----:B------:R-:W-:-:S04]  /*77a0*/  SHF.L.W.U32.HI R38, R26, 0x1a, R26 ;  /* 0x0000001a1a267819 */ /* 0x000fc80000010e1a */
[----:B------:R-:W-:Y:S02]  /*77b0*/  LOP3.LUT R40, R40, R38, R41, 0x96, !PT ;  /* 0x0000002628287212 */ /* 0x000fe400078e9629 */
[----:B------:R-:W-:Y:S02]  /*77c0*/  LOP3.LUT R43, R43, R33, R44, 0xfe, !PT ;  /* 0x000000212b2b7212 */ /* 0x000fe400078efe2c */
[----:B------:R-:W-:Y:S02]  /*77d0*/  LOP3.LUT R38, R27, R26, R28, 0xe2, !PT ;  /* 0x0000001a1b267212 */ /* 0x000fe400078ee21c */
[----:B------:R-:W-:Y:S02]  /*77e0*/  LOP3.LUT R41, R45, R46, RZ, 0xfc, !PT ;  /* 0x0000002e2d297212 */ /* 0x000fe400078efcff */
[----:B------:R-:W-:Y:S02]  /*77f0*/  PRMT R46, R32, 0x7773, RZ ;  /* 0x00007773202e7816 */ /* 0x000fe400000000ff */
[----:B------:R-:W-:-:S02]  /*7800*/  IADD3 R38, PT, PT, R38, R40, R43 ;  /* 0x0000002826267210 */ /* 0x000fc40007ffe02b */
[C-C-:B------:R-:W-:Y:S02]  /*7810*/  SHF.L.W.U32.HI R32, R16.reuse, 0x1e, R16.reuse ;  /* 0x0000001e10207819 */ /* 0x140fe40000010e10 */
[----:B------:R-:W-:Y:S02]  /*7820*/  SHF.L.W.U32.HI R40, R16, 0xa, R16 ;  /* 0x0000000a10287819 */ /* 0x000fe40000010e10 */
[----:B------:R-:W-:Y:S02]  /*7830*/  LOP3.LUT R46, R41, R46, RZ, 0xfc, !PT ;  /* 0x0000002e292e7212 */ /* 0x000fe400078efcff */
[----:B------:R-:W-:Y:S02]  /*7840*/  LOP3.LUT R40, R40, R39, R32, 0x96, !PT ;  /* 0x0000002728287212 */ /* 0x000fe400078e9620 */
[----:B------:R-:W-:Y:S02]  /*7850*/  PRMT R32, R36, 0x7771, RZ ;  /* 0x0000777124207816 */ /* 0x000fe400000000ff */
[----:B------:R-:W-:-:S02]  /*7860*/  IADD3 R44, PT, PT, R38, 0x428a2f98, R29 ;  /* 0x428a2f98262c7810 */ /* 0x000fc40007ffe01d */
[----:B------:R-:W-:Y:S01]  /*7870*/  SHF.R.U32.HI R33, RZ, 0xa, R41 ;  /* 0x0000000aff217819 */ /* 0x000fe20000011629 */
[----:B------:R-:W-:Y:S01]  /*7880*/  IMAD.U32 R32, R32, 0x10000, RZ ;  /* 0x0001000020207824 */ /* 0x000fe200078e00ff */
[----:B------:R-:W-:Y:S01]  /*7890*/  SHF.L.W.U32.HI R53, R41, 0xf, R46 ;  /* 0x0000000f29357819 */ /* 0x000fe20000010e2e */
[----:B------:R-:W-:Y:S01]  /*78a0*/  IMAD.IADD R52, R3, 0x1, R44 ;  /* 0x0000000103347824 */ /* 0x000fe200078e022c */
[----:B------:R-:W-:Y:S02]  /*78b0*/  SHF.L.W.U32.HI R38, R41, 0xd, R46 ;  /* 0x0000000d29267819 */ /* 0x000fe40000010e2e */
[----:B------:R-:W-:Y:S02]  /*78c0*/  LOP3.LUT R39, R32, 0xff0000, RZ, 0xc0, !PT ;  /* 0x00ff000020277812 */ /* 0x000fe400078ec0ff */
[----:B------:R-:W-:Y:S02]  /*78d0*/  LOP3.LUT R53, R33, R53, R38, 0x96, !PT ;  /* 0x0000003521357212 */ /* 0x000fe400078e9626 */
[----:B------:R-:W-:-:S02]  /*78e0*/  PRMT R38, R36, 0x7770, RZ ;  /* 0x0000777024267816 */ /* 0x000fc400000000ff */
[----:B------:R-:W-:Y:S02]  /*78f0*/  PRMT R32, R37, 0x7771, RZ ;  /* 0x0000777125207816 */ /* 0x000fe400000000ff */
[----:B------:R-:W-:Y:S01]  /*7900*/  IADD3 R51, PT, PT, R44, R40, R51 ;  /* 0x000000282c337210 */ /* 0x000fe20007ffe033 */
[----:B------:R-:W-:Y:S01]  /*7910*/  IMAD R40, R38, 0x1000000, R39 ;  /* 0x0100000026287824 */ /* 0x000fe200078e0227 */
[--C-:B------:R-:W-:Y:S01]  /*7920*/  SHF.L.W.U32.HI R33, R52, 0x1a, R52.reuse ;  /* 0x0000001a34217819 */ /* 0x100fe20000010e34 */
[----:B------:R-:W-:Y:S01]  /*7930*/  IMAD.U32 R32, R32, 0x10000, RZ ;  /* 0x0001000020207824 */ /* 0x000fe200078e00ff */
[C-C-:B------:R-:W-:Y:S02]  /*7940*/  SHF.L.W.U32.HI R48, R52.reuse, 0x15, R52.reuse ;  /* 0x0000001534307819 */ /* 0x140fe40000010e34 */
[----:B------:R-:W-:Y:S02]  /*7950*/  SHF.L.W.U32.HI R45, R52, 0x7, R52 ;  /* 0x00000007342d7819 */ /* 0x000fe40000010e34 */
[----:B------:R-:W-:-:S02]  /*7960*/  PRMT R39, R36, 0x7772, RZ ;  /* 0x0000777224277816 */ /* 0x000fc400000000ff */
[----:B------:R-:W-:Y:S02]  /*7970*/  LOP3.LUT R33, R45, R33, R48, 0x96, !PT ;  /* 0x000000212d217212 */ /* 0x000fe400078e9630 */
[----:B------:R-:W-:Y:S01]  /*7980*/  LOP3.LUT R45, R32, 0xff0000, RZ, 0xc0, !PT ;  /* 0x00ff0000202d7812 */ /* 0x000fe200078ec0ff */
[----:B------:R-:W-:Y:S01]  /*7990*/  IMAD.SHL.U32 R39, R39, 0x100, RZ ;  /* 0x0000010027277824 */ /* 0x000fe200078e00ff */
[----:B----4-:R-:W-:Y:S02]  /*79a0*/  PRMT R32, R25, 0x7771, RZ ;  /* 0x0000777119207816 */ /* 0x010fe400000000ff */
[C---:B------:R-:W-:Y:S02]  /*79b0*/  PRMT R38, R37.reuse, 0x7770, RZ ;  /* 0x0000777025267816 */ /* 0x040fe400000000ff */
[----:B------:R-:W-:Y:S01]  /*79c0*/  LOP3.LUT R39, R40, R39, RZ, 0xfc, !PT ;  /* 0x0000002728277212 */ /* 0x000fe200078efcff */
[----:B------:R-:W-:Y:S01]  /*79d0*/  IMAD.U32 R40, R32, 0x10000, RZ ;  /* 0x0001000020287824 */ /* 0x000fe200078e00ff */
[----:B------:R-:W-:Y:S01]  /*79e0*/  PRMT R32, R37, 0x7772, RZ ;  /* 0x0000777225207816 */ /* 0x000fe200000000ff */
[----:B------:R-:W-:Y:S01]  /*79f0*/  IMAD R38, R38, 0x1000000, R45 ;  /* 0x0100000026267824 */ /* 0x000fe200078e022d */
[----:B------:R-:W-:-:S02]  /*7a00*/  SHF.L.W.U32.HI R57, R51, 0x1e, R51 ;  /* 0x0000001e33397819 */ /* 0x000fc40000010e33 */
[C-C-:B------:R-:W-:Y:S01]  /*7a10*/  SHF.L.W.U32.HI R44, R51.reuse, 0x13, R51.reuse ;  /* 0x00000013332c7819 */ /* 0x140fe20000010e33 */
[----:B------:R-:W-:Y:S01]  /*7a20*/  IMAD.SHL.U32 R45, R32, 0x100, RZ ;  /* 0x00000100202d7824 */ /* 0x000fe200078e00ff */
[----:B------:R-:W-:Y:S02]  /*7a30*/  SHF.L.W.U32.HI R47, R51, 0xa, R51 ;  /* 0x0000000a332f7819 */ /* 0x000fe40000010e33 */
[----:B------:R-:W-:Y:S02]  /*7a40*/  PRMT R36, R25, 0x7770, RZ ;  /* 0x0000777019247816 */ /* 0x000fe400000000ff */
[----:B------:R-:W-:Y:S02]  /*7a50*/  LOP3.LUT R57, R47, R44, R57, 0x96, !PT ;  /* 0x0000002c2f397212 */ /* 0x000fe400078e9639 */
[----:B------:R-:W-:Y:S02]  /*7a60*/  LOP3.LUT R47, R40, 0xff0000, RZ, 0xc0, !PT ;  /* 0x00ff0000282f7812 */ /* 0x000fe400078ec0ff */
[----:B------:R-:W-:-:S02]  /*7a70*/  PRMT R32, R25, 0x7772, RZ ;  /* 0x0000777219207816 */ /* 0x000fc400000000ff */
[----:B------:R-:W-:Y:S01]  /*7a80*/  LOP3.LUT R45, R38, R45, RZ, 0xfc, !PT ;  /* 0x0000002d262d7212 */ /* 0x000fe200078efcff */
[----:B------:R-:W-:Y:S01]  /*7a90*/  IMAD R47, R36, 0x1000000, R47 ;  /* 0x01000000242f7824 */ /* 0x000fe200078e022f */
[----:B------:R-:W-:Y:S01]  /*7aa0*/  PRMT R48, R37, 0x7773, RZ ;  /* 0x0000777325307816 */ /* 0x000fe200000000ff */
[----:B------:R-:W-:Y:S01]  /*7ab0*/  IMAD.SHL.U32 R32, R32, 0x100, RZ ;  /* 0x0000010020207824 */ /* 0x000fe200078e00ff */
[----:B------:R-:W-:Y:S02]  /*7ac0*/  LOP3.LUT R54, R39, R54, RZ, 0xfc, !PT ;  /* 0x0000003627367212 */ /* 0x000fe400078efcff */
[----:B------:R-:W-:Y:S02]  /*7ad0*/  LOP3.LUT R48, R45, R48, RZ, 0xfc, !PT ;  /* 0x000000302d307212 */ /* 0x000fe400078efcff */
[----:B------:R-:W-:Y:S02]  /*7ae0*/  LOP3.LUT R47, R47, R32, RZ, 0xfc, !PT ;  /* 0x000000202f2f7212 */ /* 0x000fe400078efcff */
[----:B------:R-:W-:-:S02]  /*7af0*/  SHF.L.W.U32.HI R45, R45, 0xe, R48 ;  /* 0x0000000e2d2d7819 */ /* 0x000fc40000010e30 */
[--C-:B------:R-:W-:Y:S02]  /*7b00*/  SHF.L.W.U32.HI R50, R48, 0x19, R48.reuse ;  /* 0x0000001930327819 */ /* 0x100fe40000010e30 */
[----:B------:R-:W-:Y:S02]  /*7b10*/  SHF.R.U32.HI R32, RZ, 0x3, R48 ;  /* 0x00000003ff207819 */ /* 0x000fe40000011630 */
[----:B------:R-:W-:Y:S02]  /*7b20*/  LOP3.LUT R40, R26, R52, R27, 0xe2, !PT ;  /* 0x000000341a287212 */ /* 0x000fe400078ee21b */
[----:B------:R-:W-:Y:S02]  /*7b30*/  LOP3.LUT R50, R32, R50, R45, 0x96, !PT ;  /* 0x0000003220327212 */ /* 0x000fe400078e962d */
[----:B------:R-:W2:Y:S01]  /*7b40*/  LDL.64 R44, [R1+0x78] ;  /* 0x00007800012c7983 */ /* 0x000ea20000100a00 */
[--C-:B------:R-:W-:Y:S02]  /*7b50*/  IADD3 R59, PT, PT, R40, R33, R54.reuse ;  /* 0x00000021283b7210 */ /* 0x100fe40007ffe036 */
[----:B------:R-:W-:-:S02]  /*7b60*/  SHF.L.W.U32.HI R36, R39, 0xe, R54 ;  /* 0x0000000e27247819 */ /* 0x000fc40000010e36 */
[--C-:B------:R-:W-:Y:S02]  /*7b70*/  SHF.L.W.U32.HI R49, R54, 0x19, R54.reuse ;  /* 0x0000001936317819 */ /* 0x100fe40000010e36 */
[----:B------:R-:W-:Y:S02]  /*7b80*/  SHF.R.U32.HI R33, RZ, 0x3, R54 ;  /* 0x00000003ff217819 */ /* 0x000fe40000011636 */
[----:B------:R-:W-:Y:S02]  /*7b90*/  IADD3 R59, PT, PT, R59, 0x71374491, R28 ;  /* 0x713744913b3b7810 */ /* 0x000fe40007ffe01c */
[----:B------:R-:W-:Y:S02]  /*7ba0*/  LOP3.LUT R49, R33, R49, R36, 0x96, !PT ;  /* 0x0000003121317212 */ /* 0x000fe400078e9624 */
[----:B-----5:R-:W-:Y:S01]  /*7bb0*/  PRMT R33, R20, 0x7771, RZ ;  /* 0x0000777114217816 */ /* 0x020fe200000000ff */
[----:B------:R-:W-:-:S04]  /*7bc0*/  IMAD.IADD R55, R0, 0x1, R59 ;  /* 0x0000000100377824 */ /* 0x000fc800078e023b */
[----:B------:R-:W-:Y:S01]  /*7bd0*/  IMAD.U32 R33, R33, 0x10000, RZ ;  /* 0x0001000021217824 */ /* 0x000fe200078e00ff */
[C-C-:B------:R-:W-:Y:S02]  /*7be0*/  SHF.L.W.U32.HI R40, R55.reuse, 0x1a, R55.reuse ;  /* 0x0000001a37287819 */ /* 0x140fe40000010e37 */
[C-C-:B------:R-:W-:Y:S02]  /*7bf0*/  SHF.L.W.U32.HI R37, R55.reuse, 0x15, R55.reuse ;  /* 0x0000001537257819 */ /* 0x140fe40000010e37 */
[----:B------:R-:W-:Y:S02]  /*7c00*/  SHF.L.W.U32.HI R36, R55, 0x7, R55 ;  /* 0x0000000737247819 */ /* 0x000fe40000010e37 */
[----:B------:R-:W-:Y:S02]  /*7c10*/  PRMT R32, R20, 0x7770, RZ ;  /* 0x0000777014207816 */ /* 0x000fe400000000ff */
[----:B------:R-:W-:Y:S02]  /*7c20*/  LOP3.LUT R40, R36, R40, R37, 0x96, !PT ;  /* 0x0000002824287212 */ /* 0x000fe400078e9625 */
[----:B------:R-:W-:-:S02]  /*7c30*/  LOP3.LUT R37, R33, 0xff0000, RZ, 0xc0, !PT ;  /* 0x00ff000021257812 */ /* 0x000fc400078ec0ff */
[----:B------:R-:W-:Y:S02]  /*7c40*/  PRMT R36, R31, 0x7771, RZ ;  /* 0x000077711f247816 */ /* 0x000fe400000000ff */
[----:B------:R-:W-:Y:S01]  /*7c50*/  LOP3.LUT R39, R52, R55, R26, 0xe2, !PT ;  /* 0x0000003734277212 */ /* 0x000fe200078ee21a */
[----:B------:R-:W-:Y:S01]  /*7c60*/  IMAD R32, R32, 0x1000000, R37 ;  /* 0x0100000020207824 */ /* 0x000fe200078e0225 */
[----:B------:R-:W-:Y:S01]  /*7c70*/  LOP3.LUT R38, R17, R16, R51, 0xe8, !PT ;  /* 0x0000001011267212 */ /* 0x000fe200078ee833 */
[----:B------:R-:W-:Y:S01]  /*7c80*/  IMAD.U32 R37, R36, 0x10000, RZ ;  /* 0x0001000024257824 */ /* 0x000fe200078e00ff */
[----:B------:R-:W-:Y:S02]  /*7c90*/  PRMT R36, R20, 0x7772, RZ ;  /* 0x0000777214247816 */ /* 0x000fe400000000ff */
[----:B------:R-:W-:Y:S02]  /*7ca0*/  IADD3 R40, PT, PT, R39, R40, R48 ;  /* 0x0000002827287210 */ /* 0x000fe40007ffe030 */
[----:B------:R-:W-:-:S02]  /*7cb0*/  IADD3 R33, PT, PT, R59, R57, R38 ;  /* 0x000000393b217210 */ /* 0x000fc40007ffe026 */
[----:B------:R-:W-:Y:S02]  /*7cc0*/  PRMT R38, R31, 0x7770, RZ ;  /* 0x000077701f267816 */ /* 0x000fe400000000ff */
[----:B------:R-:W-:Y:S01]  /*7cd0*/  LOP3.LUT R39, R37, 0xff0000, RZ, 0xc0, !PT ;  /* 0x00ff000025277812 */ /* 0x000fe200078ec0ff */
[----:B------:R-:W-:Y:S01]  /*7ce0*/  IMAD.SHL.U32 R37, R36, 0x100, RZ ;  /* 0x0000010024257824 */ /* 0x000fe200078e00ff */
[----:B------:R-:W-:Y:S02]  /*7cf0*/  IADD3 R40, PT, PT, R40, -0x4a3f0431, R27 ;  /* 0xb5c0fbcf28287810 */ /* 0x000fe40007ffe01b */
[C---:B------:R-:W-:Y:S01]  /*7d00*/  SHF.L.W.U32.HI R56, R33.reuse, 0x1e, R33 ;  /* 0x0000001e21387819 */ /* 0x040fe20000010e21 */
[----:B------:R-:W-:Y:S01]  /*7d10*/  IMAD R36, R38, 0x1000000, R39 ;  /* 0x0100000026247824 */ /* 0x000fe200078e0227 */
[--C-:B------:R-:W-:Y:S01]  /*7d20*/  SHF.L.W.U32.HI R57, R33, 0x13, R33.reuse ;  /* 0x0000001321397819 */ /* 0x100fe20000010e21 */
[----:B------:R-:W-:Y:S01]  /*7d30*/  IMAD.IADD R58, R17, 0x1, R40 ;  /* 0x00000001113a7824 */ /* 0x000fe200078e0228 */
[----:B------:R-:W-:-:S02]  /*7d40*/  SHF.L.W.U32.HI R59, R33, 0xa, R33 ;  /* 0x0000000a213b7819 */ /* 0x000fc40000010e21 */
[----:B------:R-:W-:Y:S02]  /*7d50*/  LOP3.LUT R32, R32, R37, RZ, 0xfc, !PT ;  /* 0x0000002520207212 */ /* 0x000fe400078efcff */
[----:B------:R-:W-:Y:S02]  /*7d60*/  PRMT R38, R31, 0x7772, RZ ;  /* 0x000077721f267816 */ /* 0x000fe400000000ff */
[----:B------:R-:W-:Y:S02]  /*7d70*/  PRMT R37, R21, 0x7771, RZ ;  /* 0x0000777115257816 */ /* 0x000fe400000000ff */
[----:B------:R-:W-:Y:S01]  /*7d80*/  LOP3.LUT R39, R59, R57, R56, 0x96, !PT ;  /* 0x000000393b277212 */ /* 0x000fe200078e9638 */
[----:B------:R-:W-:Y:S01]  /*7d90*/  IMAD.SHL.U32 R59, R38, 0x100, RZ ;  /* 0x00000100263b7824 */ /* 0x000fe200078e00ff */
[C-C-:B------:R-:W-:Y:S01]  /*7da0*/  SHF.L.W.U32.HI R60, R58.reuse, 0x1a, R58.reuse ;  /* 0x0000001a3a3c7819 */ /* 0x140fe20000010e3a */
[----:B------:R-:W-:Y:S01]  /*7db0*/  IMAD.U32 R38, R37, 0x10000, RZ ;  /* 0x0001000025267824 */ /* 0x000fe200078e00ff */
[----:B------:R-:W-:-:S02]  /*7dc0*/  SHF.L.W.U32.HI R61, R58, 0x15, R58 ;  /* 0x000000153a3d7819 */ /* 0x000fc40000010e3a */
[----:B------:R-:W-:Y:S02]  /*7dd0*/  SHF.L.W.U32.HI R62, R58, 0x7, R58 ;  /* 0x000000073a3e7819 */ /* 0x000fe40000010e3a */
[----:B------:R-:W-:Y:S02]  /*7de0*/  PRMT R57, R20, 0x7773, RZ ;  /* 0x0000777314397816 */ /* 0x000fe400000000ff */
[----:B------:R-:W-:Y:S02]  /*7df0*/  LOP3.LUT R61, R62, R60, R61, 0x96, !PT ;  /* 0x0000003c3e3d7212 */ /* 0x000fe400078e963d */
[----:B------:R-:W-:Y:S02]  /*7e00*/  LOP3.LUT R37, R32, R57, RZ, 0xfc, !PT ;  /* 0x0000003920257212 */ /* 0x000fe400078efcff */
[----:B------:R-:W-:Y:S02]  /*7e10*/  LOP3.LUT R60, R16, R51, R33, 0xe8, !PT ;  /* 0x00000033103c7212 */ /* 0x000fe400078ee821 */
[----:B------:R-:W-:-:S02]  /*7e20*/  LOP3.LUT R56, R55, R58, R52, 0xe2, !PT ;  /* 0x0000003a37387212 */ /* 0x000fc400078ee234 */
[C---:B------:R-:W-:Y:S02]  /*7e30*/  PRMT R20, R21.reuse, 0x7770, RZ ;  /* 0x0000777015147816 */ /* 0x040fe400000000ff */
[----:B------:R-:W-:Y:S02]  /*7e40*/  LOP3.LUT R57, R38, 0xff0000, RZ, 0xc0, !PT ;  /* 0x00ff000026397812 */ /* 0x000fe400078ec0ff */
[----:B------:R-:W-:Y:S02]  /*7e50*/  LOP3.LUT R36, R36, R59, RZ, 0xfc, !PT ;  /* 0x0000003b24247212 */ /* 0x000fe400078efcff */
[----:B------:R-:W-:Y:S02]  /*7e60*/  IADD3 R60, PT, PT, R40, R39, R60 ;  /* 0x00000027283c7210 */ /* 0x000fe40007ffe03c */
[----:B------:R-:W-:Y:S01]  /*7e70*/  IADD3 R59, PT, PT, R56, R61, R37 ;  /* 0x0000003d383b7210 */ /* 0x000fe20007ffe025 */
[----:B------:R-:W-:Y:S01]  /*7e80*/  IMAD R57, R20, 0x1000000, R57 ;  /* 0x0100000014397824 */ /* 0x000fe200078e0239 */
[----:B------:R-:W-:-:S02]  /*7e90*/  PRMT R20, R21, 0x7772, RZ ;  /* 0x0000777215147816 */ /* 0x000fc400000000ff */
[C---:B------:R-:W-:Y:S02]  /*7ea0*/  SHF.L.W.U32.HI R56, R60.reuse, 0x1e, R60 ;  /* 0x0000001e3c387819 */ /* 0x040fe40000010e3c */
[----:B------:R-:W-:Y:S02]  /*7eb0*/  IADD3 R59, PT, PT, R59, -0x164a245b, R26 ;  /* 0xe9b5dba53b3b7810 */ /* 0x000fe40007ffe01a */
[C-C-:B------:R-:W-:Y:S02]  /*7ec0*/  SHF.L.W.U32.HI R39, R60.reuse, 0x13, R60.reuse ;  /* 0x000000133c277819 */ /* 0x140fe40000010e3c */
[----:B------:R-:W-:Y:S01]  /*7ed0*/  SHF.L.W.U32.HI R38, R60, 0xa, R60 ;  /* 0x0000000a3c267819 */ /* 0x000fe20000010e3c */
[----:B------:R-:W-:Y:S02]  /*7ee0*/  IMAD.SHL.U32 R20, R20, 0x100, RZ ;  /* 0x0000010014147824 */ /* 0x000fe400078e00ff */
[----:B------:R-:W-:Y:S01]  /*7ef0*/  IMAD.IADD R40, R16, 0x1, R59 ;  /* 0x0000000110287824 */ /* 0x000fe200078e023b */
[----:B------:R-:W-:-:S02]  /*7f00*/  LOP3.LUT R56, R38, R39, R56, 0x96, !PT ;  /* 0x0000002726387212 */ /* 0x000fc400078e9638 */
[----:B------:R-:W-:Y:S02]  /*7f10*/  PRMT R39, R21, 0x7773, RZ ;  /* 0x0000777315277816 */ /* 0x000fe400000000ff */
[----:B------:R-:W-:Y:S02]  /*7f20*/  PRMT R21, R18, 0x7771, RZ ;  /* 0x0000777112157816 */ /* 0x000fe400000000ff */
[----:B------:R-:W-:Y:S02]  /*7f30*/  PRMT R38, R25, 0x7773, RZ ;  /* 0x0000777319267816 */ /* 0x000fe400000000ff */
[----:B------:R-:W-:Y:S01]  /*7f40*/  LOP3.LUT R20, R57, R20, RZ, 0xfc, !PT ;  /* 0x0000001439147212 */ /* 0x000fe200078efcff */
[----:B------:R-:W-:Y:S01]  /*7f50*/  IMAD.U32 R25, R21, 0x10000, RZ ;  /* 0x0001000015197824 */ /* 0x000fe200078e00ff */
[C-C-:B------:R-:W-:Y:S02]  /*7f60*/  SHF.L.W.U32.HI R57, R40.reuse, 0x1a, R40.reuse ;  /* 0x0000001a28397819 */ /* 0x140fe40000010e28 */
[----:B------:R-:W-:-:S02]  /*7f70*/  SHF.L.W.U32.HI R62, R40, 0x15, R40 ;  /* 0x00000015283e7819 */ /* 0x000fc40000010e28 */
[----:B------:R-:W-:Y:S02]  /*7f80*/  SHF.L.W.U32.HI R61, R40, 0x7, R40 ;  /* 0x00000007283d7819 */ /* 0x000fe40000010e28 */
[----:B------:R-:W-:Y:S02]  /*7f90*/  LOP3.LUT R38, R47, R38, RZ, 0xfc, !PT ;  /* 0x000000262f267212 */ /* 0x000fe400078efcff */
[----:B------:R-:W-:Y:S02]  /*7fa0*/  LOP3.LUT R61, R61, R57, R62, 0x96, !PT ;  /* 0x000000393d3d7212 */ /* 0x000fe400078e963e */
[----:B------:R-:W-:Y:S02]  /*7fb0*/  LOP3.LUT R39, R20, R39, RZ, 0xfc, !PT ;  /* 0x0000002714277212 */ /* 0x000fe400078efcff */
[----:B------:R-:W-:Y:S02]  /*7fc0*/  LOP3.LUT R62, R58, R40, R55, 0xe2, !PT ;  /* 0x000000283a3e7212 */ /* 0x000fe400078ee237 */
[----:B------:R-:W-:-:S02]  /*7fd0*/  IADD3 R57, PT, PT, R54, R53, R38 ;  /* 0x0000003536397210 */ /* 0x000fc40007ffe026 */
[----:B------:R-:W-:Y:S02]  /*7fe0*/  PRMT R21, R18, 0x7770, RZ ;  /* 0x0000777012157816 */ /* 0x000fe400000000ff */
[----:B------:R-:W-:Y:S02]  /*7ff0*/  LOP3.LUT R54, R25, 0xff0000, RZ, 0xc0, !PT ;  /* 0x00ff000019367812 */ /* 0x000fe400078ec0ff */
[----:B------:R-:W-:Y:S02]  /*8000*/  IADD3 R61, PT, PT, R62, R61, R39 ;  /* 0x0000003d3e3d7210 */ /* 0x000fe40007ffe027 */
[----:B------:R-:W-:Y:S01]  /*8010*/  LOP3.LUT R53, R51, R33, R60, 0xe8, !PT ;  /* 0x0000002133357212 */ /* 0x000fe200078ee83c */
[----:B------:R-:W-:Y:S01]  /*8020*/  IMAD R54, R21, 0x1000000, R54 ;  /* 0x0100000015367824 */ /* 0x000fe200078e0236 */
[----:B------:R-:W-:Y:S02]  /*8030*/  PRMT R21, R18, 0x7772, RZ ;  /* 0x0000777212157816 */ /* 0x000fe400000000ff */
[----:B------:R-:W-:-:S02]  /*8040*/  IADD3 R52, PT, PT, R61, 0x3956c25b, R52 ;  /* 0x3956c25b3d347810 */ /* 0x000fc40007ffe034 */
[----:B------:R-:W-:Y:S01]  /*8050*/  IADD3 R53, PT, PT, R59, R56, R53 ;  /* 0x000000383b357210 */ /* 0x000fe20007ffe035 */
[----:B------:R-:W-:Y:S02]  /*8060*/  IMAD.SHL.U32 R21, R21, 0x100, RZ ;  /* 0x0000010015157824 */ /* 0x000fe400078e00ff */
[----:B------:R-:W-:Y:S01]  /*8070*/  IMAD.IADD R25, R51, 0x1, R52 ;  /* 0x0000000133197824 */ /* 0x000fe200078e0234 */
[C-C-:B------:R-:W-:Y:S02]  /*8080*/  SHF.L.W.U32.HI R59, R53.reuse, 0x1e, R53.reuse ;  /* 0x0000001e353b7819 */ /* 0x140fe40000010e35 */
[C-C-:B------:R-:W-:Y:S02]  /*8090*/  SHF.L.W.U32.HI R56, R53.reuse, 0x13, R53.reuse ;  /* 0x0000001335387819 */ /* 0x140fe40000010e35 */
[----:B------:R-:W-:Y:S02]  /*80a0*/  SHF.L.W.U32.HI R61, R53, 0xa, R53 ;  /* 0x0000000a353d7819 */ /* 0x000fe40000010e35 */
[----:B------:R-:W-:-:S02]  /*80b0*/  LOP3.LUT R21, R54, R21, RZ, 0xfc, !PT ;  /* 0x0000001536157212 */ /* 0x000fc400078efcff */
[----:B------:R-:W-:Y:S02]  /*80c0*/  LOP3.LUT R59, R61, R56, R59, 0x96, !PT ;  /* 0x000000383d3b7212 */ /* 0x000fe400078e963b */
[C-C-:B------:R-:W-:Y:S02]  /*80d0*/  SHF.L.W.U32.HI R51, R25.reuse, 0x1a, R25.reuse ;  /* 0x0000001a19337819 */ /* 0x140fe40000010e19 */
[C-C-:B------:R-:W-:Y:S02]  /*80e0*/  SHF.L.W.U32.HI R54, R25.reuse, 0x15, R25.reuse ;  /* 0x0000001519367819 */ /* 0x140fe40000010e19 */
[----:B------:R-:W-:Y:S02]  /*80f0*/  SHF.L.W.U32.HI R56, R25, 0x7, R25 ;  /* 0x0000000719387819 */ /* 0x000fe40000010e19 */
[----:B------:R-:W-:Y:S02]  /*8100*/  PRMT R18, R18, 0x7773, RZ ;  /* 0x0000777312127816 */ /* 0x000fe400000000ff */
[----:B------:R-:W-:-:S02]  /*8110*/  LOP3.LUT R56, R56, R51, R54, 0x96, !PT ;  /* 0x0000003338387212 */ /* 0x000fc400078e9636 */
[----:B------:R-:W-:Y:S02]  /*8120*/  PRMT R51, R31, 0x7773, RZ ;  /* 0x000077731f337816 */ /* 0x000fe400000000ff */
[----:B------:R-:W-:Y:S02]  /*8130*/  LOP3.LUT R54, R33, R60, R53, 0xe8, !PT ;  /* 0x0000003c21367212 */ /* 0x000fe400078ee835 */
[----:B------:R-:W-:Y:S02]  /*8140*/  LOP3.LUT R18, R21, R18, RZ, 0xfc, !PT ;  /* 0x0000001215127212 */ /* 0x000fe400078efcff */
[----:B------:R-:W-:Y:S01]  /*8150*/  LOP3.LUT R61, R40, R25, R58, 0xe2, !PT ;  /* 0x00000019283d7212 */ /* 0x000fe200078ee23a */
[----:B------:R-:W-:Y:S01]  /*8160*/  IMAD.IADD R31, R50, 0x1, R57 ;  /* 0x00000001321f7824 */ /* 0x000fe200078e0239 */
[----:B------:R-:W-:Y:S02]  /*8170*/  LOP3.LUT R51, R36, R51, RZ, 0xfc, !PT ;  /* 0x0000003324337212 */ /* 0x000fe400078efcff */
[----:B------:R-:W-:-:S02]  /*8180*/  IADD3 R50, PT, PT, R52, R59, R54 ;  /* 0x0000003b34327210 */ /* 0x000fc40007ffe036 */
[----:B------:R-:W-:Y:S02]  /*8190*/  IADD3 R64, PT, PT, R61, R56, R18 ;  /* 0x000000383d407210 */ /* 0x000fe40007ffe012 */
[----:B------:R-:W-:Y:S02]  /*81a0*/  SHF.R.U32.HI R54, RZ, 0xa, R36 ;  /* 0x0000000aff367819 */ /* 0x000fe40000011624 */
[C-C-:B------:R-:W-:Y:S02]  /*81b0*/  SHF.L.W.U32.HI R57, R36.reuse, 0xf, R51.reuse ;  /* 0x0000000f24397819 */ /* 0x140fe40000010e33 */
[----:B------:R-:W-:Y:S02]  /*81c0*/  SHF.L.W.U32.HI R52, R36, 0xd, R51 ;  /* 0x0000000d24347819 */ /* 0x000fe40000010e33 */
[C-C-:B------:R-:W-:Y:S02]  /*81d0*/  SHF.L.W.U32.HI R56, R50.reuse, 0x1e, R50.reuse ;  /* 0x0000001e32387819 */ /* 0x140fe40000010e32 */
[----:B------:R-:W-:-:S02]  /*81e0*/  SHF.L.W.U32.HI R59, R50, 0x13, R50 ;  /* 0x00000013323b7819 */ /* 0x000fc40000010e32 */
[----:B------:R-:W-:Y:S02]  /*81f0*/  SHF.L.W.U32.HI R61, R50, 0xa, R50 ;  /* 0x0000000a323d7819 */ /* 0x000fe40000010e32 */
[----:B------:R-:W-:Y:S02]  /*8200*/  IADD3 R64, PT, PT, R64, 0x59f111f1, R55 ;  /* 0x59f111f140407810 */ /* 0x000fe40007ffe037 */
[----:B------:R-:W-:Y:S02]  /*8210*/  LOP3.LUT R57, R54, R57, R52, 0x96, !PT ;  /* 0x0000003936397212 */ /* 0x000fe400078e9634 */
[----:B------:R-:W-:Y:S01]  /*8220*/  LOP3.LUT R62, R61, R59, R56, 0x96, !PT ;  /* 0x0000003b3d3e7212 */ /* 0x000fe200078e9638 */
[----:B------:R-:W-:Y:S01]  /*8230*/  IMAD.IADD R52, R33, 0x1, R64 ;  /* 0x0000000121347824 */ /* 0x000fe200078e0240 */
[C-C-:B------:R-:W-:Y:S02]  /*8240*/  SHF.L.W.U32.HI R54, R31.reuse, 0xf, R31.reuse ;  /* 0x0000000f1f367819 */ /* 0x140fe40000010e1f */
[----:B------:R-:W-:-:S02]  /*8250*/  SHF.L.W.U32.HI R55, R31, 0xd, R31 ;  /* 0x0000000d1f377819 */ /* 0x000fc40000010e1f */
[----:B------:R-:W-:Y:S02]  /*8260*/  SHF.R.U32.HI R56, RZ, 0xa, R31 ;  /* 0x0000000aff387819 */ /* 0x000fe4000001161f */
[----:B------:R-:W-:Y:S02]  /*8270*/  LOP3.LUT R59, R60, R53, R50, 0xe8, !PT ;  /* 0x000000353c3b7212 */ /* 0x000fe400078ee832 */
[----:B------:R-:W-:Y:S02]  /*8280*/  LOP3.LUT R54, R56, R54, R55, 0x96, !PT ;  /* 0x0000003638367212 */ /* 0x000fe400078e9637 */
[----:B------:R-:W-:Y:S02]  /*8290*/  IADD3 R55, PT, PT, R64, R62, R59 ;  /* 0x0000003e40377210 */ /* 0x000fe40007ffe03b */
[C-C-:B------:R-:W-:Y:S02]  /*82a0*/  SHF.L.W.U32.HI R62, R52.reuse, 0x1a, R52.reuse ;  /* 0x0000001a343e7819 */ /* 0x140fe40000010e34 */
[----:B------:R-:W-:-:S02]  /*82b0*/  SHF.L.W.U32.HI R59, R52, 0x15, R52 ;  /* 0x00000015343b7819 */ /* 0x000fc40000010e34 */
[----:B------:R-:W-:Y:S02]  /*82c0*/  SHF.L.W.U32.HI R56, R52, 0x7, R52 ;  /* 0x0000000734387819 */ /* 0x000fe40000010e34 */
[----:B------:R-:W-:Y:S02]  /*82d0*/  PRMT R33, R24, 0x7771, RZ ;  /* 0x0000777118217816 */ /* 0x000fe400000000ff */
[----:B------:R-:W-:Y:S02]  /*82e0*/  LOP3.LUT R62, R56, R62, R59, 0x96, !PT ;  /* 0x0000003e383e7212 */ /* 0x000fe400078e963b */
[--C-:B------:R-:W-:Y:S01]  /*82f0*/  SHF.L.W.U32.HI R59, R55, 0x1e, R55.reuse ;  /* 0x0000001e373b7819 */ /* 0x100fe20000010e37 */
[----:B------:R-:W-:Y:S01]  /*8300*/  IMAD.U32 R33, R33, 0x10000, RZ ;  /* 0x0001000021217824 */ /* 0x000fe200078e00ff */
[C-C-:B------:R-:W-:Y:S02]  /*8310*/  SHF.L.W.U32.HI R56, R55.reuse, 0x13, R55.reuse ;  /* 0x0000001337387819 */ /* 0x140fe40000010e37 */
[----:B------:R-:W-:-:S04]  /*8320*/  SHF.L.W.U32.HI R61, R55, 0xa, R55 ;  /* 0x0000000a373d7819 */ /* 0x000fc80000010e37 */
[----:B------:R-:W-:Y:S02]  /*8330*/  LOP3.LUT R59, R61, R56, R59, 0x96, !PT ;  /* 0x000000383d3b7212 */ /* 0x000fe400078e963b */
[----:B------:R-:W-:Y:S02]  /*8340*/  LOP3.LUT R56, R33, 0xff0000, RZ, 0xc0, !PT ;  /* 0x00ff000021387812 */ /* 0x000fe400078ec0ff */
[----:B------:R-:W-:-:S05]  /*8350*/  PRMT R33, R24, 0x7770, RZ ;  /* 0x0000777018217816 */ /* 0x000fca00000000ff */
[----:B------:R-:W-:Y:S01]  /*8360*/  IMAD R61, R33, 0x1000000, R56 ;  /* 0x01000000213d7824 */ /* 0x000fe200078e0238 */
[----:B------:R-:W-:Y:S02]  /*8370*/  PRMT R56, R24, 0x7772, RZ ;  /* 0x0000777218387816 */ /* 0x000fe400000000ff */
[----:B------:R-:W-:-:S03]  /*8380*/  PRMT R33, R19, 0x7771, RZ ;  /* 0x0000777113217816 */ /* 0x000fc600000000ff */
[----:B------:R-:W-:Y:S02]  /*8390*/  IMAD.SHL.U32 R64, R56, 0x100, RZ ;  /* 0x0000010038407824 */ /* 0x000fe400078e00ff */
[----:B------:R-:W-:-:S03]  /*83a0*/  IMAD.U32 R56, R33, 0x10000, RZ ;  /* 0x0001000021387824 */ /* 0x000fc600078e00ff */
[----:B------:R-:W-:Y:S02]  /*83b0*/  LOP3.LUT R33, R61, R64, RZ, 0xfc, !PT ;  /* 0x000000403d217212 */ /* 0x000fe400078efcff */
[----:B------:R-:W-:Y:S02]  /*83c0*/  LOP3.LUT R61, R56, 0xff0000, RZ, 0xc0, !PT ;  /* 0x00ff0000383d7812 */ /* 0x000fe400078ec0ff */
[----:B------:R-:W-:-:S05]  /*83d0*/  PRMT R56, R19, 0x7770, RZ ;  /* 0x0000777013387816 */ /* 0x000fca00000000ff */
[----:B------:R-:W-:Y:S01]  /*83e0*/  IMAD R61, R56, 0x1000000, R61 ;  /* 0x01000000383d7824 */ /* 0x000fe200078e023d */
[----:B------:R-:W-:Y:S02]  /*83f0*/  PRMT R56, R19, 0x7772, RZ ;  /* 0x0000777213387816 */ /* 0x000fe400000000ff */
[----:B------:R-:W-:-:S03]  /*8400*/  PRMT R64, R24, 0x7773, RZ ;  /* 0x0000777318407816 */ /* 0x000fc600000000ff */
[----:B------:R-:W-:Y:S01]  /*8410*/  IMAD.SHL.U32 R56, R56, 0x100, RZ ;  /* 0x0000010038387824 */ /* 0x000fe200078e00ff */
[----:B------:R-:W-:-:S04]  /*8420*/  PRMT R19, R19, 0x7773, RZ ;  /* 0x0000777313137816 */ /* 0x000fc800000000ff */
[----:B------:R-:W-:Y:S02]  /*8430*/  LOP3.LUT R24, R61, R56, RZ, 0xfc, !PT ;  /* 0x000000383d187212 */ /* 0x000fe400078efcff */
[----:B------:R-:W-:Y:S02]  /*8440*/  LOP3.LUT R56, R33, R64, RZ, 0xfc, !PT ;  /* 0x0000004021387212 */ /* 0x000fe400078efcff */
[----:B------:R-:W-:Y:S02]  /*8450*/  LOP3.LUT R19, R24, R19, RZ, 0xfc, !PT ;  /* 0x0000001318137212 */ /* 0x000fe400078efcff */
[----:B------:R-:W-:Y:S02]  /*8460*/  IADD3 R64, PT, PT, R43, R57, R56 ;  /* 0x000000392b407210 */ /* 0x000fe40007ffe038 */
[----:B------:R-:W-:-:S04]  /*8470*/  LOP3.LUT R43, R25, R52, R40, 0xe2, !PT ;  /* 0x00000034192b7212 */ /* 0x000fc800078ee228 */
[----:B------:R-:W-:Y:S02]  /*8480*/  IADD3 R57, PT, PT, R43, R62, R19 ;  /* 0x0000003e2b397210 */ /* 0x000fe40007ffe013 */
[C---:B------:R-:W-:Y:S02]  /*8490*/  PRMT R43, R22.reuse, 0x7771, RZ ;  /* 0x00007771162b7816 */ /* 0x040fe400000000ff */
[----:B------:R-:W-:Y:S02]  /*84a0*/  IADD3 R61, PT, PT, R57, -0x6dc07d5c, R58 ;  /* 0x923f82a4393d7810 */ /* 0x000fe40007ffe03a */
[----:B------:R-:W-:Y:S01]  /*84b0*/  LOP3.LUT R58, R53, R50, R55, 0xe8, !PT ;  /* 0x00000032353a7212 */ /* 0x000fe200078ee837 */
[----:B------:R-:W-:Y:S01]  /*84c0*/  IMAD.U32 R43, R43, 0x10000, RZ ;  /* 0x000100002b2b7824 */ /* 0x000fe200078e00ff */
[C---:B------:R-:W-:Y:S02]  /*84d0*/  PRMT R57, R22.reuse, 0x7772, RZ ;  /* 0x0000777216397816 */ /* 0x040fe400000000ff */
[----:B------:R-:W-:Y:S01]  /*84e0*/  IADD3 R58, PT, PT, R61, R59, R58 ;  /* 0x0000003b3d3a7210 */ /* 0x000fe20007ffe03a */
[----:B------:R-:W-:Y:S01]  /*84f0*/  IMAD.IADD R49, R49, 0x1, R64 ;  /* 0x0000000131317824 */ /* 0x000fe200078e0240 */
[----:B------:R-:W-:-:S02]  /*8500*/  PRMT R59, R22, 0x7770, RZ ;  /* 0x00007770163b7816 */ /* 0x000fc400000000ff */
[----:B------:R-:W-:Y:S01]  /*8510*/  LOP3.LUT R62, R43, 0xff0000, RZ, 0xc0, !PT ;  /* 0x00ff00002b3e7812 */ /* 0x000fe200078ec0ff */
[----:B------:R-:W-:Y:S01]  /*8520*/  IMAD.IADD R43, R60, 0x1, R61 ;  /* 0x000000013c2b7824 */ /* 0x000fe200078e023d */
[--C-:B------:R-:W-:Y:S01]  /*8530*/  SHF.R.U32.HI R61, RZ, 0xa, R49.reuse ;  /* 0x0000000aff3d7819 */ /* 0x100fe20000011631 */
[----:B------:R-:W-:Y:S01]  /*8540*/  IMAD.SHL.U32 R60, R57, 0x100, RZ ;  /* 0x00000100393c7824 */ /* 0x000fe200078e00ff */
[--C-:B------:R-:W-:Y:S01]  /*8550*/  SHF.L.W.U32.HI R57, R49, 0xf, R49.reuse ;  /* 0x0000000f31397819 */ /* 0x100fe20000010e31 */
[----:B------:R-:W-:Y:S01]  /*8560*/  IMAD R59, R59, 0x1000000, R62 ;  /* 0x010000003b3b7824 */ /* 0x000fe200078e023e */
[----:B------:R-:W-:Y:S02]  /*8570*/  SHF.L.W.U32.HI R62, R49, 0xd, R49 ;  /* 0x0000000d313e7819 */ /* 0x000fe40000010e31 */
[----:B------:R-:W-:Y:S02]  /*8580*/  PRMT R22, R22, 0x7773, RZ ;  /* 0x0000777316167816 */ /* 0x000fe400000000ff */
[----:B------:R-:W-:-:S02]  /*8590*/  LOP3.LUT R57, R61, R57, R62, 0x96, !PT ;  /* 0x000000393d397212 */ /* 0x000fc400078e963e */
[----:B------:R-:W-:Y:S02]  /*85a0*/  LOP3.LUT R59, R59, R60, RZ, 0xfc, !PT ;  /* 0x0000003c3b3b7212 */ /* 0x000fe400078efcff */
[C-C-:B------:R-:W-:Y:S02]  /*85b0*/  SHF.L.W.U32.HI R60, R43.reuse, 0x1a, R43.reuse ;  /* 0x0000001a2b3c7819 */ /* 0x140fe40000010e2b */
[C-C-:B------:R-:W-:Y:S02]  /*85c0*/  SHF.L.W.U32.HI R61, R43.reuse, 0x15, R43.reuse ;  /* 0x000000152b3d7819 */ /* 0x140fe40000010e2b */
[----:B------:R-:W-:Y:S02]  /*85d0*/  SHF.L.W.U32.HI R62, R43, 0x7, R43 ;  /* 0x000000072b3e7819 */ /* 0x000fe40000010e2b */
[----:B------:R-:W-:Y:S02]  /*85e0*/  LOP3.LUT R22, R59, R22, RZ, 0xfc, !PT ;  /* 0x000000163b167212 */ /* 0x000fe400078efcff */
[----:B------:R-:W-:-:S02]  /*85f0*/  LOP3.LUT R60, R62, R60, R61, 0x96, !PT ;  /* 0x0000003c3e3c7212 */ /* 0x000fc400078e963d */
[----:B------:R-:W-:Y:S02]  /*8600*/  LOP3.LUT R61, R52, R43, R25, 0xe2, !PT ;  /* 0x0000002b343d7212 */ /* 0x000fe400078ee219 */
[C---:B------:R-:W-:Y:S02]  /*8610*/  SHF.L.W.U32.HI R62, R58.reuse, 0xa, R58 ;  /* 0x0000000a3a3e7819 */ /* 0x040fe40000010e3a */
[----:B------:R-:W-:Y:S02]  /*8620*/  IADD3 R63, PT, PT, R61, R60, R22 ;  /* 0x0000003c3d3f7210 */ /* 0x000fe40007ffe016 */
[C-C-:B------:R-:W-:Y:S02]  /*8630*/  SHF.L.W.U32.HI R60, R58.reuse, 0x1e, R58.reuse ;  /* 0x0000001e3a3c7819 */ /* 0x140fe40000010e3a */
[----:B------:R-:W-:Y:S02]  /*8640*/  SHF.L.W.U32.HI R61, R58, 0x13, R58 ;  /* 0x000000133a3d7819 */ /* 0x000fe40000010e3a */
[----:B------:R-:W-:-:S02]  /*8650*/  IADD3 R40, PT, PT, R63, -0x54e3a12b, R40 ;  /* 0xab1c5ed53f287810 */ /* 0x000fc40007ffe028 */
[----:B------:R-:W-:Y:S02]  /*8660*/  LOP3.LUT R60, R62, R61, R60, 0x96, !PT ;  /* 0x0000003d3e3c7212 */ /* 0x000fe400078e963c */
[----:B------:R-:W-:Y:S02]  /*8670*/  LOP3.LUT R61, R50, R55, R58, 0xe8, !PT ;  /* 0x00000037323d7212 */ /* 0x000fe400078ee83a */
[----:B------:R-:W-:Y:S02]  /*8680*/  SHF.L.W.U32.HI R32, R32, 0xe, R37 ;  /* 0x0000000e20207819 */ /* 0x000fe40000010e25 */
[----:B------:R-:W-:Y:S01]  /*8690*/  IADD3 R61, PT, PT, R40, R60, R61 ;  /* 0x0000003c283d7210 */ /* 0x000fe20007ffe03d */
[----:B------:R-:W-:Y:S01]  /*86a0*/  IMAD.IADD R40, R53, 0x1, R40 ;  /* 0x0000000135287824 */ /* 0x000fe200078e0228 */
[--C-:B------:R-:W-:Y:S02]  /*86b0*/  SHF.L.W.U32.HI R53, R37, 0x19, R37.reuse ;  /* 0x0000001925357819 */ /* 0x100fe40000010e25 */
[----:B------:R-:W-:-:S02]  /*86c0*/  SHF.R.U32.HI R60, RZ, 0x3, R37 ;  /* 0x00000003ff3c7819 */ /* 0x000fc40000011625 */
[----:B------:R-:W-:Y:S02]  /*86d0*/  SHF.L.W.U32.HI R63, R40, 0x15, R40 ;  /* 0x00000015283f7819 */ /* 0x000fe40000010e28 */
[----:B------:R-:W-:Y:S02]  /*86e0*/  LOP3.LUT R53, R60, R53, R32, 0x96, !PT ;  /* 0x000000353c357212 */ /* 0x000fe400078e9620 */
[C-C-:B------:R-:W-:Y:S02]  /*86f0*/  SHF.L.W.U32.HI R60, R40.reuse, 0x1a, R40.reuse ;  /* 0x0000001a283c7819 */ /* 0x140fe40000010e28 */
[----:B------:R-:W-:-:S04]  /*8700*/  SHF.L.W.U32.HI R32, R40, 0x7, R40 ;  /* 0x0000000728207819 */ /* 0x000fc80000010e28 */
[----:B------:R-:W-:Y:S02]  /*8710*/  LOP3.LUT R60, R32, R60, R63, 0x96, !PT ;  /* 0x0000003c203c7212 */ /* 0x000fe400078e963f */
[----:B------:R-:W-:-:S05]  /*8720*/  PRMT R32, R23, 0x7771, RZ ;  /* 0x0000777117207816 */ /* 0x000fca00000000ff */
[----:B------:R-:W-:-:S05]  /*8730*/  IMAD.U32 R32, R32, 0x10000, RZ ;  /* 0x0001000020207824 */ /* 0x000fca00078e00ff */
[----:B------:R-:W-:Y:S02]  /*8740*/  LOP3.LUT R63, R32, 0xff0000, RZ, 0xc0, !PT ;  /* 0x00ff0000203f7812 */ /* 0x000fe400078ec0ff */
[----:B------:R-:W-:-:S05]  /*8750*/  PRMT R32, R23, 0x7770, RZ ;  /* 0x0000777017207816 */ /* 0x000fca00000000ff */
[----:B------:R-:W-:Y:S01]  /*8760*/  IMAD R63, R32, 0x1000000, R63 ;  /* 0x01000000203f7824 */ /* 0x000fe200078e023f */
[----:B------:R-:W-:-:S05]  /*8770*/  PRMT R32, R23, 0x7772, RZ ;  /* 0x0000777217207816 */ /* 0x000fca00000000ff */
[----:B------:R-:W-:Y:S01]  /*8780*/  IMAD.SHL.U32 R32, R32, 0x100, RZ ;  /* 0x0000010020207824 */ /* 0x000fe200078e00ff */
[----:B------:R-:W-:-:S04]  /*8790*/  PRMT R23, R23, 0x7773, RZ ;  /* 0x0000777317177816 */ /* 0x000fc800000000ff */
[----:B------:R-:W-:Y:S02]  /*87a0*/  LOP3.LUT R32, R63, R32, RZ, 0xfc, !PT ;  /* 0x000000203f207212 */ /* 0x000fe400078efcff */
[----:B------:R-:W-:Y:S02]  /*87b0*/  LOP3.LUT R62, R43, R40, R52, 0xe2, !PT ;  /* 0x000000282b3e7212 */ /* 0x000fe400078ee234 */
[----:B------:R-:W-:Y:S02]  /*87c0*/  LOP3.LUT R23, R32, R23, RZ, 0xfc, !PT ;  /* 0x0000001720177212 */ /* 0x000fe400078efcff */
[C---:B------:R-:W-:Y:S02]  /*87d0*/  SHF.L.W.U32.HI R63, R61.reuse, 0x13, R61 ;  /* 0x000000133d3f7819 */ /* 0x040fe40000010e3d */
[----:B------:R-:W-:Y:S02]  /*87e0*/  IADD3 R64, PT, PT, R62, R60, R23 ;  /* 0x0000003c3e407210 */ /* 0x000fe40007ffe017 */
[----:B------:R-:W-:-:S02]  /*87f0*/  SHF.L.W.U32.HI R60, R61, 0x1e, R61 ;  /* 0x0000001e3d3c7819 */ /* 0x000fc40000010e3d */
[----:B------:R-:W-:Y:S02]  /*8800*/  SHF.L.W.U32.HI R62, R61, 0xa, R61 ;  /* 0x0000000a3d3e7819 */ /* 0x000fe40000010e3d */
[----:B------:R-:W-:Y:S02]  /*8810*/  IADD3 R25, PT, PT, R64, -0x27f85568, R25 ;  /* 0xd807aa9840197810 */ /* 0x000fe40007ffe019 */
[----:B------:R-:W-:Y:S02]  /*8820*/  LOP3.LUT R63, R62, R63, R60, 0x96, !PT ;  /* 0x0000003f3e3f7212 */ /* 0x000fe400078e963c */
[----:B------:R-:W-:-:S04]  /*8830*/  LOP3.LUT R60, R55, R58, R61, 0xe8, !PT ;  /* 0x0000003a373c7212 */ /* 0x000fc800078ee83d */
[----:B------:R-:W-:Y:S01]  /*8840*/  IADD3 R60, PT, PT, R25, R63, R60 ;  /* 0x0000003f193c7210 */ /* 0x000fe20007ffe03c */
[----:B------:R-:W-:Y:S01]  /*8850*/  IMAD.IADD R63, R50, 0x1, R25 ;  /* 0x00000001323f7824 */ /* 0x000fe200078e0219 */
[--C-:B------:R-:W-:Y:S02]  /*8860*/  SHF.L.W.U32.HI R25, R20, 0xe, R39.reuse ;  /* 0x0000000e14197819 */ /* 0x100fe40000010e27 */
[--C-:B------:R-:W-:Y:S02]  /*8870*/  SHF.L.W.U32.HI R50, R39, 0x19, R39.reuse ;  /* 0x0000001927327819 */ /* 0x100fe40000010e27 */
[----:B------:R-:W-:Y:S02]  /*8880*/  SHF.R.U32.HI R20, RZ, 0x3, R39 ;  /* 0x00000003ff147819 */ /* 0x000fe40000011627 */
[----:B------:R-:W-:Y:S02]  /*8890*/  SHF.L.W.U32.HI R65, R63, 0x1a, R63 ;  /* 0x0000001a3f417819 */ /* 0x000fe40000010e3f */
[----:B------:R-:W-:-:S02]  /*88a0*/  LOP3.LUT R50, R20, R50, R25, 0x96, !PT ;  /* 0x0000003214327212 */ /* 0x000fc400078e9619 */
[C-C-:B------:R-:W-:Y:S02]  /*88b0*/  SHF.L.W.U32.HI R20, R63.reuse, 0x15, R63.reuse ;  /* 0x000000153f147819 */ /* 0x140fe40000010e3f */
[----:B------:R-:W-:-:S04]  /*88c0*/  SHF.L.W.U32.HI R25, R63, 0x7, R63 ;  /* 0x000000073f197819 */ /* 0x000fc80000010e3f */
[----:B------:R-:W-:Y:S02]  /*88d0*/  LOP3.LUT R65, R25, R65, R20, 0x96, !PT ;  /* 0x0000004119417212 */ /* 0x000fe400078e9614 */
[----:B--2---:R-:W-:-:S05]  /*88e0*/  PRMT R20, R45, 0x7771, RZ ;  /* 0x000077712d147816 */ /* 0x004fca00000000ff */
[----:B------:R-:W-:-:S05]  /*88f0*/  IMAD.U32 R20, R20, 0x10000, RZ ;  /* 0x0001000014147824 */ /* 0x000fca00078e00ff */
[----:B------:R-:W-:Y:S02]  /*8900*/  LOP3.LUT R25, R20, 0xff0000, RZ, 0xc0, !PT ;  /* 0x00ff000014197812 */ /* 0x000fe400078ec0ff */
[----:B------:R-:W-:-:S05]  /*8910*/  PRMT R20, R45, 0x7770, RZ ;  /* 0x000077702d147816 */ /* 0x000fca00000000ff */
[----:B------:R-:W-:Y:S01]  /*8920*/  IMAD R25, R20, 0x1000000, R25 ;  /* 0x0100000014197824 */ /* 0x000fe200078e0219 */
[----:B------:R-:W-:-:S05]  /*8930*/  PRMT R20, R45, 0x7772, RZ ;  /* 0x000077722d147816 */ /* 0x000fca00000000ff */
[----:B------:R-:W-:-:S05]  /*8940*/  IMAD.SHL.U32 R20, R20, 0x100, RZ ;  /* 0x0000010014147824 */ /* 0x000fca00078e00ff */
[----:B------:R-:W-:Y:S02]  /*8950*/  LOP3.LUT R20, R25, R20, RZ, 0xfc, !PT ;  /* 0x0000001419147212 */ /* 0x000fe400078efcff */
[----:B------:R-:W-:Y:S02]  /*8960*/  PRMT R25, R45, 0x7773, RZ ;  /* 0x000077732d197816 */ /* 0x000fe400000000ff */
[----:B------:R-:W-:Y:S02]  /*8970*/  LOP3.LUT R45, R40, R63, R43, 0xe2, !PT ;  /* 0x0000003f282d7212 */ /* 0x000fe400078ee22b */
[----:B------:R-:W-:Y:S02]  /*8980*/  LOP3.LUT R25, R20, R25, RZ, 0xfc, !PT ;  /* 0x0000001914197212 */ /* 0x000fe400078efcff */
[----:B------:R-:W-:Y:S02]  /*8990*/  IADD3 R65, PT, PT, R45, R65, R56 ;  /* 0x000000412d417210 */ /* 0x000fe40007ffe038 */
[----:B------:R-:W-:-:S02]  /*89a0*/  IADD3 R37, PT, PT, R37, R54, R25 ;  /* 0x0000003625257210 */ /* 0x000fc40007ffe019 */
[C-C-:B------:R-:W-:Y:S02]  /*89b0*/  SHF.L.W.U32.HI R45, R60.reuse, 0x1e, R60.reuse ;  /* 0x0000001e3c2d7819 */ /* 0x140fe40000010e3c */
[C-C-:B------:R-:W-:Y:S02]  /*89c0*/  SHF.L.W.U32.HI R54, R60.reuse, 0x13, R60.reuse ;  /* 0x000000133c367819 */ /* 0x140fe40000010e3c */
[----:B------:R-:W-:Y:S01]  /*89d0*/  SHF.L.W.U32.HI R62, R60, 0xa, R60 ;  /* 0x0000000a3c3e7819 */ /* 0x000fe20000010e3c */
[----:B------:R-:W-:Y:S01]  /*89e0*/  IMAD.IADD R37, R50, 0x1, R37 ;  /* 0x0000000132257824 */ /* 0x000fe200078e0225 */
[----:B------:R-:W-:Y:S02]  /*89f0*/  IADD3 R52, PT, PT, R65, 0x12835b01, R52 ;  /* 0x12835b0141347810 */ /* 0x000fe40007ffe034 */
[----:B------:R-:W-:Y:S02]  /*8a00*/  LOP3.LUT R54, R62, R54, R45, 0x96, !PT ;  /* 0x000000363e367212 */ /* 0x000fe400078e962d */
[----:B------:R-:W-:-:S02]  /*8a10*/  LOP3.LUT R65, R58, R61, R60, 0xe8, !PT ;  /* 0x0000003d3a417212 */ /* 0x000fc400078ee83c */
[----:B------:R-:W-:Y:S02]  /*8a20*/  SHF.L.W.U32.HI R50, R37, 0xf, R37 ;  /* 0x0000000f25327819 */ /* 0x000fe40000010e25 */
[----:B------:R-:W-:Y:S01]  /*8a30*/  IADD3 R65, PT, PT, R52, R54, R65 ;  /* 0x0000003634417210 */ /* 0x000fe20007ffe041 */
[----:B------:R-:W-:Y:S01]  /*8a40*/  IMAD.IADD R52, R55, 0x1, R52 ;  /* 0x0000000137347824 */ /* 0x000fe200078e0234 */
[--C-:B------:R-:W-:Y:S02]  /*8a50*/  SHF.L.W.U32.HI R45, R37, 0xd, R37.reuse ;  /* 0x0000000d252d7819 */ /* 0x100fe40000010e25 */
[----:B------:R-:W-:Y:S02]  /*8a60*/  SHF.R.U32.HI R54, RZ, 0xa, R37 ;  /* 0x0000000aff367819 */ /* 0x000fe40000011625 */
[----:B------:R-:W-:Y:S02]  /*8a70*/  SHF.L.W.U32.HI R55, R52, 0x1a, R52 ;  /* 0x0000001a34377819 */ /* 0x000fe40000010e34 */
[----:B------:R-:W-:-:S02]  /*8a80*/  LOP3.LUT R50, R54, R50, R45, 0x96, !PT ;  /* 0x0000003236327212 */ /* 0x000fc400078e962d */
        /* <DEDUP_REMOVED lines=14> */
[----:B------:R-:W-:Y:S02]  /*8b70*/  IADD3 R62, PT, PT, R54, R55, R38 ;  /* 0x00000037363e7210 */ /* 0x000fe40007ffe026 */
[----:B------:R-:W-:Y:S02]  /*8b80*/  IADD3 R48, PT, PT, R48, R57, R44 ;  /* 0x0000003930307210 */ /* 0x000fe40007ffe02c */
[----:B------:R-:W-:-:S02]  /*8b90*/  SHF.L.W.U32.HI R54, R65, 0x1e, R65 ;  /* 0x0000001e41367819 */ /* 0x000fc40000010e41 */
[C-C-:B------:R-:W-:Y:S02]  /*8ba0*/  SHF.L.W.U32.HI R55, R65.reuse, 0x13, R65.reuse ;  /* 0x0000001341377819 */ /* 0x140fe40000010e41 */
[----:B------:R-:W-:Y:S01]  /*8bb0*/  SHF.L.W.U32.HI R57, R65, 0xa, R65 ;  /* 0x0000000a41397819 */ /* 0x000fe20000010e41 */
[----:B------:R-:W-:Y:S01]  /*8bc0*/  IMAD.IADD R53, R53, 0x1, R48 ;  /* 0x0000000135357824 */ /* 0x000fe200078e0230 */
[----:B------:R-:W-:Y:S02]  /*8bd0*/  IADD3 R43, PT, PT, R62, 0x243185be, R43 ;  /* 0x243185be3e2b7810 */ /* 0x000fe40007ffe02b */
[----:B------:R-:W-:Y:S02]  /*8be0*/  LOP3.LUT R55, R57, R55, R54, 0x96, !PT ;  /* 0x0000003739377212 */ /* 0x000fe400078e9636 */
[----:B------:R-:W-:Y:S02]  /*8bf0*/  LOP3.LUT R48, R61, R60, R65, 0xe8, !PT ;  /* 0x0000003c3d307212 */ /* 0x000fe400078ee841 */
[----:B------:R-:W-:-:S02]  /*8c00*/  SHF.L.W.U32.HI R54, R53, 0xd, R53 ;  /* 0x0000000d35367819 */ /* 0x000fc40000010e35 */
[----:B------:R-:W-:Y:S01]  /*8c10*/  IADD3 R48, PT, PT, R43, R55, R48 ;  /* 0x000000372b307210 */ /* 0x000fe20007ffe030 */
[----:B------:R-:W-:Y:S01]  /*8c20*/  IMAD.IADD R55, R58, 0x1, R43 ;  /* 0x000000013a377824 */ /* 0x000fe200078e022b */
[--C-:B------:R-:W-:Y:S02]  /*8c30*/  SHF.L.W.U32.HI R43, R53, 0xf, R53.reuse ;  /* 0x0000000f352b7819 */ /* 0x100fe40000010e35 */
[----:B------:R-:W-:Y:S02]  /*8c40*/  SHF.R.U32.HI R57, RZ, 0xa, R53 ;  /* 0x0000000aff397819 */ /* 0x000fe40000011635 */
[--C-:B------:R-:W-:Y:S02]  /*8c50*/  SHF.L.W.U32.HI R58, R55, 0x7, R55.reuse ;  /* 0x00000007373a7819 */ /* 0x100fe40000010e37 */
[----:B------:R-:W-:Y:S02]  /*8c60*/  LOP3.LUT R43, R57, R43, R54, 0x96, !PT ;  /* 0x0000002b392b7212 */ /* 0x000fe400078e9636 */
[----:B------:R-:W-:-:S02]  /*8c70*/  SHF.L.W.U32.HI R54, R55, 0x1a, R55 ;  /* 0x0000001a37367819 */ /* 0x000fc40000010e37 */
[----:B------:R-:W-:-:S04]  /*8c80*/  SHF.L.W.U32.HI R57, R55, 0x15, R55 ;  /* 0x0000001537397819 */ /* 0x000fc80000010e37 */
[----:B------:R-:W-:Y:S02]  /*8c90*/  LOP3.LUT R54, R58, R54, R57, 0x96, !PT ;  /* 0x000000363a367212 */ /* 0x000fe400078e9639 */
[----:B------:R-:W-:Y:S02]  /*8ca0*/  LOP3.LUT R57, R52, R55, R63, 0xe2, !PT ;  /* 0x0000003734397212 */ /* 0x000fe400078ee23f */
[C---:B------:R-:W-:Y:S02]  /*8cb0*/  SHF.L.W.U32.HI R58, R48.reuse, 0xa, R48 ;  /* 0x0000000a303a7819 */ /* 0x040fe40000010e30 */
[----:B------:R-:W-:Y:S02]  /*8cc0*/  IADD3 R67, PT, PT, R57, R54, R44 ;  /* 0x0000003639437210 */ /* 0x000fe40007ffe02c */
[C-C-:B------:R-:W-:Y:S02]  /*8cd0*/  SHF.L.W.U32.HI R54, R48.reuse, 0x1e, R48.reuse ;  /* 0x0000001e30367819 */ /* 0x140fe40000010e30 */
[----:B------:R-:W-:-:S02]  /*8ce0*/  SHF.L.W.U32.HI R57, R48, 0x13, R48 ;  /* 0x0000001330397819 */ /* 0x000fc40000010e30 */
[----:B------:R-:W-:Y:S02]  /*8cf0*/  IADD3 R40, PT, PT, R67, 0x550c7dc3, R40 ;  /* 0x550c7dc343287810 */ /* 0x000fe40007ffe028 */
[----:B------:R-:W-:Y:S02]  /*8d00*/  LOP3.LUT R54, R58, R57, R54, 0x96, !PT ;  /* 0x000000393a367212 */ /* 0x000fe400078e9636 */
[----:B------:R-:W-:Y:S01]  /*8d10*/  LOP3.LUT R57, R60, R65, R48, 0xe8, !PT ;  /* 0x000000413c397212 */ /* 0x000fe200078ee830 */
[----:B------:R-:W-:Y:S01]  /*8d20*/  IMAD.IADD R58, R61, 0x1, R40 ;  /* 0x000000013d3a7824 */ /* 0x000fe200078e0228 */
[--C-:B------:R-:W-:Y:S02]  /*8d30*/  SHF.L.W.U32.HI R21, R21, 0xe, R18.reuse ;  /* 0x0000000e15157819 */ /* 0x100fe40000010e12 */
[----:B------:R-:W-:Y:S02]  /*8d40*/  IADD3 R57, PT, PT, R40, R54, R57 ;  /* 0x0000003628397210 */ /* 0x000fe40007ffe039 */
[----:B------:R-:W-:-:S02]  /*8d50*/  SHF.L.W.U32.HI R40, R18, 0x19, R18 ;  /* 0x0000001912287819 */ /* 0x000fc40000010e12 */
[----:B------:R-:W-:Y:S02]  /*8d60*/  SHF.R.U32.HI R54, RZ, 0x3, R18 ;  /* 0x00000003ff367819 */ /* 0x000fe40000011612 */
[--C-:B------:R-:W-:Y:S02]  /*8d70*/  SHF.L.W.U32.HI R61, R58, 0x7, R58.reuse ;  /* 0x000000073a3d7819 */ /* 0x100fe40000010e3a */
[----:B------:R-:W-:Y:S02]  /*8d80*/  LOP3.LUT R40, R54, R40, R21, 0x96, !PT ;  /* 0x0000002836287212 */ /* 0x000fe400078e9615 */
[C-C-:B------:R-:W-:Y:S02]  /*8d90*/  SHF.L.W.U32.HI R21, R58.reuse, 0x1a, R58.reuse ;  /* 0x0000001a3a157819 */ /* 0x140fe40000010e3a */
[----:B------:R-:W-:-:S04]  /*8da0*/  SHF.L.W.U32.HI R54, R58, 0x15, R58 ;  /* 0x000000153a367819 */ /* 0x000fc80000010e3a */
[----:B------:R-:W-:Y:S02]  /*8db0*/  LOP3.LUT R21, R61, R21, R54, 0x96, !PT ;  /* 0x000000153d157212 */ /* 0x000fe400078e9636 */
[----:B------:R-:W-:Y:S02]  /*8dc0*/  LOP3.LUT R54, R55, R58, R52, 0xe2, !PT ;  /* 0x0000003a37367212 */ /* 0x000fe400078ee234 */
[C---:B------:R-:W-:Y:S02]  /*8dd0*/  SHF.L.W.U32.HI R61, R57.reuse, 0xa, R57 ;  /* 0x0000000a393d7819 */ /* 0x040fe40000010e39 */
[----:B------:R-:W-:Y:S02]  /*8de0*/  IADD3 R62, PT, PT, R54, R21, R25 ;  /* 0x00000015363e7210 */ /* 0x000fe40007ffe019 */
[C-C-:B------:R-:W-:Y:S02]  /*8df0*/  SHF.L.W.U32.HI R21, R57.reuse, 0x1e, R57.reuse ;  /* 0x0000001e39157819 */ /* 0x140fe40000010e39 */
[----:B------:R-:W-:-:S04]  /*8e00*/  SHF.L.W.U32.HI R54, R57, 0x13, R57 ;  /* 0x0000001339367819 */ /* 0x000fc80000010e39 */
[----:B------:R-:W-:Y:S02]  /*8e10*/  LOP3.LUT R21, R61, R54, R21, 0x96, !PT ;  /* 0x000000363d157212 */ /* 0x000fe400078e9615 */
[----:B------:R-:W-:Y:S02]  /*8e20*/  IADD3 R61, PT, PT, R62, 0x72be5d74, R63 ;  /* 0x72be5d743e3d7810 */ /* 0x000fe40007ffe03f */
[----:B------:R-:W-:Y:S02]  /*8e30*/  LOP3.LUT R62, R65, R48, R57, 0xe8, !PT ;  /* 0x00000030413e7212 */ /* 0x000fe400078ee839 */
[----:B------:R-:W-:Y:S02]  /*8e40*/  SHF.L.W.U32.HI R54, R19, 0x19, R19 ;  /* 0x0000001913367819 */ /* 0x000fe40000010e13 */
[----:B------:R-:W-:Y:S01]  /*8e50*/  IADD3 R62, PT, PT, R61, R21, R62 ;  /* 0x000000153d3e7210 */ /* 0x000fe20007ffe03e */
[----:B------:R-:W-:Y:S01]  /*8e60*/  IMAD.IADD R61, R60, 0x1, R61 ;  /* 0x000000013c3d7824 */ /* 0x000fe200078e023d */
[----:B------:R-:W-:-:S02]  /*8e70*/  SHF.L.W.U32.HI R21, R24, 0xe, R19 ;  /* 0x0000000e18157819 */ /* 0x000fc40000010e13 */
[----:B------:R-:W-:Y:S02]  /*8e80*/  SHF.R.U32.HI R24, RZ, 0x3, R19 ;  /* 0x00000003ff187819 */ /* 0x000fe40000011613 */
[C---:B------:R-:W-:Y:S02]  /*8e90*/  SHF.L.W.U32.HI R63, R61.reuse, 0x1a, R61 ;  /* 0x0000001a3d3f7819 */ /* 0x040fe40000010e3d */
        /* <DEDUP_REMOVED lines=14> */
[----:B------:R-:W-:-:S04]  /*8f80*/  LOP3.LUT R24, R21, R24, RZ, 0xfc, !PT ;  /* 0x0000001815187212 */ /* 0x000fc800078efcff */
[----:B------:R-:W-:Y:S02]  /*8f90*/  IADD3 R63, PT, PT, R30, R63, R24 ;  /* 0x0000003f1e3f7210 */ /* 0x000fe40007ffe018 */
[C---:B------:R-:W-:Y:S02]  /*8fa0*/  SHF.L.W.U32.HI R30, R62.reuse, 0x1e, R62 ;  /* 0x0000001e3e1e7819 */ /* 0x040fe40000010e3e */
[----:B------:R-:W-:Y:S02]  /*8fb0*/  IADD3 R60, PT, PT, R63, -0x7f214e02, R52 ;  /* 0x80deb1fe3f3c7810 */ /* 0x000fe40007ffe034 */
[C-C-:B------:R-:W-:Y:S02]  /*8fc0*/  SHF.L.W.U32.HI R63, R62.reuse, 0x13, R62.reuse ;  /* 0x000000133e3f7819 */ /* 0x140fe40000010e3e */
[----:B------:R-:W-:-:S04]  /*8fd0*/  SHF.L.W.U32.HI R52, R62, 0xa, R62 ;  /* 0x0000000a3e347819 */ /* 0x000fc80000010e3e */
[----:B------:R-:W-:Y:S01]  /*8fe0*/  LOP3.LUT R63, R52, R63, R30, 0x96, !PT ;  /* 0x0000003f343f7212 */ /* 0x000fe200078e961e */
[----:B------:R-:W-:Y:S01]  /*8ff0*/  IMAD.IADD R30, R65, 0x1, R60 ;  /* 0x00000001411e7824 */ /* 0x000fe200078e023c */
[----:B------:R-:W-:-:S04]  /*9000*/  LOP3.LUT R52, R48, R57, R62, 0xe8, !PT ;  /* 0x0000003930347212 */ /* 0x000fc800078ee83e */
[----:B------:R-:W-:Y:S02]  /*9010*/  IADD3 R52, PT, PT, R60, R63, R52 ;  /* 0x0000003f3c347210 */ /* 0x000fe40007ffe034 */
[C-C-:B------:R-:W-:Y:S02]  /*9020*/  SHF.L.W.U32.HI R60, R30.reuse, 0x1a, R30.reuse ;  /* 0x0000001a1e3c7819 */ /* 0x140fe40000010e1e */
[C-C-:B------:R-:W-:Y:S02]  /*9030*/  SHF.L.W.U32.HI R63, R30.reuse, 0x15, R30.reuse ;  /* 0x000000151e3f7819 */ /* 0x140fe40000010e1e */
[----:B------:R-:W-:-:S04]  /*9040*/  SHF.L.W.U32.HI R64, R30, 0x7, R30 ;  /* 0x000000071e407819 */ /* 0x000fc80000010e1e */
[----:B------:R-:W-:Y:S02]  /*9050*/  LOP3.LUT R63, R64, R60, R63, 0x96, !PT ;  /* 0x0000003c403f7212 */ /* 0x000fe400078e963f */
[----:B------:R-:W-:-:S04]  /*9060*/  LOP3.LUT R60, R61, R30, R58, 0xe2, !PT ;  /* 0x0000001e3d3c7212 */ /* 0x000fc800078ee23a */
[----:B------:R-:W-:Y:S02]  /*9070*/  IADD3 R60, PT, PT, R60, R63, R51 ;  /* 0x0000003f3c3c7210 */ /* 0x000fe40007ffe033 */
[--C-:B------:R-:W-:Y:S02]  /*9080*/  SHF.L.W.U32.HI R63, R52, 0xa, R52.reuse ;  /* 0x0000000a343f7819 */ /* 0x100fe40000010e34 */
        /* <DEDUP_REMOVED lines=30> */
[----:B------:R-:W-:Y:S01]  /*9270*/  SHF.L.W.U32.HI R61, R57, 0xa, R57 ;  /* 0x0000000a393d7819 */ /* 0x000fe20000010e39 */
[----:B------:R-:W-:-:S03]  /*9280*/  IMAD.IADD R62, R62, 0x1, R65 ;  /* 0x000000013e3e7824 */ /* 0x000fc600078e0241 */
[----:B------:R-:W-:Y:S02]  /*9290*/  LOP3.LUT R58, R61, R58, R55, 0x96, !PT ;  /* 0x0000003a3d3a7212 */ /* 0x000fe400078e9637 */
[----:B------:R-:W-:Y:S02]  /*92a0*/  LOP3.LUT R55, R52, R48, R57, 0xe8, !PT ;  /* 0x0000003034377212 */ /* 0x000fe400078ee839 */
[C-C-:B------:R-:W-:Y:S02]  /*92b0*/  SHF.L.W.U32.HI R61, R62.reuse, 0x15, R62.reuse ;  /* 0x000000153e3d7819 */ /* 0x140fe40000010e3e */
[----:B------:R-:W-:Y:S02]  /*92c0*/  IADD3 R55, PT, PT, R65, R58, R55 ;  /* 0x0000003a41377210 */ /* 0x000fe40007ffe037 */
        /* <DEDUP_REMOVED lines=20> */
[----:B------:R-:W-:Y:S02]  /*9410*/  IADD3 R63, PT, PT, R52, 0xfc19dc6, R63 ;  /* 0x0fc19dc6343f7810 */ /* 0x000fe40007ffe03f */
[C-C-:B------:R-:W-:Y:S02]  /*9420*/  SHF.L.W.U32.HI R65, R30.reuse, 0x13, R30.reuse ;  /* 0x000000131e417819 */ /* 0x140fe40000010e1e */
[----:B------:R-:W-:-:S04]  /*9430*/  SHF.L.W.U32.HI R52, R30, 0xa, R30 ;  /* 0x0000000a1e347819 */ /* 0x000fc80000010e1e */
[----:B------:R-:W-:Y:S01]  /*9440*/  LOP3.LUT R58, R52, R65, R58, 0x96, !PT ;  /* 0x00000041343a7212 */ /* 0x000fe200078e963a */
[----:B------:R-:W-:-:S05]  /*9450*/  IMAD.IADD R52, R48, 0x1, R63 ;  /* 0x0000000130347824 */ /* 0x000fca00078e023f */
[C-C-:B------:R-:W-:Y:S02]  /*9460*/  SHF.L.W.U32.HI R48, R52.reuse, 0x1a, R52.reuse ;  /* 0x0000001a34307819 */ /* 0x140fe40000010e34 */
[C-C-:B------:R-:W-:Y:S02]  /*9470*/  SHF.L.W.U32.HI R65, R52.reuse, 0x15, R52.reuse ;  /* 0x0000001534417819 */ /* 0x140fe40000010e34 */
[----:B------:R-:W-:-:S04]  /*9480*/  SHF.L.W.U32.HI R64, R52, 0x7, R52 ;  /* 0x0000000734407819 */ /* 0x000fc80000010e34 */
[----:B------:R-:W-:Y:S02]  /*9490*/  LOP3.LUT R64, R64, R48, R65, 0x96, !PT ;  /* 0x0000003040407212 */ /* 0x000fe400078e9641 */
[----:B------:R-:W-:-:S04]  /*94a0*/  LOP3.LUT R48, R61, R52, R62, 0xe2, !PT ;  /* 0x000000343d307212 */ /* 0x000fc800078ee23e */
[----:B------:R-:W-:-:S04]  /*94b0*/  IADD3 R65, PT, PT, R48, R64, R37 ;  /* 0x0000004030417210 */ /* 0x000fc80007ffe025 */
[----:B------:R-:W-:Y:S02]  /*94c0*/  IADD3 R48, PT, PT, R65, 0x240ca1cc, R60 ;  /* 0x240ca1cc41307810 */ /* 0x000fe40007ffe03c */
[----:B------:R-:W-:-:S03]  /*94d0*/  IADD3 R39, PT, PT, R39, R43, R24 ;  /* 0x0000002b27277210 */ /* 0x000fc60007ffe018 */
[----:B------:R-:W-:-:S05]  /*94e0*/  IMAD.IADD R43, R57, 0x1, R48 ;  /* 0x00000001392b7824 */ /* 0x000fca00078e0230 */
[C-C-:B------:R-:W-:Y:S02]  /*94f0*/  SHF.L.W.U32.HI R60, R43.reuse, 0x1a, R43.reuse ;  /* 0x0000001a2b3c7819 */ /* 0x140fe40000010e2b */
[C-C-:B------:R-:W-:Y:S02]  /*9500*/  SHF.L.W.U32.HI R65, R43.reuse, 0x15, R43.reuse ;  /* 0x000000152b417819 */ /* 0x140fe40000010e2b */
[----:B------:R-:W-:Y:S01]  /*9510*/  SHF.L.W.U32.HI R64, R43, 0x7, R43 ;  /* 0x000000072b407819 */ /* 0x000fe20000010e2b */
[----:B------:R-:W-:-:S03]  /*9520*/  IMAD.IADD R39, R40, 0x1, R39 ;  /* 0x0000000128277824 */ /* 0x000fc600078e0227 */
[----:B------:R-:W-:Y:S02]  /*9530*/  LOP3.LUT R60, R64, R60, R65, 0x96, !PT ;  /* 0x0000003c403c7212 */ /* 0x000fe400078e9641 */
[----:B------:R-:W-:Y:S02]  /*9540*/  IADD3 R65, PT, PT, R18, R50, R51 ;  /* 0x0000003212417210 */ /* 0x000fe40007ffe033 */
[----:B------:R-:W-:-:S04]  /*9550*/  LOP3.LUT R18, R52, R43, R61, 0xe2, !PT ;  /* 0x0000002b34127212 */ /* 0x000fc800078ee23d */
[----:B------:R-:W-:Y:S01]  /*9560*/  IADD3 R67, PT, PT, R18, R60, R39 ;  /* 0x0000003c12437210 */ /* 0x000fe20007ffe027 */
[----:B------:R-:W-:Y:S01]  /*9570*/  IMAD.IADD R18, R54, 0x1, R65 ;  /* 0x0000000136127824 */ /* 0x000fe200078e0241 */
[----:B------:R-:W-:Y:S02]  /*9580*/  LOP3.LUT R57, R57, R55, R30, 0xe8, !PT ;  /* 0x0000003739397212 */ /* 0x000fe400078ee81e */
[----:B------:R-:W-:Y:S02]  /*9590*/  IADD3 R54, PT, PT, R67, 0x2de92c6f, R62 ;  /* 0x2de92c6f43367810 */ /* 0x000fe40007ffe03e */
[----:B------:R-:W-:Y:S02]  /*95a0*/  IADD3 R57, PT, PT, R63, R58, R57 ;  /* 0x0000003a3f397210 */ /* 0x000fe40007ffe039 */
[C---:B------:R-:W-:Y:S01]  /*95b0*/  SHF.L.W.U32.HI R40, R18.reuse, 0xf, R18 ;  /* 0x0000000f12287819 */ /* 0x040fe20000010e12 */
        /* <DEDUP_REMOVED lines=8> */
[----:B------:R-:W-:Y:S02]  /*9640*/  LOP3.LUT R65, R43, R63, R52, 0xe2, !PT ;  /* 0x0000003f2b417212 */ /* 0x000fe400078ee234 */
[--C-:B------:R-:W-:Y:S02]  /*9650*/  SHF.R.U32.HI R50, RZ, 0xa, R39.reuse ;  /* 0x0000000aff327819 */ /* 0x100fe40000011627 */
[----:B------:R-:W-:Y:S02]  /*9660*/  IADD3 R60, PT, PT, R65, R40, R18 ;  /* 0x00000028413c7210 */ /* 0x000fe40007ffe012 */
[C-C-:B------:R-:W-:Y:S02]  /*9670*/  SHF.L.W.U32.HI R40, R39.reuse, 0xf, R39.reuse ;  /* 0x0000000f27287819 */ /* 0x140fe40000010e27 */
[----:B------:R-:W-:-:S02]  /*9680*/  SHF.L.W.U32.HI R65, R39, 0xd, R39 ;  /* 0x0000000d27417819 */ /* 0x000fc40000010e27 */
[----:B------:R-:W-:Y:S02]  /*9690*/  IADD3 R61, PT, PT, R60, 0x4a7484aa, R61 ;  /* 0x4a7484aa3c3d7810 */ /* 0x000fe40007ffe03d */
[----:B------:R-:W-:Y:S02]  /*96a0*/  LOP3.LUT R50, R50, R40, R65, 0x96, !PT ;  /* 0x0000002832327212 */ /* 0x000fe400078e9641 */
[--C-:B------:R-:W-:Y:S02]  /*96b0*/  SHF.L.W.U32.HI R59, R59, 0xe, R22.reuse ;  /* 0x0000000e3b3b7819 */ /* 0x100fe40000010e16 */
[--C-:B------:R-:W-:Y:S02]  /*96c0*/  SHF.L.W.U32.HI R40, R22, 0x19, R22.reuse ;  /* 0x0000001916287819 */ /* 0x100fe40000010e16 */
[----:B------:R-:W-:-:S04]  /*96d0*/  SHF.R.U32.HI R60, RZ, 0x3, R22 ;  /* 0x00000003ff3c7819 */ /* 0x000fc80000011616 */
[----:B------:R-:W-:Y:S01]  /*96e0*/  LOP3.LUT R59, R60, R40, R59, 0x96, !PT ;  /* 0x000000283c3b7212 */ /* 0x000fe200078e963b */
[----:B------:R-:W-:Y:S01]  /*96f0*/  IMAD.IADD R40, R30, 0x1, R61 ;  /* 0x000000011e287824 */ /* 0x000fe200078e023d */
[----:B------:R-:W-:-:S04]  /*9700*/  IADD3 R50, PT, PT, R19, R50, R46 ;  /* 0x0000003213327210 */ /* 0x000fc80007ffe02e */
[C-C-:B------:R-:W-:Y:S02]  /*9710*/  SHF.L.W.U32.HI R19, R40.reuse, 0x1a, R40.reuse ;  /* 0x0000001a28137819 */ /* 0x140fe40000010e28 */
[C-C-:B------:R-:W-:Y:S02]  /*9720*/  SHF.L.W.U32.HI R60, R40.reuse, 0x15, R40.reuse ;  /* 0x00000015283c7819 */ /* 0x140fe40000010e28 */
[----:B------:R-:W-:-:S04]  /*9730*/  SHF.L.W.U32.HI R62, R40, 0x7, R40 ;  /* 0x00000007283e7819 */ /* 0x000fc80000010e28 */
[----:B------:R-:W-:Y:S01]  /*9740*/  LOP3.LUT R60, R62, R19, R60, 0x96, !PT ;  /* 0x000000133e3c7212 */ /* 0x000fe200078e963c */
[----:B------:R-:W-:Y:S01]  /*9750*/  IMAD.IADD R19, R59, 0x1, R50 ;  /* 0x000000013b137824 */ /* 0x000fe200078e0232 */
[----:B------:R-:W-:Y:S02]  /*9760*/  LOP3.LUT R50, R63, R40, R43, 0xe2, !PT ;  /* 0x000000283f327212 */ /* 0x000fe400078ee22b */
[----:B------:R-:W-:Y:S02]  /*9770*/  SHF.L.W.U32.HI R59, R32, 0xe, R23 ;  /* 0x0000000e203b7819 */ /* 0x000fe40000010e17 */
[----:B------:R-:W-:Y:S02]  /*9780*/  IADD3 R65, PT, PT, R50, R60, R19 ;  /* 0x0000003c32417210 */ /* 0x000fe40007ffe013 */
[--C-:B------:R-:W-:Y:S02]  /*9790*/  SHF.L.W.U32.HI R32, R23, 0x19, R23.reuse ;  /* 0x0000001917207819 */ /* 0x100fe40000010e17 */
[----:B------:R-:W-:-:S02]  /*97a0*/  SHF.R.U32.HI R50, RZ, 0x3, R23 ;  /* 0x00000003ff327819 */ /* 0x000fc40000011617 */
[----:B------:R-:W-:Y:S02]  /*97b0*/  SHF.L.W.U32.HI R60, R57, 0xa, R57 ;  /* 0x0000000a393c7819 */ /* 0x000fe40000010e39 */
[----:B------:R-:W-:Y:S02]  /*97c0*/  LOP3.LUT R32, R50, R32, R59, 0x96, !PT ;  /* 0x0000002032207212 */ /* 0x000fe400078e963b */
[----:B------:R-:W-:Y:S02]  /*97d0*/  IADD3 R50, PT, PT, R65, 0x5cb0a9dc, R52 ;  /* 0x5cb0a9dc41327810 */ /* 0x000fe40007ffe034 */
[C-C-:B------:R-:W-:Y:S02]  /*97e0*/  SHF.L.W.U32.HI R52, R57.reuse, 0x1e, R57.reuse ;  /* 0x0000001e39347819 */ /* 0x140fe40000010e39 */
[--C-:B------:R-:W-:Y:S02]  /*97f0*/  SHF.L.W.U32.HI R59, R57, 0x13, R57.reuse ;  /* 0x00000013393b7819 */ /* 0x100fe40000010e39 */
[----:B------:R-:W-:Y:S01]  /*9800*/  LOP3.LUT R65, R55, R30, R57, 0xe8, !PT ;  /* 0x0000001e37417212 */ /* 0x000fe200078ee839 */
[----:B------:R-:W-:Y:S01]  /*9810*/  IMAD.IADD R55, R57, 0x1, R50 ;  /* 0x0000000139377824 */ /* 0x000fe200078e0232 */
[----:B------:R-:W-:-:S02]  /*9820*/  LOP3.LUT R52, R60, R59, R52, 0x96, !PT ;  /* 0x0000003b3c347212 */ /* 0x000fc400078e9634 */
[----:B------:R-:W-:Y:S02]  /*9830*/  IADD3 R59, PT, PT, R22, R58, R49 ;  /* 0x0000003a163b7210 */ /* 0x000fe40007ffe031 */
[----:B------:R-:W-:Y:S02]  /*9840*/  IADD3 R52, PT, PT, R48, R52, R65 ;  /* 0x0000003430347210 */ /* 0x000fe40007ffe041 */
[C-C-:B------:R-:W-:Y:S02]  /*9850*/  SHF.L.W.U32.HI R48, R55.reuse, 0x1a, R55.reuse ;  /* 0x0000001a37307819 */ /* 0x140fe40000010e37 */
[C-C-:B------:R-:W-:Y:S02]  /*9860*/  SHF.L.W.U32.HI R65, R55.reuse, 0x15, R55.reuse ;  /* 0x0000001537417819 */ /* 0x140fe40000010e37 */
[----:B------:R-:W-:Y:S01]  /*9870*/  SHF.L.W.U32.HI R58, R55, 0x7, R55 ;  /* 0x00000007373a7819 */ /* 0x000fe20000010e37 */
[----:B------:R-:W-:Y:S01]  /*9880*/  IMAD.IADD R22, R32, 0x1, R59 ;  /* 0x0000000120167824 */ /* 0x000fe200078e023b */
[----:B------:R-:W-:-:S02]  /*9890*/  SHF.L.W.U32.HI R33, R33, 0xe, R56 ;  /* 0x0000000e21217819 */ /* 0x000fc40000010e38 */
[----:B------:R-:W-:Y:S02]  /*98a0*/  LOP3.LUT R58, R58, R48, R65, 0x96, !PT ;  /* 0x000000303a3a7212 */ /* 0x000fe400078e9641 */
[--C-:B------:R-:W-:Y:S02]  /*98b0*/  SHF.L.W.U32.HI R32, R56, 0x19, R56.reuse ;  /* 0x0000001938207819 */ /* 0x100fe40000010e38 */
[----:B------:R-:W-:Y:S02]  /*98c0*/  SHF.R.U32.HI R48, RZ, 0x3, R56 ;  /* 0x00000003ff307819 */ /* 0x000fe40000011638 */
[----:B------:R-:W-:Y:S02]  /*98d0*/  LOP3.LUT R59, R40, R55, R63, 0xe2, !PT ;  /* 0x00000037283b7212 */ /* 0x000fe400078ee23f */
[----:B------:R-:W-:Y:S02]  /*98e0*/  LOP3.LUT R32, R48, R32, R33, 0x96, !PT ;  /* 0x0000002030207212 */ /* 0x000fe400078e9621 */
[----:B------:R-:W-:-:S02]  /*98f0*/  IADD3 R60, PT, PT, R59, R58, R22 ;  /* 0x0000003a3b3c7210 */ /* 0x000fc40007ffe016 */
[C-C-:B------:R-:W-:Y:S02]  /*9900*/  SHF.L.W.U32.HI R33, R19.reuse, 0xf, R19.reuse ;  /* 0x0000000f13217819 */ /* 0x140fe40000010e13 */
[--C-:B------:R-:W-:Y:S02]  /*9910*/  SHF.L.W.U32.HI R48, R19, 0xd, R19.reuse ;  /* 0x0000000d13307819 */ /* 0x100fe40000010e13 */
[----:B------:R-:W-:Y:S02]  /*9920*/  SHF.R.U32.HI R58, RZ, 0xa, R19 ;  /* 0x0000000aff3a7819 */ /* 0x000fe40000011613 */
[----:B------:R-:W-:Y:S02]  /*9930*/  IADD3 R43, PT, PT, R60, 0x76f988da, R43 ;  /* 0x76f988da3c2b7810 */ /* 0x000fe40007ffe02b */
[----:B------:R-:W-:Y:S02]  /*9940*/  LOP3.LUT R58, R58, R33, R48, 0x96, !PT ;  /* 0x000000213a3a7212 */ /* 0x000fe400078e9630 */
[----:B------:R-:W-:-:S02]  /*9950*/  SHF.L.W.U32.HI R33, R52, 0x1e, R52 ;  /* 0x0000001e34217819 */ /* 0x000fc40000010e34 */
[C-C-:B------:R-:W-:Y:S02]  /*9960*/  SHF.L.W.U32.HI R48, R52.reuse, 0x13, R52.reuse ;  /* 0x0000001334307819 */ /* 0x140fe40000010e34 */
[----:B------:R-:W-:-:S04]  /*9970*/  SHF.L.W.U32.HI R59, R52, 0xa, R52 ;  /* 0x0000000a343b7819 */ /* 0x000fc80000010e34 */
[----:B------:R-:W-:Y:S01]  /*9980*/  LOP3.LUT R59, R59, R48, R33, 0x96, !PT ;  /* 0x000000303b3b7212 */ /* 0x000fe200078e9621 */
[----:B------:R-:W-:Y:S01]  /*9990*/  IMAD.IADD R48, R52, 0x1, R43 ;  /* 0x0000000134307824 */ /* 0x000fe200078e022b */
[----:B------:R-:W-:-:S04]  /*99a0*/  IADD3 R23, PT, PT, R23, R58, R31 ;  /* 0x0000003a17177210 */ /* 0x000fc80007ffe01f */
[C-C-:B------:R-:W-:Y:S02]  /*99b0*/  SHF.L.W.U32.HI R33, R48.reuse, 0x1a, R48.reuse ;  /* 0x0000001a30217819 */ /* 0x140fe40000010e30 */
[C-C-:B------:R-:W-:Y:S02]  /*99c0*/  SHF.L.W.U32.HI R58, R48.reuse, 0x15, R48.reuse ;  /* 0x00000015303a7819 */ /* 0x140fe40000010e30 */
[----:B------:R-:W-:Y:S01]  /*99d0*/  SHF.L.W.U32.HI R60, R48, 0x7, R48 ;  /* 0x00000007303c7819 */ /* 0x000fe20000010e30 */
[----:B------:R-:W-:-:S03]  /*99e0*/  IMAD.IADD R23, R32, 0x1, R23 ;  /* 0x0000000120177824 */ /* 0x000fc600078e0217 */
[----:B------:R-:W-:Y:S02]  /*99f0*/  LOP3.LUT R58, R60, R33, R58, 0x96, !PT ;  /* 0x000000213c3a7212 */ /* 0x000fe400078e963a */
[----:B------:R-:W-:Y:S02]  /*9a00*/  LOP3.LUT R33, R30, R57, R52, 0xe8, !PT ;  /* 0x000000391e217212 */ /* 0x000fe400078ee834 */
[----:B------:R-:W-:Y:S02]  /*9a10*/  LOP3.LUT R30, R55, R48, R40, 0xe2, !PT ;  /* 0x00000030371e7212 */ /* 0x000fe400078ee228 */
[----:B------:R-:W-:Y:S02]  /*9a20*/  IADD3 R54, PT, PT, R54, R59, R33 ;  /* 0x0000003b36367210 */ /* 0x000fe40007ffe021 */
[----:B------:R-:W-:Y:S02]  /*9a30*/  IADD3 R60, PT, PT, R30, R58, R23 ;  /* 0x0000003a1e3c7210 */ /* 0x000fe40007ffe017 */
[----:B------:R-:W-:-:S02]  /*9a40*/  SHF.L.W.U32.HI R59, R47, 0xe, R38 ;  /* 0x0000000e2f3b7819 */ /* 0x000fc40000010e26 */
[--C-:B------:R-:W-:Y:S02]  /*9a50*/  SHF.L.W.U32.HI R32, R38, 0x19, R38.reuse ;  /* 0x0000001926207819 */ /* 0x100fe40000010e26 */
[----:B------:R-:W-:Y:S02]  /*9a60*/  SHF.R.U32.HI R58, RZ, 0x3, R38 ;  /* 0x00000003ff3a7819 */ /* 0x000fe40000011626 */
[C-C-:B------:R-:W-:Y:S02]  /*9a70*/  SHF.L.W.U32.HI R30, R22.reuse, 0xf, R22.reuse ;  /* 0x0000000f161e7819 */ /* 0x140fe40000010e16 */
[--C-:B------:R-:W-:Y:S02]  /*9a80*/  SHF.L.W.U32.HI R33, R22, 0xd, R22.reuse ;  /* 0x0000000d16217819 */ /* 0x100fe40000010e16 */
[----:B------:R-:W-:Y:S02]  /*9a90*/  SHF.R.U32.HI R47, RZ, 0xa, R22 ;  /* 0x0000000aff2f7819 */ /* 0x000fe40000011616 */
[----:B------:R-:W-:-:S02]  /*9aa0*/  IADD3 R63, PT, PT, R60, -0x67c1aeae, R63 ;  /* 0x983e51523c3f7810 */ /* 0x000fc40007ffe03f */
[----:B------:R-:W-:Y:S02]  /*9ab0*/  LOP3.LUT R32, R58, R32, R59, 0x96, !PT ;  /* 0x000000203a207212 */ /* 0x000fe400078e963b */
[----:B------:R-:W-:Y:S01]  /*9ac0*/  LOP3.LUT R30, R47, R30, R33, 0x96, !PT ;  /* 0x0000001e2f1e7212 */ /* 0x000fe200078e9621 */
[C---:B------:R-:W-:Y:S01]  /*9ad0*/  IMAD.IADD R33, R54.reuse, 0x1, R63 ;  /* 0x0000000136217824 */ /* 0x040fe200078e023f */
[C-C-:B------:R-:W-:Y:S02]  /*9ae0*/  SHF.L.W.U32.HI R58, R54.reuse, 0x1e, R54.reuse ;  /* 0x0000001e363a7819 */ /* 0x140fe40000010e36 */
[C-C-:B------:R-:W-:Y:S02]  /*9af0*/  SHF.L.W.U32.HI R59, R54.reuse, 0x13, R54.reuse ;  /* 0x00000013363b7819 */ /* 0x140fe40000010e36 */
[----:B------:R-:W-:Y:S02]  /*9b00*/  SHF.L.W.U32.HI R60, R54, 0xa, R54 ;  /* 0x0000000a363c7819 */ /* 0x000fe40000010e36 */
[----:B------:R-:W-:-:S02]  /*9b10*/  IADD3 R47, PT, PT, R56, R30, R53 ;  /* 0x0000001e382f7210 */ /* 0x000fc40007ffe035 */
[----:B------:R-:W-:Y:S02]  /*9b20*/  LOP3.LUT R30, R60, R59, R58, 0x96, !PT ;  /* 0x0000003b3c1e7212 */ /* 0x000fe400078e963a */
[C-C-:B------:R-:W-:Y:S02]  /*9b30*/  SHF.L.W.U32.HI R56, R33.reuse, 0x1a, R33.reuse ;  /* 0x0000001a21387819 */ /* 0x140fe40000010e21 */
[C-C-:B------:R-:W-:Y:S02]  /*9b40*/  SHF.L.W.U32.HI R59, R33.reuse, 0x15, R33.reuse ;  /* 0x00000015213b7819 */ /* 0x140fe40000010e21 */
[----:B------:R-:W-:Y:S01]  /*9b50*/  SHF.L.W.U32.HI R58, R33, 0x7, R33 ;  /* 0x00000007213a7819 */ /* 0x000fe20000010e21 */
[----:B------:R-:W-:-:S03]  /*9b60*/  IMAD.IADD R32, R32, 0x1, R47 ;  /* 0x0000000120207824 */ /* 0x000fc600078e022f */
[----:B------:R-:W-:Y:S02]  /*9b70*/  LOP3.LUT R58, R58, R56, R59, 0x96, !PT ;  /* 0x000000383a3a7212 */ /* 0x000fe400078e963b */
[----:B------:R-:W-:Y:S02]  /*9b80*/  LOP3.LUT R59, R48, R33, R55, 0xe2, !PT ;  /* 0x00000021303b7212 */ /* 0x000fe400078ee237 */
[--C-:B------:R-:W-:Y:S02]  /*9b90*/  SHF.L.W.U32.HI R56, R45, 0xe, R44.reuse ;  /* 0x0000000e2d387819 */ /* 0x100fe40000010e2c */
[--C-:B------:R-:W-:Y:S02]  /*9ba0*/  SHF.L.W.U32.HI R47, R44, 0x19, R44.reuse ;  /* 0x000000192c2f7819 */ /* 0x100fe40000010e2c */
[----:B------:R-:W-:Y:S02]  /*9bb0*/  SHF.R.U32.HI R45, RZ, 0x3, R44 ;  /* 0x00000003ff2d7819 */ /* 0x000fe4000001162c */
[----:B------:R-:W-:-:S02]  /*9bc0*/  LOP3.LUT R57, R57, R52, R54, 0xe8, !PT ;  /* 0x0000003439397212 */ /* 0x000fc400078ee836 */
[----:B------:R-:W-:Y:S02]  /*9bd0*/  IADD3 R59, PT, PT, R59, R58, R32 ;  /* 0x0000003a3b3b7210 */ /* 0x000fe40007ffe020 */
[----:B------:R-:W-:Y:S02]  /*9be0*/  LOP3.LUT R47, R45, R47, R56, 0x96, !PT ;  /* 0x0000002f2d2f7212 */ /* 0x000fe400078e9638 */
        /* <DEDUP_REMOVED lines=13> */
[C-C-:B------:R-:W-:Y:S02]  /*9cc0*/  SHF.L.W.U32.HI R57, R30.reuse, 0x15, R30.reuse ;  /* 0x000000151e397819 */ /* 0x140fe40000010e1e */
[----:B------:R-:W-:Y:S01]  /*9cd0*/  SHF.L.W.U32.HI R58, R30, 0x7, R30 ;  /* 0x000000071e3a7819 */ /* 0x000fe20000010e1e */
[----:B------:R-:W-:Y:S01]  /*9ce0*/  IMAD.IADD R38, R47, 0x1, R38 ;  /* 0x000000012f267824 */ /* 0x000fe200078e0226 */
        /* <DEDUP_REMOVED lines=16> */
[----:B------:R-:W-:-:S04]  /*9df0*/  SHF.L.W.U32.HI R44, R50, 0x1e, R50 ;  /* 0x0000001e322c7819 */ /* 0x000fc80000010e32 */
[C-C-:B------:R-:W-:Y:S02]  /*9e00*/  SHF.L.W.U32.HI R56, R45.reuse, 0x1a, R45.reuse ;  /* 0x0000001a2d387819 */ /* 0x140fe40000010e2d */
[C-C-:B------:R-:W-:Y:S02]  /*9e10*/  SHF.L.W.U32.HI R57, R45.reuse, 0x15, R45.reuse ;  /* 0x000000152d397819 */ /* 0x140fe40000010e2d */
[----:B------:R-:W-:Y:S01]  /*9e20*/  SHF.L.W.U32.HI R58, R45, 0x7, R45 ;  /* 0x000000072d3a7819 */ /* 0x000fe20000010e2d */
[----:B------:R-:W-:Y:S01]  /*9e30*/  IMAD.IADD R20, R20, 0x1, R47 ;  /* 0x0000000114147824 */ /* 0x000fe200078e022f */
        /* <DEDUP_REMOVED lines=9> */
[----:B------:R-:W-:Y:S02]  /*9ed0*/  IADD3 R48, PT, PT, R57, -0x40a68039, R48 ;  /* 0xbf597fc739307810 */ /* 0x000fe40007ffe030 */
        /* <DEDUP_REMOVED lines=10> */
[C-C-:B------:R-:W-:Y:S02]  /*9f80*/  SHF.L.W.U32.HI R54, R52.reuse, 0x15, R52.reuse ;  /* 0x0000001534367819 */ /* 0x140fe40000010e34 */
[----:B------:R-:W-:Y:S01]  /*9f90*/  SHF.L.W.U32.HI R56, R52, 0x7, R52 ;  /* 0x0000000734387819 */ /* 0x000fe20000010e34 */
[----:B------:R-:W-:Y:S01]  /*9fa0*/  IMAD.IADD R21, R21, 0x1, R44 ;  /* 0x0000000115157824 */ /* 0x000fe200078e022c */
[----:B------:R-:W-:-:S02]  /*9fb0*/  SHF.L.W.U32.HI R57, R43, 0x13, R43 ;  /* 0x000000132b397819 */ /* 0x000fc40000010e2b */
[----:B------:R-:W-:Y:S02]  /*9fc0*/  LOP3.LUT R59, R56, R47, R54, 0x96, !PT ;  /* 0x0000002f383b7212 */ /* 0x000fe400078e9636 */
[C-C-:B------:R-:W-:Y:S02]  /*9fd0*/  SHF.L.W.U32.HI R54, R43.reuse, 0x1e, R43.reuse ;  /* 0x0000001e2b367819 */ /* 0x140fe40000010e2b */
[----:B------:R-:W-:Y:S02]  /*9fe0*/  SHF.L.W.U32.HI R56, R43, 0xa, R43 ;  /* 0x0000000a2b387819 */ /* 0x000fe40000010e2b */
[----:B------:R-:W-:Y:S02]  /*9ff0*/  LOP3.LUT R58, R45, R52, R30, 0xe2, !PT ;  /* 0x000000342d3a7212 */ /* 0x000fe400078ee21e */
        /* <DEDUP_REMOVED lines=47> */
[C-C-:B------:R-:W-:Y:S02]  /*a2f0*/  SHF.L.W.U32.HI R50, R47.reuse, 0x1e, R47.reuse ;  /* 0x0000001e2f327819 */ /* 0x140fe40000010e2f */
[C-C-:B------:R-:W-:Y:S02]  /*a300*/  SHF.L.W.U32.HI R57, R47.reuse, 0x13, R47.reuse ;  /* 0x000000132f397819 */ /* 0x140fe40000010e2f */
[----:B------:R-:W-:-:S02]  /*a310*/  SHF.L.W.U32.HI R56, R47, 0xa, R47 ;  /* 0x0000000a2f387819 */ /* 0x000fc40000010e2f */
[----:B------:R-:W-:Y:S02]  /*a320*/  LOP3.LUT R58, R25, R24, R52, 0xe2, !PT ;  /* 0x00000018193a7212 */ /* 0x000fe400078ee234 */
[----:B------:R-:W-:Y:S02]  /*a330*/  LOP3.LUT R44, R44, R40, R51, 0x96, !PT ;  /* 0x000000282c2c7212 */ /* 0x000fe400078e9633 */
[----:B------:R-:W-:Y:S02]  /*a340*/  LOP3.LUT R56, R56, R57, R50, 0x96, !PT ;  /* 0x0000003938387212 */ /* 0x000fe400078e9632 */
[----:B------:R-:W-:Y:S02]  /*a350*/  LOP3.LUT R40, R43, R54, R47, 0xe8, !PT ;  /* 0x000000362b287212 */ /* 0x000fe400078ee82f */
[----:B------:R-:W-:Y:S02]  /*a360*/  IADD3 R58, PT, PT, R58, R59, R41 ;  /* 0x0000003b3a3a7210 */ /* 0x000fe40007ffe029 */
[----:B------:R-:W-:-:S02]  /*a370*/  IADD3 R55, PT, PT, R55, R56, R40 ;  /* 0x0000003837377210 */ /* 0x000fc40007ffe028 */
[C-C-:B------:R-:W-:Y:S02]  /*a380*/  SHF.L.W.U32.HI R43, R49.reuse, 0x19, R49.reuse ;  /* 0x00000019312b7819 */ /* 0x140fe40000010e31 */
[--C-:B------:R-:W-:Y:S02]  /*a390*/  SHF.L.W.U32.HI R50, R49, 0xe, R49.reuse ;  /* 0x0000000e31327819 */ /* 0x100fe40000010e31 */
[----:B------:R-:W-:Y:S02]  /*a3a0*/  SHF.R.U32.HI R51, RZ, 0x3, R49 ;  /* 0x00000003ff337819 */ /* 0x000fe40000011631 */
[----:B------:R-:W-:Y:S02]  /*a3b0*/  IADD3 R40, PT, PT, R58, 0x6ca6351, R45 ;  /* 0x06ca63513a287810 */ /* 0x000fe40007ffe02d */
[----:B------:R-:W-:-:S03]  /*a3c0*/  LOP3.LUT R43, R51, R43, R50, 0x96, !PT ;  /* 0x0000002b332b7212 */ /* 0x000fc600078e9632 */
[----:B------:R-:W-:Y:S01]  /*a3d0*/  IMAD.IADD R51, R55, 0x1, R40 ;  /* 0x0000000137337824 */ /* 0x000fe200078e0228 */
[----:B------:R-:W-:-:S04]  /*a3e0*/  IADD3 R44, PT, PT, R46, R44, R23 ;  /* 0x0000002c2e2c7210 */ /* 0x000fc80007ffe017 */
[C-C-:B------:R-:W-:Y:S02]  /*a3f0*/  SHF.L.W.U32.HI R50, R51.reuse, 0x1a, R51.reuse ;  /* 0x0000001a33327819 */ /* 0x140fe40000010e33 */
[C-C-:B------:R-:W-:Y:S02]  /*a400*/  SHF.L.W.U32.HI R57, R51.reuse, 0x15, R51.reuse ;  /* 0x0000001533397819 */ /* 0x140fe40000010e33 */
[----:B------:R-:W-:Y:S01]  /*a410*/  SHF.L.W.U32.HI R56, R51, 0x7, R51 ;  /* 0x0000000733387819 */ /* 0x000fe20000010e33 */
[----:B------:R-:W-:Y:S01]  /*a420*/  IMAD.IADD R44, R43, 0x1, R44 ;  /* 0x000000012b2c7824 */ /* 0x000fe200078e022c */
        /* <DEDUP_REMOVED lines=9> */
[----:B------:R-:W-:Y:S02]  /*a4c0*/  IADD3 R52, PT, PT, R57, 0x14292967, R52 ;  /* 0x1429296739347810 */ /* 0x000fe40007ffe034 */
[C-C-:B------:R-:W-:Y:S02]  /*a4d0*/  SHF.L.W.U32.HI R43, R41.reuse, 0xf, R41.reuse ;  /* 0x0000000f292b7819 */ /* 0x140fe40000010e29 */
[--C-:B------:R-:W-:Y:S02]  /*a4e0*/  SHF.L.W.U32.HI R46, R41, 0xd, R41.reuse ;  /* 0x0000000d292e7819 */ /* 0x100fe40000010e29 */
[----:B------:R-:W-:Y:S01]  /*a4f0*/  SHF.R.U32.HI R45, RZ, 0xa, R41 ;  /* 0x0000000aff2d7819 */ /* 0x000fe20000011629 */
        /* <DEDUP_REMOVED lines=9> */
[----:B------:R-:W-:Y:S01]  /*a590*/  SHF.L.W.U32.HI R56, R48, 0x7, R48 ;  /* 0x0000000730387819 */ /* 0x000fe20000010e30 */
[----:B------:R-:W-:Y:S01]  /*a5a0*/  IMAD.IADD R43, R54, 0x1, R43 ;  /* 0x00000001362b7824 */ /* 0x000fe200078e022b */
[--C-:B------:R-:W-:Y:S02]  /*a5b0*/  SHF.L.W.U32.HI R54, R50, 0x1e, R50.reuse ;  /* 0x0000001e32367819 */ /* 0x100fe40000010e32 */
[----:B------:R-:W-:Y:S02]  /*a5c0*/  LOP3.LUT R59, R56, R46, R49, 0x96, !PT ;  /* 0x0000002e383b7212 */ /* 0x000fe400078e9631 */
[C-C-:B------:R-:W-:Y:S02]  /*a5d0*/  SHF.L.W.U32.HI R57, R50.reuse, 0x13, R50.reuse ;  /* 0x0000001332397819 */ /* 0x140fe40000010e32 */
[----:B------:R-:W-:Y:S02]  /*a5e0*/  SHF.L.W.U32.HI R56, R50, 0xa, R50 ;  /* 0x0000000a32387819 */ /* 0x000fe40000010e32 */
[----:B------:R-:W-:-:S02]  /*a5f0*/  LOP3.LUT R58, R51, R48, R24, 0xe2, !PT ;  /* 0x00000030333a7212 */ /* 0x000fc400078ee218 */
[----:B------:R-:W-:Y:S02]  /*a600*/  LOP3.LUT R56, R56, R57, R54, 0x96, !PT ;  /* 0x0000003938387212 */ /* 0x000fe400078e9636 */
[C-C-:B------:R-:W-:Y:S02]  /*a610*/  SHF.L.W.U32.HI R45, R44.reuse, 0xf, R44.reuse ;  /* 0x0000000f2c2d7819 */ /* 0x140fe40000010e2c */
[--C-:B------:R-:W-:Y:S02]  /*a620*/  SHF.L.W.U32.HI R46, R44, 0xd, R44.reuse ;  /* 0x0000000d2c2e7819 */ /* 0x100fe40000010e2c */
[----:B------:R-:W-:Y:S02]  /*a630*/  SHF.R.U32.HI R49, RZ, 0xa, R44 ;  /* 0x0000000aff317819 */ /* 0x000fe4000001162c */
[----:B------:R-:W-:Y:S02]  /*a640*/  IADD3 R58, PT, PT, R58, R59, R43 ;  /* 0x0000003b3a3a7210 */ /* 0x000fe40007ffe02b */
[----:B------:R-:W-:-:S02]  /*a650*/  LOP3.LUT R54, R47, R55, R50, 0xe8, !PT ;  /* 0x000000372f367212 */ /* 0x000fc400078ee832 */
[----:B------:R-:W-:Y:S02]  /*a660*/  LOP3.LUT R45, R49, R45, R46, 0x96, !PT ;  /* 0x0000002d312d7212 */ /* 0x000fe400078e962e */
[----:B------:R-:W-:Y:S02]  /*a670*/  IADD3 R33, PT, PT, R33, R56, R54 ;  /* 0x0000003821217210 */ /* 0x000fe40007ffe036 */
[----:B------:R-:W-:Y:S02]  /*a680*/  IADD3 R25, PT, PT, R58, 0x27b70a85, R25 ;  /* 0x27b70a853a197810 */ /* 0x000fe40007ffe019 */
[C-C-:B------:R-:W-:Y:S02]  /*a690*/  SHF.L.W.U32.HI R46, R53.reuse, 0x19, R53.reuse ;  /* 0x00000019352e7819 */ /* 0x140fe40000010e35 */
[--C-:B------:R-:W-:Y:S02]  /*a6a0*/  SHF.L.W.U32.HI R47, R53, 0xe, R53.reuse ;  /* 0x0000000e352f7819 */ /* 0x100fe40000010e35 */
[----:B------:R-:W-:-:S02]  /*a6b0*/  SHF.R.U32.HI R49, RZ, 0x3, R53 ;  /* 0x00000003ff317819 */ /* 0x000fc40000011635 */
[----:B------:R-:W-:Y:S01]  /*a6c0*/  IADD3 R45, PT, PT, R31, R45, R38 ;  /* 0x0000002d1f2d7210 */ /* 0x000fe20007ffe026 */
[----:B------:R-:W-:Y:S01]  /*a6d0*/  IMAD.IADD R31, R33, 0x1, R25 ;  /* 0x00000001211f7824 */ /* 0x000fe200078e0219 */
[----:B------:R-:W-:-:S04]  /*a6e0*/  LOP3.LUT R46, R49, R46, R47, 0x96, !PT ;  /* 0x0000002e312e7212 */ /* 0x000fc800078e962f */
        /* <DEDUP_REMOVED lines=28> */
[C---:B------:R-:W-:Y:S02]  /*a8b0*/  SHF.L.W.U32.HI R58, R30.reuse, 0x13, R30 ;  /* 0x000000131e3a7819 */ /* 0x040fe40000010e1e */
[----:B------:R-:W-:Y:S02]  /*a8c0*/  LOP3.LUT R59, R53, R49, R56, 0x96, !PT ;  /* 0x00000031353b7212 */ /* 0x000fe400078e9638 */
[C-C-:B------:R-:W-:Y:S02]  /*a8d0*/  SHF.L.W.U32.HI R53, R30.reuse, 0x1e, R30.reuse ;  /* 0x0000001e1e357819 */ /* 0x140fe40000010e1e */
[----:B------:R-:W-:Y:S02]  /*a8e0*/  SHF.L.W.U32.HI R55, R30, 0xa, R30 ;  /* 0x0000000a1e377819 */ /* 0x000fe40000010e1e */
[----:B------:R-:W-:-:S02]  /*a8f0*/  LOP3.LUT R57, R31, R54, R48, 0xe2, !PT ;  /* 0x000000361f397212 */ /* 0x000fc400078ee230 */
[C-C-:B------:R-:W-:Y:S02]  /*a900*/  SHF.L.W.U32.HI R47, R45.reuse, 0xf, R45.reuse ;  /* 0x0000000f2d2f7819 */ /* 0x140fe40000010e2d */
[--C-:B------:R-:W-:Y:S02]  /*a910*/  SHF.L.W.U32.HI R56, R45, 0xd, R45.reuse ;  /* 0x0000000d2d387819 */ /* 0x100fe40000010e2d */
[----:B------:R-:W-:Y:S02]  /*a920*/  SHF.R.U32.HI R49, RZ, 0xa, R45 ;  /* 0x0000000aff317819 */ /* 0x000fe4000001162d */
[----:B------:R-:W-:Y:S02]  /*a930*/  LOP3.LUT R55, R55, R58, R53, 0x96, !PT ;  /* 0x0000003a37377212 */ /* 0x000fe400078e9635 */
[----:B------:R-:W-:Y:S02]  /*a940*/  IADD3 R58, PT, PT, R57, R59, R46 ;  /* 0x0000003b393a7210 */ /* 0x000fe40007ffe02e */
[----:B------:R-:W-:-:S02]  /*a950*/  LOP3.LUT R53, R50, R33, R30, 0xe8, !PT ;  /* 0x0000002132357212 */ /* 0x000fc400078ee81e */
[----:B------:R-:W-:Y:S02]  /*a960*/  LOP3.LUT R56, R49, R47, R56, 0x96, !PT ;  /* 0x0000002f31387212 */ /* 0x000fe400078e9638 */
[C-C-:B------:R-:W-:Y:S02]  /*a970*/  SHF.L.W.U32.HI R47, R39.reuse, 0x19, R39.reuse ;  /* 0x00000019272f7819 */ /* 0x140fe40000010e27 */
[--C-:B------:R-:W-:Y:S02]  /*a980*/  SHF.L.W.U32.HI R50, R39, 0xe, R39.reuse ;  /* 0x0000000e27327819 */ /* 0x100fe40000010e27 */
[----:B------:R-:W-:Y:S02]  /*a990*/  SHF.R.U32.HI R49, RZ, 0x3, R39 ;  /* 0x00000003ff317819 */ /* 0x000fe40000011627 */
[----:B------:R-:W-:Y:S02]  /*a9a0*/  IADD3 R40, PT, PT, R40, R55, R53 ;  /* 0x0000003728287210 */ /* 0x000fe40007ffe035 */
[----:B------:R-:W-:-:S02]  /*a9b0*/  IADD3 R51, PT, PT, R58, 0x4d2c6dfc, R51 ;  /* 0x4d2c6dfc3a337810 */ /* 0x000fc40007ffe033 */
[----:B------:R-:W-:Y:S02]  /*a9c0*/  LOP3.LUT R47, R49, R47, R50, 0x96, !PT ;  /* 0x0000002f312f7212 */ /* 0x000fe400078e9632 */
[----:B------:R-:W-:Y:S01]  /*a9d0*/  IADD3 R56, PT, PT, R37, R56, R21 ;  /* 0x0000003825387210 */ /* 0x000fe20007ffe015 */
[----:B------:R-:W-:-:S04]  /*a9e0*/  IMAD.IADD R49, R40, 0x1, R51 ;  /* 0x0000000128317824 */ /* 0x000fc800078e0233 */
[----:B------:R-:W-:Y:S01]  /*a9f0*/  IMAD.IADD R37, R47, 0x1, R56 ;  /* 0x000000012f257824 */ /* 0x000fe200078e0238 */
[C-C-:B------:R-:W-:Y:S02]  /*aa00*/  SHF.L.W.U32.HI R55, R49.reuse, 0x1a, R49.reuse ;  /* 0x0000001a31377819 */ /* 0x140fe40000010e31 */
[C-C-:B------:R-:W-:Y:S02]  /*aa10*/  SHF.L.W.U32.HI R56, R49.reuse, 0x15, R49.reuse ;  /* 0x0000001531387819 */ /* 0x140fe40000010e31 */
[----:B------:R-:W-:Y:S02]  /*aa20*/  SHF.L.W.U32.HI R57, R49, 0x7, R49 ;  /* 0x0000000731397819 */ /* 0x000fe40000010e31 */
        /* <DEDUP_REMOVED lines=9> */
[C---:B------:R-:W-:Y:S02]  /*aac0*/  SHF.L.W.U32.HI R47, R46.reuse, 0xf, R46 ;  /* 0x0000000f2e2f7819 */ /* 0x040fe40000010e2e */
[----:B------:R-:W-:Y:S02]  /*aad0*/  IADD3 R48, PT, PT, R55, 0x53380d13, R48 ;  /* 0x53380d1337307810 */ /* 0x000fe40007ffe030 */
[--C-:B------:R-:W-:Y:S02]  /*aae0*/  SHF.L.W.U32.HI R50, R46, 0xd, R46.reuse ;  /* 0x0000000d2e327819 */ /* 0x100fe40000010e2e */
[----:B------:R-:W-:Y:S02]  /*aaf0*/  SHF.R.U32.HI R52, RZ, 0xa, R46 ;  /* 0x0000000aff347819 */ /* 0x000fe4000001162e */
[C-C-:B------:R-:W-:Y:S02]  /*ab00*/  SHF.L.W.U32.HI R53, R18.reuse, 0x19, R18.reuse ;  /* 0x0000001912357819 */ /* 0x140fe40000010e12 */
[----:B------:R-:W-:-:S02]  /*ab10*/  SHF.L.W.U32.HI R56, R18, 0xe, R18 ;  /* 0x0000000e12387819 */ /* 0x000fc40000010e12 */
[----:B------:R-:W-:Y:S02]  /*ab20*/  SHF.R.U32.HI R55, RZ, 0x3, R18 ;  /* 0x00000003ff377819 */ /* 0x000fe40000011612 */
[----:B------:R-:W-:Y:S01]  /*ab30*/  LOP3.LUT R47, R52, R47, R50, 0x96, !PT ;  /* 0x0000002f342f7212 */ /* 0x000fe200078e9632 */
[----:B------:R-:W-:Y:S01]  /*ab40*/  IMAD.IADD R50, R33, 0x1, R48 ;  /* 0x0000000121327824 */ /* 0x000fe200078e0230 */
        /* <DEDUP_REMOVED lines=8> */
[--C-:B------:R-:W-:Y:S02]  /*abd0*/  SHF.L.W.U32.HI R52, R37, 0xd, R37.reuse ;  /* 0x0000000d25347819 */ /* 0x100fe40000010e25 */
[----:B------:R-:W-:Y:S02]  /*abe0*/  SHF.R.U32.HI R53, RZ, 0xa, R37 ;  /* 0x0000000aff357819 */ /* 0x000fe40000011625 */
[----:B------:R-:W-:-:S02]  /*abf0*/  SHF.L.W.U32.HI R55, R33, 0x1e, R33 ;  /* 0x0000001e21377819 */ /* 0x000fc40000010e21 */
[C-C-:B------:R-:W-:Y:S02]  /*ac00*/  SHF.L.W.U32.HI R56, R33.reuse, 0x13, R33.reuse ;  /* 0x0000001321387819 */ /* 0x140fe40000010e21 */
[----:B------:R-:W-:Y:S02]  /*ac10*/  SHF.L.W.U32.HI R57, R33, 0xa, R33 ;  /* 0x0000000a21397819 */ /* 0x000fe40000010e21 */
[----:B------:R-:W-:Y:S02]  /*ac20*/  LOP3.LUT R58, R49, R50, R54, 0xe2, !PT ;  /* 0x00000032313a7212 */ /* 0x000fe400078ee236 */
[----:B------:R-:W-:Y:S02]  /*ac30*/  LOP3.LUT R39, R53, R39, R52, 0x96, !PT ;  /* 0x0000002735277212 */ /* 0x000fe400078e9634 */
[----:B------:R-:W-:Y:S02]  /*ac40*/  LOP3.LUT R56, R57, R56, R55, 0x96, !PT ;  /* 0x0000003839387212 */ /* 0x000fe400078e9637 */
[----:B------:R-:W-:-:S02]  /*ac50*/  IADD3 R58, PT, PT, R58, R59, R47 ;  /* 0x0000003b3a3a7210 */ /* 0x000fc40007ffe02f */
[----:B------:R-:W-:Y:S02]  /*ac60*/  LOP3.LUT R52, R30, R40, R33, 0xe8, !PT ;  /* 0x000000281e347212 */ /* 0x000fe400078ee821 */
[----:B------:R-:W-:Y:S02]  /*ac70*/  IADD3 R31, PT, PT, R58, 0x650a7354, R31 ;  /* 0x650a73543a1f7810 */ /* 0x000fe40007ffe01f */
[----:B------:R-:W-:Y:S02]  /*ac80*/  IADD3 R52, PT, PT, R25, R56, R52 ;  /* 0x0000003819347210 */ /* 0x000fe40007ffe034 */
        /* <DEDUP_REMOVED lines=19> */
[--C-:B------:R-:W-:Y:S02]  /*adc0*/  SHF.L.W.U32.HI R18, R47, 0xf, R47.reuse ;  /* 0x0000000f2f127819 */ /* 0x100fe40000010e2f */
        /* <DEDUP_REMOVED lines=24> */
[----:B------:R-:W-:Y:S02]  /*af50*/  IADD3 R58, PT, PT, R59, R58, R24 ;  /* 0x0000003a3b3a7210 */ /* 0x000fe40007ffe018 */
[----:B------:R-:W-:Y:S02]  /*af60*/  LOP3.LUT R40, R33, R52, R53, 0xe8, !PT ;  /* 0x0000003421287212 */ /* 0x000fe400078ee835 */
[----:B------:R-:W-:-:S02]  /*af70*/  IADD3 R49, PT, PT, R58, -0x7e3d36d2, R49 ;  /* 0x81c2c92e3a317810 */ /* 0x000fc40007ffe031 */
[----:B------:R-:W-:Y:S02]  /*af80*/  IADD3 R40, PT, PT, R51, R55, R40 ;  /* 0x0000003733287210 */ /* 0x000fe40007ffe028 */
[C-C-:B------:R-:W-:Y:S02]  /*af90*/  SHF.L.W.U32.HI R25, R23.reuse, 0x19, R23.reuse ;  /* 0x0000001917197819 */ /* 0x140fe40000010e17 */
[--C-:B------:R-:W-:Y:S02]  /*afa0*/  SHF.L.W.U32.HI R56, R23, 0xe, R23.reuse ;  /* 0x0000000e17387819 */ /* 0x100fe40000010e17 */
[----:B------:R-:W-:Y:S02]  /*afb0*/  SHF.R.U32.HI R33, RZ, 0x3, R23 ;  /* 0x00000003ff217819 */ /* 0x000fe40000011617 */
        /* <DEDUP_REMOVED lines=64> */
[----:B------:R-:W-:Y:S02]  /*b3c0*/  IADD3 R18, PT, PT, R55, -0x57e599b5, R18 ;  /* 0xa81a664b37127810 */ /* 0x000fe40007ffe012 */
        /* <DEDUP_REMOVED lines=28> */
[C---:B------:R-:W-:Y:S01]  /*b590*/  SHF.L.W.U32.HI R33, R21.reuse, 0x19, R21 ;  /* 0x0000001915217819 */ /* 0x040fe20000010e15 */
[----:B------:R-:W-:Y:S01]  /*b5a0*/  IMAD.IADD R49, R54, 0x1, R19 ;  /* 0x0000000136317824 */ /* 0x000fe200078e0213 */
[--C-:B------:R-:W-:Y:S02]  /*b5b0*/  SHF.L.W.U32.HI R40, R21, 0xe, R21.reuse ;  /* 0x0000000e15287819 */ /* 0x100fe40000010e15 */
[----:B------:R-:W-:-:S02]  /*b5c0*/  SHF.R.U32.HI R55, RZ, 0x3, R21 ;  /* 0x00000003ff377819 */ /* 0x000fc40000011615 */
[----:B------:R-:W-:Y:S02]  /*b5d0*/  IADD3 R38, PT, PT, R20, R38, R47 ;  /* 0x0000002614267210 */ /* 0x000fe40007ffe02f */
[----:B------:R-:W-:Y:S02]  /*b5e0*/  LOP3.LUT R33, R55, R33, R40, 0x96, !PT ;  /* 0x0000002137217212 */ /* 0x000fe400078e9628 */
[C-C-:B------:R-:W-:Y:S02]  /*b5f0*/  SHF.L.W.U32.HI R40, R49.reuse, 0x1a, R49.reuse ;  /* 0x0000001a31287819 */ /* 0x140fe40000010e31 */
        /* <DEDUP_REMOVED lines=24> */
[C-C-:B------:R-:W-:Y:S02]  /*b780*/  SHF.L.W.U32.HI R57, R20.reuse, 0x15, R20.reuse ;  /* 0x0000001514397819 */ /* 0x140fe40000010e14 */
[----:B------:R-:W-:Y:S01]  /*b790*/  SHF.L.W.U32.HI R50, R20, 0x7, R20 ;  /* 0x0000000714327819 */ /* 0x000fe20000010e14 */
[----:B------:R-:W-:Y:S01]  /*b7a0*/  IMAD.IADD R38, R40, 0x1, R21 ;  /* 0x0000000128267824 */ /* 0x000fe200078e0215 */
        /* <DEDUP_REMOVED lines=53> */
[----:B------:R-:W-:Y:S02]  /*bb00*/  LOP3.LUT R56, R56, R57, R54, 0x96, !PT ;  /* 0x0000003938387212 */ /* 0x000fe400078e9636 */
[----:B------:R-:W-:-:S02]  /*bb10*/  IADD3 R58, PT, PT, R58, R59, R41 ;  /* 0x0000003b3a3a7210 */ /* 0x000fc40007ffe029 */
[----:B------:R-:W-:Y:S02]  /*bb20*/  LOP3.LUT R54, R55, R48, R53, 0xe8, !PT ;  /* 0x0000003037367212 */ /* 0x000fe400078ee835 */
[C-C-:B------:R-:W-:Y:S02]  /*bb30*/  SHF.L.W.U32.HI R18, R40.reuse, 0xf, R40.reuse ;  /* 0x0000000f28127819 */ /* 0x140fe40000010e28 */
[--C-:B------:R-:W-:Y:S02]  /*bb40*/  SHF.L.W.U32.HI R39, R40, 0xd, R40.reuse ;  /* 0x0000000d28277819 */ /* 0x100fe40000010e28 */
[----:B------:R-:W-:Y:S02]  /*bb50*/  SHF.R.U32.HI R50, RZ, 0xa, R40 ;  /* 0x0000000aff327819 */ /* 0x000fe40000011628 */
[----:B------:R-:W-:Y:S02]  /*bb60*/  IADD3 R54, PT, PT, R19, R56, R54 ;  /* 0x0000003813367210 */ /* 0x000fe40007ffe036 */
[----:B------:R-:W-:-:S02]  /*bb70*/  IADD3 R49, PT, PT, R58, -0xbf1ca7b, R49 ;  /* 0xf40e35853a317810 */ /* 0x000fc40007ffe031 */
[----:B------:R-:W-:Y:S02]  /*bb80*/  LOP3.LUT R18, R50, R18, R39, 0x96, !PT ;  /* 0x0000001232127212 */ /* 0x000fe400078e9627 */
[C---:B------:R-:W-:Y:S01]  /*bb90*/  SHF.L.W.U32.HI R39, R43.reuse, 0x19, R43 ;  /* 0x000000192b277819 */ /* 0x040fe20000010e2b */
        /* <DEDUP_REMOVED lines=81> */
[----:B------:R-:W-:Y:S02]  /*c0b0*/  LOP3.LUT R59, R50, R45, R22, 0xe2, !PT ;  /* 0x0000002d323b7212 */ /* 0x000fe400078ee216 */
[----:B------:R-:W-:Y:S02]  /*c0c0*/  LOP3.LUT R58, R52, R36, R57, 0x96, !PT ;  /* 0x00000024343a7212 */ /* 0x000fe400078e9639 */
[C-C-:B------:R-:W-:Y:S02]  /*c0d0*/  SHF.L.W.U32.HI R52, R56.reuse, 0x1e, R56.reuse ;  /* 0x0000001e38347819 */ /* 0x140fe40000010e38 */
[C-C-:B------:R-:W-:Y:S02]  /*c0e0*/  SHF.L.W.U32.HI R57, R56.reuse, 0x13, R56.reuse ;  /* 0x0000001338397819 */ /* 0x140fe40000010e38 */
[----:B------:R-:W-:-:S02]  /*c0f0*/  SHF.L.W.U32.HI R54, R56, 0xa, R56 ;  /* 0x0000000a38367819 */ /* 0x000fc40000010e38 */
[C-C-:B------:R-:W-:Y:S02]  /*c100*/  SHF.L.W.U32.HI R21, R48.reuse, 0xf, R48.reuse ;  /* 0x0000000f30157819 */ /* 0x140fe40000010e30 */
[--C-:B------:R-:W-:Y:S02]  /*c110*/  SHF.L.W.U32.HI R36, R48, 0xd, R48.reuse ;  /* 0x0000000d30247819 */ /* 0x100fe40000010e30 */
[----:B------:R-:W-:Y:S02]  /*c120*/  SHF.R.U32.HI R51, RZ, 0xa, R48 ;  /* 0x0000000aff337819 */ /* 0x000fe40000011630 */
[----:B------:R-:W-:Y:S02]  /*c130*/  IADD3 R60, PT, PT, R59, R58, R46 ;  /* 0x0000003a3b3c7210 */ /* 0x000fe40007ffe02e */
[----:B------:R-:W-:Y:S02]  /*c140*/  LOP3.LUT R54, R54, R57, R52, 0x96, !PT ;  /* 0x0000003936367212 */ /* 0x000fe400078e9634 */
[----:B------:R-:W-:-:S02]  /*c150*/  LOP3.LUT R58, R55, R53, R56, 0xe8, !PT ;  /* 0x00000035373a7212 */ /* 0x000fc400078ee838 */
[----:B------:R-:W-:Y:S02]  /*c160*/  LOP3.LUT R21, R51, R21, R36, 0x96, !PT ;  /* 0x0000001533157212 */ /* 0x000fe400078e9624 */
[C-C-:B------:R-:W-:Y:S02]  /*c170*/  SHF.L.W.U32.HI R36, R47.reuse, 0x19, R47.reuse ;  /* 0x000000192f247819 */ /* 0x140fe40000010e2f */
[--C-:B------:R-:W-:Y:S02]  /*c180*/  SHF.L.W.U32.HI R55, R47, 0xe, R47.reuse ;  /* 0x0000000e2f377819 */ /* 0x100fe40000010e2f */
[----:B------:R-:W-:Y:S02]  /*c190*/  SHF.R.U32.HI R52, RZ, 0x3, R47 ;  /* 0x00000003ff347819 */ /* 0x000fe4000001162f */
[----:B------:R-:W-:Y:S02]  /*c1a0*/  IADD3 R58, PT, PT, R49, R54, R58 ;  /* 0x00000036313a7210 */ /* 0x000fe40007ffe03a */
[----:B------:R-:W-:-:S02]  /*c1b0*/  IADD3 R51, PT, PT, R60, 0x2748774c, R19 ;  /* 0x2748774c3c337810 */ /* 0x000fc40007ffe013 */
[----:B------:R-:W-:-:S03]  /*c1c0*/  LOP3.LUT R36, R52, R36, R55, 0x96, !PT ;  /* 0x0000002434247212 */ /* 0x000fc600078e9637 */
[----:B------:R-:W-:Y:S01]  /*c1d0*/  IMAD.IADD R52, R58, 0x1, R51 ;  /* 0x000000013a347824 */ /* 0x000fe200078e0233 */
[----:B------:R-:W-:-:S04]  /*c1e0*/  IADD3 R21, PT, PT, R37, R21, R38 ;  /* 0x0000001525157210 */ /* 0x000fc80007ffe026 */
[C-C-:B------:R-:W-:Y:S02]  /*c1f0*/  SHF.L.W.U32.HI R37, R52.reuse, 0x1a, R52.reuse ;  /* 0x0000001a34257819 */ /* 0x140fe40000010e34 */
[C-C-:B------:R-:W-:Y:S02]  /*c200*/  SHF.L.W.U32.HI R54, R52.reuse, 0x15, R52.reuse ;  /* 0x0000001534367819 */ /* 0x140fe40000010e34 */
[----:B------:R-:W-:Y:S01]  /*c210*/  SHF.L.W.U32.HI R55, R52, 0x7, R52 ;  /* 0x0000000734377819 */ /* 0x000fe20000010e34 */
[----:B------:R-:W-:Y:S01]  /*c220*/  IMAD.IADD R49, R36, 0x1, R21 ;  /* 0x0000000124317824 */ /* 0x000fe200078e0215 */
[C---:B------:R-:W-:Y:S02]  /*c230*/  SHF.L.W.U32.HI R19, R58.reuse, 0x1e, R58 ;  /* 0x0000001e3a137819 */ /* 0x040fe40000010e3a */
[----:B------:R-:W-:Y:S02]  /*c240*/  LOP3.LUT R37, R55, R37, R54, 0x96, !PT ;  /* 0x0000002537257212 */ /* 0x000fe400078e9636 */
[----:B------:R-:W-:-:S02]  /*c250*/  SHF.L.W.U32.HI R36, R58, 0x13, R58 ;  /* 0x000000133a247819 */ /* 0x000fc40000010e3a */
[----:B------:R-:W-:Y:S02]  /*c260*/  SHF.L.W.U32.HI R21, R58, 0xa, R58 ;  /* 0x0000000a3a157819 */ /* 0x000fe40000010e3a */
        /* <DEDUP_REMOVED lines=23> */
[----:B------:R-:W-:-:S04]  /*c3e0*/  SHF.L.W.U32.HI R22, R57, 0x1e, R57 ;  /* 0x0000001e39167819 */ /* 0x000fc80000010e39 */
[----:B------:R-:W-:Y:S02]  /*c3f0*/  LOP3.LUT R59, R36, R37, R22, 0x96, !PT ;  /* 0x00000025243b7212 */ /* 0x000fe400078e9616 */
[----:B------:R-:W2:Y:S01]  /*c400*/  LDL.64 R36, [R1+0x90] ;  /* 0x0000900001247983 */ /* 0x000ea20000100a00 */
[C-C-:B------:R-:W-:Y:S02]  /*c410*/  SHF.L.W.U32.HI R19, R49.reuse, 0xf, R49.reuse ;  /* 0x0000000f31137819 */ /* 0x140fe40000010e31 */
[--C-:B------:R-:W-:Y:S02]  /*c420*/  SHF.L.W.U32.HI R20, R49, 0xd, R49.reuse ;  /* 0x0000000d31147819 */ /* 0x100fe40000010e31 */
[----:B------:R-:W-:Y:S02]  /*c430*/  SHF.R.U32.HI R21, RZ, 0xa, R49 ;  /* 0x0000000aff157819 */ /* 0x000fe40000011631 */
[----:B------:R-:W-:Y:S02]  /*c440*/  LOP3.LUT R61, R52, R55, R45, 0xe2, !PT ;  /* 0x00000037343d7212 */ /* 0x000fe400078ee22d */
[----:B------:R-:W-:-:S02]  /*c450*/  LOP3.LUT R47, R21, R19, R20, 0x96, !PT ;  /* 0x00000013152f7212 */ /* 0x000fc400078e9614 */
[----:B------:R-:W-:Y:S02]  /*c460*/  LOP3.LUT R21, R56, R58, R57, 0xe8, !PT ;  /* 0x0000003a38157212 */ /* 0x000fe400078ee839 */
[----:B------:R-:W-:Y:S02]  /*c470*/  IADD3 R61, PT, PT, R61, R60, R54 ;  /* 0x0000003c3d3d7210 */ /* 0x000fe40007ffe036 */
[----:B------:R-:W-:Y:S02]  /*c480*/  IADD3 R21, PT, PT, R18, R59, R21 ;  /* 0x0000003b12157210 */ /* 0x000fe40007ffe015 */
[C-C-:B------:R-:W-:Y:S02]  /*c490*/  SHF.L.W.U32.HI R19, R24.reuse, 0x19, R24.reuse ;  /* 0x0000001918137819 */ /* 0x140fe40000010e18 */
[--C-:B------:R-:W-:Y:S02]  /*c4a0*/  SHF.L.W.U32.HI R20, R24, 0xe, R24.reuse ;  /* 0x0000000e18147819 */ /* 0x100fe40000010e18 */
[----:B------:R-:W-:-:S02]  /*c4b0*/  SHF.R.U32.HI R22, RZ, 0x3, R24 ;  /* 0x00000003ff167819 */ /* 0x000fc40000011618 */
        /* <DEDUP_REMOVED lines=44> */
[----:B------:R-:W-:-:S02]  /*c780*/  SHF.L.W.U32.HI R24, R23, 0x19, R23 ;  /* 0x0000001917187819 */ /* 0x000fc40000010e17 */
[--C-:B------:R-:W-:Y:S02]  /*c790*/  SHF.L.W.U32.HI R57, R23, 0xe, R23.reuse ;  /* 0x0000000e17397819 */ /* 0x100fe40000010e17 */
[----:B------:R-:W-:Y:S02]  /*c7a0*/  SHF.R.U32.HI R50, RZ, 0x3, R23 ;  /* 0x00000003ff327819 */ /* 0x000fe40000011617 */
[----:B------:R-:W-:Y:S02]  /*c7b0*/  IADD3 R51, PT, PT, R51, R61, R56 ;  /* 0x0000003d33337210 */ /* 0x000fe40007ffe038 */
        /* <DEDUP_REMOVED lines=35> */
[--C-:B------:R-:W-:Y:S02]  /*c9f0*/  SHF.L.W.U32.HI R48, R22, 0xd, R22.reuse ;  /* 0x0000000d16307819 */ /* 0x100fe40000010e16 */
[----:B------:R-:W-:Y:S02]  /*ca00*/  SHF.R.U32.HI R25, RZ, 0xa, R22 ;  /* 0x0000000aff197819 */ /* 0x000fe40000011616 */
[C-C-:B------:R-:W-:Y:S02]  /*ca10*/  SHF.L.W.U32.HI R58, R56.reuse, 0x13, R56.reuse ;  /* 0x00000013383a7819 */ /* 0x140fe40000010e38 */
[----:B------:R-:W-:-:S02]  /*ca20*/  SHF.L.W.U32.HI R57, R56, 0xa, R56 ;  /* 0x0000000a38397819 */ /* 0x000fc40000010e38 */
[----:B------:R-:W-:Y:S02]  /*ca30*/  LOP3.LUT R59, R50, R21, R47, 0xe2, !PT ;  /* 0x00000015323b7212 */ /* 0x000fe400078ee22f */
[----:B------:R-:W-:Y:S02]  /*ca40*/  LOP3.LUT R25, R25, R23, R48, 0x96, !PT ;  /* 0x0000001719197212 */ /* 0x000fe400078e9630 */
[----:B------:R-:W-:Y:S02]  /*ca50*/  LOP3.LUT R57, R57, R58, R53, 0x96, !PT ;  /* 0x0000003a39397212 */ /* 0x000fe400078e9635 */
[----:B------:R-:W-:Y:S02]  /*ca60*/  IADD3 R59, PT, PT, R59, R60, R24 ;  /* 0x0000003c3b3b7210 */ /* 0x000fe40007ffe018 */
[----:B------:R-:W-:Y:S02]  /*ca70*/  LOP3.LUT R23, R30, R51, R56, 0xe8, !PT ;  /* 0x000000331e177212 */ /* 0x000fe400078ee838 */
[----:B------:R-:W-:-:S02]  /*ca80*/  IADD3 R20, PT, PT, R59, 0x748f82ee, R20 ;  /* 0x748f82ee3b147810 */ /* 0x000fc40007ffe014 */
[----:B------:R-:W-:Y:S02]  /*ca90*/  IADD3 R23, PT, PT, R18, R57, R23 ;  /* 0x0000003912177210 */ /* 0x000fe40007ffe017 */
[C-C-:B------:R-:W-:Y:S02]  /*caa0*/  SHF.L.W.U32.HI R30, R32.reuse, 0x19, R32.reuse ;  /* 0x00000019201e7819 */ /* 0x140fe40000010e20 */
[----:B------:R-:W-:Y:S01]  /*cab0*/  SHF.L.W.U32.HI R53, R32, 0xe, R32 ;  /* 0x0000000e20357819 */ /* 0x000fe20000010e20 */
[----:B------:R-:W-:Y:S01]  /*cac0*/  IMAD.IADD R18, R23, 0x1, R20 ;  /* 0x0000000117127824 */ /* 0x000fe200078e0214 */
[----:B------:R-:W-:Y:S02]  /*cad0*/  SHF.R.U32.HI R48, RZ, 0x3, R32 ;  /* 0x00000003ff307819 */ /* 0x000fe40000011620 */
[----:B------:R-:W-:Y:S02]  /*cae0*/  IADD3 R25, PT, PT, R31, R25, R46 ;  /* 0x000000191f197210 */ /* 0x000fe40007ffe02e */
[----:B------:R-:W-:-:S02]  /*caf0*/  LOP3.LUT R30, R48, R30, R53, 0x96, !PT ;  /* 0x0000001e301e7212 */ /* 0x000fc400078e9635 */
[C-C-:B------:R-:W-:Y:S02]  /*cb00*/  SHF.L.W.U32.HI R57, R18.reuse, 0x1a, R18.reuse ;  /* 0x0000001a12397819 */ /* 0x140fe40000010e12 */
[C-C-:B------:R-:W-:Y:S02]  /*cb10*/  SHF.L.W.U32.HI R58, R18.reuse, 0x15, R18.reuse ;  /* 0x00000015123a7819 */ /* 0x140fe40000010e12 */
[----:B------:R-:W-:Y:S02]  /*cb20*/  SHF.L.W.U32.HI R59, R18, 0x7, R18 ;  /* 0x00000007123b7819 */ /* 0x000fe40000010e12 */
[C-C-:B------:R-:W-:Y:S02]  /*cb30*/  SHF.L.W.U32.HI R31, R23.reuse, 0x1e, R23.reuse ;  /* 0x0000001e171f7819 */ /* 0x140fe40000010e17 */
[C-C-:B------:R-:W-:Y:S02]  /*cb40*/  SHF.L.W.U32.HI R48, R23.reuse, 0x13, R23.reuse ;  /* 0x0000001317307819 */ /* 0x140fe40000010e17 */
[----:B------:R-:W-:Y:S01]  /*cb50*/  SHF.L.W.U32.HI R53, R23, 0xa, R23 ;  /* 0x0000000a17357819 */ /* 0x000fe20000010e17 */
[----:B------:R-:W-:Y:S01]  /*cb60*/  IMAD.IADD R46, R30, 0x1, R25 ;  /* 0x000000011e2e7824 */ /* 0x000fe200078e0219 */
[----:B------:R-:W-:-:S02]  /*cb70*/  LOP3.LUT R58, R59, R57, R58, 0x96, !PT ;  /* 0x000000393b3a7212 */ /* 0x000fc400078e963a */
[----:B------:R-:W-:Y:S02]  /*cb80*/  LOP3.LUT R57, R21, R18, R50, 0xe2, !PT ;  /* 0x0000001215397212 */ /* 0x000fe400078ee232 */
[----:B------:R-:W-:Y:S02]  /*cb90*/  LOP3.LUT R53, R53, R48, R31, 0x96, !PT ;  /* 0x0000003035357212 */ /* 0x000fe400078e961f */
[C-C-:B------:R-:W-:Y:S02]  /*cba0*/  SHF.L.W.U32.HI R25, R24.reuse, 0xf, R24.reuse ;  /* 0x0000000f18197819 */ /* 0x140fe40000010e18 */
[--C-:B------:R-:W-:Y:S02]  /*cbb0*/  SHF.L.W.U32.HI R30, R24, 0xd, R24.reuse ;  /* 0x0000000d181e7819 */ /* 0x100fe40000010e18 */
[----:B------:R-:W-:Y:S02]  /*cbc0*/  SHF.R.U32.HI R31, RZ, 0xa, R24 ;  /* 0x0000000aff1f7819 */ /* 0x000fe40000011618 */
[----:B------:R-:W-:-:S02]  /*cbd0*/  LOP3.LUT R48, R51, R56, R23, 0xe8, !PT ;  /* 0x0000003833307212 */ /* 0x000fc400078ee817 */
[----:B------:R-:W-:Y:S02]  /*cbe0*/  IADD3 R58, PT, PT, R57, R58, R46 ;  /* 0x0000003a393a7210 */ /* 0x000fe40007ffe02e */
[----:B------:R-:W-:Y:S02]  /*cbf0*/  LOP3.LUT R31, R31, R25, R30, 0x96, !PT ;  /* 0x000000191f1f7212 */ /* 0x000fe400078e961e */
[----:B------:R-:W-:Y:S02]  /*cc00*/  IADD3 R30, PT, PT, R45, R53, R48 ;  /* 0x000000352d1e7210 */ /* 0x000fe40007ffe030 */
[----:B------:R-:W-:Y:S02]  /*cc10*/  IADD3 R47, PT, PT, R58, 0x78a5636f, R47 ;  /* 0x78a5636f3a2f7810 */ /* 0x000fe40007ffe02f */
[C-C-:B------:R-:W-:Y:S02]  /*cc20*/  SHF.L.W.U32.HI R25, R33.reuse, 0x19, R33.reuse ;  /* 0x0000001921197819 */ /* 0x140fe40000010e21 */
[----:B------:R-:W-:-:S02]  /*cc30*/  SHF.L.W.U32.HI R48, R33, 0xe, R33 ;  /* 0x0000000e21307819 */ /* 0x000fc40000010e21 */
[----:B------:R-:W-:Y:S02]  /*cc40*/  SHF.R.U32.HI R45, RZ, 0x3, R33 ;  /* 0x00000003ff2d7819 */ /* 0x000fe40000011621 */
[C-C-:B------:R-:W-:Y:S02]  /*cc50*/  SHF.L.W.U32.HI R51, R30.reuse, 0x1e, R30.reuse ;  /* 0x0000001e1e337819 */ /* 0x140fe40000010e1e */
[C-C-:B------:R-:W-:Y:S02]  /*cc60*/  SHF.L.W.U32.HI R58, R30.reuse, 0x13, R30.reuse ;  /* 0x000000131e3a7819 */ /* 0x140fe40000010e1e */
[C---:B------:R-:W-:Y:S02]  /*cc70*/  SHF.L.W.U32.HI R53, R30.reuse, 0xa, R30 ;  /* 0x0000000a1e357819 */ /* 0x040fe40000010e1e */
[----:B------:R-:W-:Y:S01]  /*cc80*/  LOP3.LUT R45, R45, R25, R48, 0x96, !PT ;  /* 0x000000192d2d7212 */ /* 0x000fe200078e9630 */
[----:B------:R-:W-:Y:S01]  /*cc90*/  IMAD.IADD R25, R30, 0x1, R47 ;  /* 0x000000011e197824 */ /* 0x000fe200078e022f */
[----:B------:R-:W-:-:S02]  /*cca0*/  IADD3 R32, PT, PT, R32, R31, R49 ;  /* 0x0000001f20207210 */ /* 0x000fc40007ffe031 */
[----:B------:R-:W-:Y:S02]  /*ccb0*/  LOP3.LUT R51, R53, R58, R51, 0x96, !PT ;  /* 0x0000003a35337212 */ /* 0x000fe400078e9633 */
[----:B------:R-:W-:Y:S02]  /*ccc0*/  LOP3.LUT R31, R56, R23, R30, 0xe8, !PT ;  /* 0x00000017381f7212 */ /* 0x000fe400078ee81e */
[C-C-:B------:R-:W-:Y:S02]  /*ccd0*/  SHF.L.W.U32.HI R48, R25.reuse, 0x1a, R25.reuse ;  /* 0x0000001a19307819 */ /* 0x140fe40000010e19 */
[C-C-:B------:R-:W-:Y:S02]  /*cce0*/  SHF.L.W.U32.HI R49, R25.reuse, 0x15, R25.reuse ;  /* 0x0000001519317819 */ /* 0x140fe40000010e19 */
[----:B------:R-:W-:Y:S02]  /*ccf0*/  SHF.L.W.U32.HI R53, R25, 0x7, R25 ;  /* 0x0000000719357819 */ /* 0x000fe40000010e19 */
[----:B------:R-:W-:Y:S01]  /*cd00*/  IADD3 R31, PT, PT, R52, R51, R31 ;  /* 0x00000033341f7210 */ /* 0x000fe20007ffe01f */
[----:B------:R-:W-:Y:S01]  /*cd10*/  IMAD.IADD R45, R45, 0x1, R32 ;  /* 0x000000012d2d7824 */ /* 0x000fe200078e0220 */
[----:B------:R-:W-:-:S02]  /*cd20*/  LOP3.LUT R51, R53, R48, R49, 0x96, !PT ;  /* 0x0000003035337212 */ /* 0x000fc400078e9631 */
[C-C-:B------:R-:W-:Y:S02]  /*cd30*/  SHF.L.W.U32.HI R32, R31.reuse, 0x1e, R31.reuse ;  /* 0x0000001e1f207819 */ /* 0x140fe40000010e1f */
[C-C-:B------:R-:W-:Y:S02]  /*cd40*/  SHF.L.W.U32.HI R49, R31.reuse, 0x13, R31.reuse ;  /* 0x000000131f317819 */ /* 0x140fe40000010e1f */
[----:B------:R-:W-:Y:S02]  /*cd50*/  SHF.L.W.U32.HI R48, R31, 0xa, R31 ;  /* 0x0000000a1f307819 */ /* 0x000fe40000010e1f */
[----:B------:R-:W-:Y:S02]  /*cd60*/  LOP3.LUT R52, R18, R25, R21, 0xe2, !PT ;  /* 0x0000001912347212 */ /* 0x000fe400078ee215 */
[----:B------:R-:W-:Y:S02]  /*cd70*/  LOP3.LUT R53, R48, R49, R32, 0x96, !PT ;  /* 0x0000003130357212 */ /* 0x000fe400078e9620 */
[----:B------:R-:W-:-:S02]  /*cd80*/  SHF.L.W.U32.HI R32, R46, 0xf, R46 ;  /* 0x0000000f2e207819 */ /* 0x000fc40000010e2e */
[--C-:B------:R-:W-:Y:S02]  /*cd90*/  SHF.L.W.U32.HI R49, R46, 0xd, R46.reuse ;  /* 0x0000000d2e317819 */ /* 0x100fe40000010e2e */
[----:B------:R-:W-:Y:S02]  /*cda0*/  IADD3 R57, PT, PT, R52, R51, R45 ;  /* 0x0000003334397210 */ /* 0x000fe40007ffe02d */
[----:B------:R-:W-:Y:S02]  /*cdb0*/  SHF.R.U32.HI R46, RZ, 0xa, R46 ;  /* 0x0000000aff2e7819 */ /* 0x000fe4000001162e */
[----:B------:R-:W-:Y:S02]  /*cdc0*/  IADD3 R50, PT, PT, R57, -0x7b3787ec, R50 ;  /* 0x84c8781439327810 */ /* 0x000fe40007ffe032 */
[----:B------:R-:W-:Y:S02]  /*cdd0*/  LOP3.LUT R32, R46, R32, R49, 0x96, !PT ;  /* 0x000000202e207212 */ /* 0x000fe400078e9631 */
[----:B------:R-:W-:-:S02]  /*cde0*/  LOP3.LUT R52, R23, R30, R31, 0xe8, !PT ;  /* 0x0000001e17347212 */ /* 0x000fc400078ee81f */
[----:B------:R-:W-:Y:S01]  /*cdf0*/  IADD3 R33, PT, PT, R33, R32, R54 ;  /* 0x0000002021217210 */ /* 0x000fe20007ffe036 */
[----:B------:R-:W-:Y:S01]  /*ce00*/  IMAD.IADD R32, R31, 0x1, R50 ;  /* 0x000000011f207824 */ /* 0x000fe200078e0232 */
[C-C-:B------:R-:W-:Y:S02]  /*ce10*/  SHF.L.W.U32.HI R48, R38.reuse, 0x19, R38.reuse ;  /* 0x0000001926307819 */ /* 0x140fe40000010e26 */
[--C-:B------:R-:W-:Y:S02]  /*ce20*/  SHF.L.W.U32.HI R51, R38, 0xe, R38.reuse ;  /* 0x0000000e26337819 */ /* 0x100fe40000010e26 */
        /* <DEDUP_REMOVED lines=24> */
[C-C-:B------:R-:W-:Y:S02]  /*cfb0*/  SHF.L.W.U32.HI R49, R23.reuse, 0x1e, R23.reuse ;  /* 0x0000001e17317819 */ /* 0x140fe40000010e17 */
[C-C-:B------:R-:W-:Y:S02]  /*cfc0*/  SHF.L.W.U32.HI R52, R23.reuse, 0x13, R23.reuse ;  /* 0x0000001317347819 */ /* 0x140fe40000010e17 */
[----:B------:R-:W-:Y:S02]  /*cfd0*/  SHF.L.W.U32.HI R51, R23, 0xa, R23 ;  /* 0x0000000a17337819 */ /* 0x000fe40000010e17 */
[----:B------:R-:W-:Y:S01]  /*cfe0*/  LOP3.LUT R30, R30, R20, R33, 0x96, !PT ;  /* 0x000000141e1e7212 */ /* 0x000fe200078e9621 */
[----:B------:R-:W-:Y:S01]  /*cff0*/  IMAD.IADD R33, R46, 0x1, R21 ;  /* 0x000000012e217824 */ /* 0x000fe200078e0215 */
[----:B------:R-:W-:-:S02]  /*d000*/  LOP3.LUT R49, R51, R52, R49, 0x96, !PT ;  /* 0x0000003433317212 */ /* 0x000fc400078e9631 */
[----:B------:R-:W-:Y:S02]  /*d010*/  LOP3.LUT R20, R31, R46, R23, 0xe8, !PT ;  /* 0x0000002e1f147212 */ /* 0x000fe400078ee817 */
[----:B------:R-:W-:Y:S02]  /*d020*/  IADD3 R19, PT, PT, R38, R45, R19 ;  /* 0x0000002d26137210 */ /* 0x000fe40007ffe013 */
        /* <DEDUP_REMOVED lines=18> */
[C-C-:B------:R-:W-:Y:S02]  /*d150*/  SHF.L.W.U32.HI R38, R41.reuse, 0x19, R41.reuse ;  /* 0x0000001929267819 */ /* 0x140fe40000010e29 */
[--C-:B------:R-:W-:Y:S02]  /*d160*/  SHF.L.W.U32.HI R45, R41, 0xe, R41.reuse ;  /* 0x0000000e292d7819 */ /* 0x100fe40000010e29 */
[----:B------:R-:W-:Y:S02]  /*d170*/  SHF.R.U32.HI R46, RZ, 0x3, R41 ;  /* 0x00000003ff2e7819 */ /* 0x000fe40000011629 */
[----:B------:R-:W-:Y:S01]  /*d180*/  IADD3 R43, PT, PT, R40, R30, R43 ;  /* 0x0000001e282b7210 */ /* 0x000fe20007ffe02b */
[----:B------:R-:W-:Y:S01]  /*d190*/  IMAD.IADD R30, R23, 0x1, R18 ;  /* 0x00000001171e7824 */ /* 0x000fe200078e0212 */
        /* <DEDUP_REMOVED lines=18> */
[----:B------:R-:W-:Y:S02]  /*d2c0*/  IADD3 R45, PT, PT, R48, -0x5baf9315, R25 ;  /* 0xa4506ceb302d7810 */ /* 0x000fe40007ffe019 */
[C-C-:B------:R-:W-:Y:S02]  /*d2d0*/  SHF.L.W.U32.HI R25, R31.reuse, 0x1e, R31.reuse ;  /* 0x0000001e1f197819 */ /* 0x140fe40000010e1f */
[C-C-:B------:R-:W-:Y:S02]  /*d2e0*/  SHF.L.W.U32.HI R46, R31.reuse, 0x13, R31.reuse ;  /* 0x000000131f2e7819 */ /* 0x140fe40000010e1f */
[----:B------:R-:W-:-:S02]  /*d2f0*/  SHF.L.W.U32.HI R43, R31, 0xa, R31 ;  /* 0x0000000a1f2b7819 */ /* 0x000fc40000010e1f */
[----:B------:R-:W-:Y:S02]  /*d300*/  LOP3.LUT R19, R19, R40, R23, 0x96, !PT ;  /* 0x0000002813137212 */ /* 0x000fe400078e9617 */
[C-C-:B------:R-:W-:Y:S02]  /*d310*/  SHF.L.W.U32.HI R21, R39.reuse, 0x19, R39.reuse ;  /* 0x0000001927157819 */ /* 0x140fe40000010e27 */
[--C-:B------:R-:W-:Y:S02]  /*d320*/  SHF.L.W.U32.HI R40, R39, 0xe, R39.reuse ;  /* 0x0000000e27287819 */ /* 0x100fe40000010e27 */
[----:B------:R-:W-:Y:S02]  /*d330*/  SHF.R.U32.HI R23, RZ, 0x3, R39 ;  /* 0x00000003ff177819 */ /* 0x000fe40000011627 */
[----:B------:R-:W-:Y:S01]  /*d340*/  LOP3.LUT R46, R43, R46, R25, 0x96, !PT ;  /* 0x0000002e2b2e7212 */ /* 0x000fe200078e9619 */
[C---:B------:R-:W-:Y:S01]  /*d350*/  IMAD.IADD R25, R20.reuse, 0x1, R45 ;  /* 0x0000000114197824 */ /* 0x040fe200078e022d */
[----:B------:R-:W-:-:S02]  /*d360*/  LOP3.LUT R43, R20, R50, R31, 0xe8, !PT ;  /* 0x00000032142b7212 */ /* 0x000fc400078ee81f */
[----:B------:R-:W-:Y:S02]  /*d370*/  LOP3.LUT R21, R23, R21, R40, 0x96, !PT ;  /* 0x0000001517157212 */ /* 0x000fe400078e9628 */
[----:B------:R-:W-:Y:S02]  /*d380*/  IADD3 R22, PT, PT, R41, R19, R22 ;  /* 0x0000001329167210 */ /* 0x000fe40007ffe016 */
[----:B------:R-:W-:Y:S02]  /*d390*/  IADD3 R40, PT, PT, R18, R46, R43 ;  /* 0x0000002e12287210 */ /* 0x000fe40007ffe02b */
[C-C-:B------:R-:W-:Y:S02]  /*d3a0*/  SHF.L.W.U32.HI R23, R25.reuse, 0x1a, R25.reuse ;  /* 0x0000001a19177819 */ /* 0x140fe40000010e19 */
[C-C-:B------:R-:W-:Y:S02]  /*d3b0*/  SHF.L.W.U32.HI R46, R25.reuse, 0x15, R25.reuse ;  /* 0x00000015192e7819 */ /* 0x140fe40000010e19 */
[----:B------:R-:W-:-:S02]  /*d3c0*/  SHF.L.W.U32.HI R41, R25, 0x7, R25 ;  /* 0x0000000719297819 */ /* 0x000fc40000010e19 */
[C-C-:B------:R-:W-:Y:S02]  /*d3d0*/  SHF.L.W.U32.HI R18, R40.reuse, 0x1e, R40.reuse ;  /* 0x0000001e28127819 */ /* 0x140fe40000010e28 */
[C-C-:B------:R-:W-:Y:S02]  /*d3e0*/  SHF.L.W.U32.HI R19, R40.reuse, 0x13, R40.reuse ;  /* 0x0000001328137819 */ /* 0x140fe40000010e28 */
[----:B------:R-:W-:Y:S02]  /*d3f0*/  SHF.L.W.U32.HI R20, R40, 0xa, R40 ;  /* 0x0000000a28147819 */ /* 0x000fe40000010e28 */
[----:B------:R-:W-:Y:S02]  /*d400*/  LOP3.LUT R23, R41, R23, R46, 0x96, !PT ;  /* 0x0000001729177212 */ /* 0x000fe400078e962e */
[----:B------:R-:W-:Y:S02]  /*d410*/  LOP3.LUT R18, R20, R19, R18, 0x96, !PT ;  /* 0x0000001314127212 */ /* 0x000fe400078e9612 */
[----:B------:R-:W-:-:S02]  /*d420*/  IADD3 R21, PT, PT, R23, R22, R21 ;  /* 0x0000001617157210 */ /* 0x000fc40007ffe015 */
[----:B------:R-:W-:Y:S02]  /*d430*/  LOP3.LUT R19, R30, R25, R33, 0xe2, !PT ;  /* 0x000000191e137212 */ /* 0x000fe400078ee221 */
[----:B------:R-:W-:Y:S02]  /*d440*/  LOP3.LUT R41, R50, R31, R40, 0xe8, !PT ;  /* 0x0000001f32297212 */ /* 0x000fe400078ee828 */
[----:B------:R-:W-:Y:S02]  /*d450*/  IADD3 R32, PT, PT, R32, R21, R19 ;  /* 0x0000001520207210 */ /* 0x000fe40007ffe013 */
[----:B------:R-:W-:-:S03]  /*d460*/  IADD3 R41, PT, PT, R45, R18, R41 ;  /* 0x000000122d297210 */ /* 0x000fc60007ffe029 */
[----:B------:R-:W-:Y:S01]  /*d470*/  VIADD R43, R32, 0xbef9a3f7 ;  /* 0xbef9a3f7202b7836 */ /* 0x000fe20000000000 */
[C-C-:B------:R-:W-:Y:S02]  /*d480*/  SHF.L.W.U32.HI R19, R38.reuse, 0xf, R38.reuse ;  /* 0x0000000f26137819 */ /* 0x140fe40000010e26 */
[--C-:B------:R-:W-:Y:S01]  /*d490*/  SHF.L.W.U32.HI R20, R38, 0xd, R38.reuse ;  /* 0x0000000d26147819 */ /* 0x100fe20000010e26 */
[----:B------:R-:W-:Y:S01]  /*d4a0*/  IMAD.IADD R50, R50, 0x1, R43 ;  /* 0x0000000132327824 */ /* 0x000fe200078e022b */
[----:B------:R-:W-:Y:S02]  /*d4b0*/  SHF.R.U32.HI R38, RZ, 0xa, R38 ;  /* 0x0000000aff267819 */ /* 0x000fe40000011626 */
[C-C-:B------:R-:W-:Y:S02]  /*d4c0*/  SHF.L.W.U32.HI R21, R41.reuse, 0x1e, R41.reuse ;  /* 0x0000001e29157819 */ /* 0x140fe40000010e29 */
[C-C-:B------:R-:W-:Y:S02]  /*d4d0*/  SHF.L.W.U32.HI R22, R41.reuse, 0x13, R41.reuse ;  /* 0x0000001329167819 */ /* 0x140fe40000010e29 */
[----:B------:R-:W-:-:S02]  /*d4e0*/  SHF.L.W.U32.HI R23, R41, 0xa, R41 ;  /* 0x0000000a29177819 */ /* 0x000fc40000010e29 */
[----:B--2---:R-:W-:Y:S02]  /*d4f0*/  IADD3 R18, P1, PT, R36, 0x200, RZ ;  /* 0x0000020024127810 */ /* 0x004fe40007f3e0ff */
[----:B------:R-:W-:Y:S02]  /*d500*/  LOP3.LUT R20, R38, R19, R20, 0x96, !PT ;  /* 0x0000001326147212 */ /* 0x000fe400078e9614 */
[----:B------:R-:W-:Y:S01]  /*d510*/  LOP3.LUT R32, R23, R22, R21, 0x96, !PT ;  /* 0x0000001617207212 */ /* 0x000fe200078e9615 */
[----:B------:R-:W-:Y:S01]  /*d520*/  IMAD.X R19, RZ, RZ, R37, P1 ;  /* 0x000000ffff137224 */ /* 0x000fe200008e0625 */
[C-C-:B------:R-:W-:Y:S02]  /*d530*/  SHF.L.W.U32.HI R21, R44.reuse, 0x19, R44.reuse ;  /* 0x000000192c157819 */ /* 0x140fe40000010e2c */
[--C-:B------:R-:W-:Y:S02]  /*d540*/  SHF.L.W.U32.HI R22, R44, 0xe, R44.reuse ;  /* 0x0000000e2c167819 */ /* 0x100fe40000010e2c */
[----:B------:R-:W-:-:S02]  /*d550*/  SHF.R.U32.HI R44, RZ, 0x3, R44 ;  /* 0x00000003ff2c7819 */ /* 0x000fc4000001162c */
[C-C-:B------:R-:W-:Y:S02]  /*d560*/  SHF.L.W.U32.HI R36, R50.reuse, 0x1a, R50.reuse ;  /* 0x0000001a32247819 */ /* 0x140fe40000010e32 */
[C-C-:B------:R-:W-:Y:S02]  /*d570*/  SHF.L.W.U32.HI R37, R50.reuse, 0x15, R50.reuse ;  /* 0x0000001532257819 */ /* 0x140fe40000010e32 */
[----:B------:R-:W-:Y:S02]  /*d580*/  SHF.L.W.U32.HI R38, R50, 0x7, R50 ;  /* 0x0000000732267819 */ /* 0x000fe40000010e32 */
[----:B------:R-:W-:Y:S02]  /*d590*/  LOP3.LUT R23, R31, R40, R41, 0xe8, !PT ;  /* 0x000000281f177212 */ /* 0x000fe400078ee829 */
[----:B------:R-:W-:Y:S02]  /*d5a0*/  LOP3.LUT R21, R44, R21, R22, 0x96, !PT ;  /* 0x000000152c157212 */ /* 0x000fe400078e9616 */
[----:B------:R-:W-:-:S02]  /*d5b0*/  IADD3 R24, PT, PT, R39, R20, R24 ;  /* 0x0000001427187210 */ /* 0x000fc40007ffe018 */
[----:B------:R-:W-:Y:S01]  /*d5c0*/  LOP3.LUT R36, R38, R36, R37, 0x96, !PT ;  /* 0x0000002426247212 */ /* 0x000fe200078e9625 */
[----:B------:R0:W-:Y:S01]  /*d5d0*/  STL.64 [R1+0x90], R18 ;  /* 0x0000901201007387 */ /* 0x0001e20000100a00 */
[----:B------:R-:W-:Y:S02]  /*d5e0*/  IADD3 R32, PT, PT, R43, R32, R23 ;  /* 0x000000202b207210 */ /* 0x000fe40007ffe017 */
[----:B------:R-:W-:Y:S01]  /*d5f0*/  IADD3 R24, PT, PT, R36, R24, R21 ;  /* 0x0000001824187210 */ /* 0x000fe20007ffe015 */
[----:B------:R0:W-:Y:S01]  /*d600*/  STL [R1+0x8c], RZ ;  /* 0x00008cff01007387 */ /* 0x0001e20000100800 */
[----:B------:R-:W-:Y:S02]  /*d610*/  LOP3.LUT R23, R25, R50, R30, 0xe2, !PT ;  /* 0x0000003219177212 */ /* 0x000fe400078ee21e */
[----:B------:R-:W-:Y:S02]  /*d620*/  SHF.L.W.U32.HI R20, R32, 0x1e, R32 ;  /* 0x0000001e20147819 */ /* 0x000fe40000010e20 */
[----:B------:R-:W-:-:S02]  /*d630*/  IADD3 R23, PT, PT, R33, R24, R23 ;  /* 0x0000001821177210 */ /* 0x000fc40007ffe017 */
[C-C-:B------:R-:W-:Y:S02]  /*d640*/  SHF.L.W.U32.HI R21, R32.reuse, 0x13, R32.reuse ;  /* 0x0000001320157819 */ /* 0x140fe40000010e20 */
[----:B------:R-:W-:Y:S01]  /*d650*/  SHF.L.W.U32.HI R22, R32, 0xa, R32 ;  /* 0x0000000a20167819 */ /* 0x000fe20000010e20 */
[----:B------:R-:W-:-:S03]  /*d660*/  VIADD R23, R23, 0xc67178f2 ;  /* 0xc67178f217177836 */ /* 0x000fc60000000000 */
[----:B------:R-:W-:Y:S02]  /*d670*/  LOP3.LUT R21, R22, R21, R20, 0x96, !PT ;  /* 0x0000001516157212 */ /* 0x000fe400078e9614 */
[----:B------:R-:W-:-:S04]  /*d680*/  LOP3.LUT R20, R40, R41, R32, 0xe8, !PT ;  /* 0x0000002928147212 */ /* 0x000fc800078ee820 */
[----:B------:R-:W-:Y:S01]  /*d690*/  IADD3 R21, PT, PT, R23, R21, R20 ;  /* 0x0000001517157210 */ /* 0x000fe20007ffe014 */
[----:B------:R-:W-:Y:S01]  /*d6a0*/  IMAD.IADD R3, R3, 0x1, R40 ;  /* 0x0000000103037824 */ /* 0x000fe200078e0228 */
[----:B------:R-:W-:Y:S01]  /*d6b0*/  IADD3 R26, PT, PT, R26, R23, R31 ;  /* 0x000000171a1a7210 */ /* 0x000fe20007ffe01f */
[----:B------:R-:W-:Y:S02]  /*d6c0*/  IMAD.IADD R29, R29, 0x1, R30 ;  /* 0x000000011d1d7824 */ /* 0x000fe400078e021e */
[----:B------:R-:W-:Y:S02]  /*d6d0*/  IMAD.IADD R0, R0, 0x1, R41 ;  /* 0x0000000100007824 */ /* 0x000fe400078e0229 */
[----:B------:R-:W-:Y:S02]  /*d6e0*/  IMAD.IADD R28, R28, 0x1, R25 ;  /* 0x000000011c1c7824 */ /* 0x000fe400078e0219 */
[----:B------:R-:W-:Y:S02]  /*d6f0*/  IMAD.IADD R27, R27, 0x1, R50 ;  /* 0x000000011b1b7824 */ /* 0x000fe400078e0232 */
[----:B------:R-:W-:-:S02]  /*d700*/  IMAD.IADD R17, R17, 0x1, R32 ;  /* 0x0000000111117824 */ /* 0x000fc400078e0220 */
[----:B------:R-:W-:Y:S02]  /*d710*/  IMAD.IADD R16, R16, 0x1, R21 ;  /* 0x0000000110107824 */ /* 0x000fe400078e0215 */
[----:B0-----:R-:W-:-:S07]  /*d720*/  IMAD.MOV.U32 R33, RZ, RZ, RZ ;  /* 0x000000ffff217224 */ /* 0x001fce00078e00ff */
.L_x_7:
[----:B------:R-:W-:Y:S05]  /*d730*/  BSYNC.RECONVERGENT B1 ;  /* 0x0000000000017941 */ /* 0x000fea0003800200 */
.L_x_6:
[----:B------:R-:W-:Y:S05]  /*d740*/  @P0 BRA `(.L_x_8) ;  /* 0xffffff9c00700947 */ /* 0x000fea000383ffff */
[----:B------:R-:W-:Y:S01]  /*d750*/  IMAD.MOV.U32 R18, RZ, RZ, 0x38 ;  /* 0x00000038ff127424 */ /* 0x000fe200078e00ff */
[C---:B------:R-:W-:Y:S01]  /*d760*/  ISETP.GE.U32.AND P0, PT, R33.reuse, 0x38, PT ;  /* 0x000000382100780c */ /* 0x040fe20003f06070 */
[----:B------:R-:W-:Y:S01]  /*d770*/  IMAD.MOV.U32 R22, RZ, RZ, 0x80 ;  /* 0x00000080ff167424 */ /* 0x000fe200078e00ff */
[----:B------:R-:W-:Y:S01]  /*d780*/  IADD3 R20, P1, PT, R33, 0x1, RZ ;  /* 0x0000000121147810 */ /* 0x000fe20007f3e0ff */
[----:B------:R-:W-:Y:S01]  /*d790*/  IMAD.IADD R21, R1, 0x1, R33 ;  /* 0x0000000101157824 */ /* 0x000fe200078e0221 */
[----:B------:R-:W-:Y:S01]  /*d7a0*/  SEL R19, R18, 0x40, !P0 ;  /* 0x0000004012137807 */ /* 0x000fe20004000000 */
[----:B------:R0:W-:Y:S01]  /*d7b0*/  STL.64 [R1], R16 ;  /* 0x0000001001007387 */ /* 0x0001e20000100a00 */
[----:B------:R-:W-:Y:S01]  /*d7c0*/  BSSY.RECONVERGENT B1, `(.L_x_9) ;  /* 0x0000044000017945 */ /* 0x000fe20003800200 */
[----:B------:R-:W-:Y:S01]  /*d7d0*/  IMAD.X R18, RZ, RZ, RZ, P1 ;  /* 0x000000ffff127224 */ /* 0x000fe200008e06ff */
[----:B------:R-:W-:Y:S01]  /*d7e0*/  ISETP.GE.U32.AND P0, PT, R20, R19, PT ;  /* 0x000000131400720c */ /* 0x000fe20003f06070 */
[----:B------:R0:W-:Y:S03]  /*d7f0*/  STL.U8 [R21+0x4c], R22 ;  /* 0x00004c1615007387 */ /* 0x0001e60000100000 */
[----:B------:R-:W-:-:S13]  /*d800*/  ISETP.GE.U32.AND.EX P0, PT, R18, RZ, PT, P0 ;  /* 0x000000ff1200720c */ /* 0x000fda0003f06100 */
[----:B0-----:R-:W-:Y:S05]  /*d810*/  @P0 BRA `(.L_x_10) ;  /* 0x0000000000f80947 */ /* 0x001fea0003800000 */
[----:B------:R-:W-:Y:S01]  /*d820*/  IADD3 R18, P1, P2, R19, -0x2, -R33 ;  /* 0xfffffffe13127810 */ /* 0x000fe20007a3e821 */
[----:B------:R-:W-:Y:S01]  /*d830*/  IMAD.MOV.U32 R23, RZ, RZ, -0x1 ;  /* 0xffffffffff177424 */ /* 0x000fe200078e00ff */
[----:B------:R-:W-:Y:S01]  /*d840*/  LOP3.LUT R24, R33, 0x7, RZ, 0xc, !PT ;  /* 0x0000000721187812 */ /* 0x000fe200078e0cff */
[----:B------:R-:W-:Y:S01]  /*d850*/  BSSY.RECONVERGENT B2, `(.L_x_11) ;  /* 0x000001f000027945 */ /* 0x000fe20003800200 */
[----:B------:R-:W-:Y:S02]  /*d860*/  ISETP.GE.U32.AND P0, PT, R18, 0x7, PT ;  /* 0x000000071200780c */ /* 0x000fe40003f06070 */
[----:B------:R-:W-:Y:S02]  /*d870*/  IADD3.X R18, PT, PT, RZ, -0x1, R23, P1, P2 ;  /* 0xffffffffff127810 */ /* 0x000fe40000fe4417 */
[----:B------:R-:W-:Y:S02]  /*d880*/  ISETP.NE.U32.AND P1, PT, R24, RZ, PT ;  /* 0x000000ff1800720c */ /* 0x000fe40003f25070 */
[----:B------:R-:W-:Y:S01]  /*d890*/  ISETP.GE.U32.AND.EX P0, PT, R18, RZ, PT, P0 ;  /* 0x000000ff1200720c */ /* 0x000fe20003f06100 */
[----:B------:R-:W-:Y:S01]  /*d8a0*/  IMAD.MOV.U32 R18, RZ, RZ, R33 ;  /* 0x000000ffff127224 */ /* 0x000fe200078e0021 */
[----:B------:R-:W-:-:S11]  /*d8b0*/  ISETP.NE.AND.EX P1, PT, RZ, RZ, PT, P1 ;  /* 0x000000ffff00720c */ /* 0x000fd60003f25310 */
[----:B------:R-:W-:Y:S05]  /*d8c0*/  @!P0 BRA `(.L_x_12) ;  /* 0x00000000005c8947 */ /* 0x000fea0003800000 */
[----:B------:R-:W-:Y:S01]  /*d8d0*/  LOP3.LUT R18, RZ, R33, RZ, 0x33, !PT ;  /* 0x00000021ff127212 */ /* 0x000fe200078e33ff */
[----:B------:R-:W-:Y:S02]  /*d8e0*/  IMAD.MOV.U32 R21, RZ, RZ, RZ ;  /* 0x000000ffff157224 */ /* 0x000fe400078e00ff */
[----:B------:R-:W-:Y:S01]  /*d8f0*/  IMAD.MOV.U32 R22, RZ, RZ, RZ ;  /* 0x000000ffff167224 */ /* 0x000fe200078e00ff */
[----:B------:R-:W-:Y:S01]  /*d900*/  IADD3 R30, P0, P2, -R24, R19, R18 ;  /* 0x00000013181e7210 */ /* 0x000fe20007a1e112 */
[----:B------:R-:W-:-:S03]  /*d910*/  IMAD.MOV.U32 R18, RZ, RZ, R33 ;  /* 0x000000ffff127224 */ /* 0x000fc600078e0021 */
[----:B------:R-:W-:-:S09]  /*d920*/  IADD3.X R23, PT, PT, R23, -0x1, RZ, P0, P2 ;  /* 0xffffffff17177810 */ /* 0x000fd200007e44ff */
.L_x_13:
[----:B------:R-:W-:Y:S01]  /*d930*/  IMAD.IADD R18, R1, 0x1, R18 ;  /* 0x0000000101127824 */ /* 0x000fe200078e0212 */
[----:B------:R-:W-:Y:S01]  /*d940*/  IADD3 R21, P0, PT, R21, 0x8, RZ ;  /* 0x0000000815157810 */ /* 0x000fe20007f1e0ff */
[----:B-1----:R-:W-:-:S03]  /*d950*/  IMAD.IADD R19, R1, 0x1, R20 ;  /* 0x0000000101137824 */ /* 0x002fc600078e0214 */
[----:B------:R0:W-:Y:S01]  /*d960*/  STL.U8 [R18+0x4d], RZ ;  /* 0x00004dff12007387 */ /* 0x0001e20000100000 */
[----:B------:R-:W-:Y:S01]  /*d970*/  IMAD.X R22, RZ, RZ, R22, P0 ;  /* 0x000000ffff167224 */ /* 0x000fe200000e0616 */
[----:B------:R-:W-:Y:S02]  /*d980*/  ISETP.NE.U32.AND P0, PT, R21, R30, PT ;  /* 0x0000001e1500720c */ /* 0x000fe40003f05070 */
[----:B------:R1:W-:Y:S02]  /*d990*/  STL.U8 [R19+0x4d], RZ ;  /* 0x00004dff13007387 */ /* 0x0003e40000100000 */
[----:B------:R-:W-:Y:S02]  /*d9a0*/  ISETP.NE.AND.EX P0, PT, R22, R23, PT, P0 ;  /* 0x000000171600720c */ /* 0x000fe40003f05300 */
[----:B------:R1:W-:Y:S01]  /*d9b0*/  STL.U8 [R19+0x4e], RZ ;  /* 0x00004eff13007387 */ /* 0x0003e20000100000 */
[C---:B0-----:R-:W-:Y:S02]  /*d9c0*/  VIADD R18, R20.reuse, 0x7 ;  /* 0x0000000714127836 */ /* 0x041fe40000000000 */
[----:B------:R-:W-:Y:S01]  /*d9d0*/  VIADD R20, R20, 0x8 ;  /* 0x0000000814147836 */ /* 0x000fe20000000000 */
[----:B------:R1:W-:Y:S04]  /*d9e0*/  STL.U8 [R19+0x4f], RZ ;  /* 0x00004fff13007387 */ /* 0x0003e80000100000 */
[----:B------:R1:W-:Y:S04]  /*d9f0*/  STL.U8 [R19+0x50], RZ ;  /* 0x000050ff13007387 */ /* 0x0003e80000100000 */
[----:B------:R1:W-:Y:S04]  /*da00*/  STL.U8 [R19+0x51], RZ ;  /* 0x000051ff13007387 */ /* 0x0003e80000100000 */
[----:B------:R1:W-:Y:S04]  /*da10*/  STL.U8 [R19+0x52], RZ ;  /* 0x000052ff13007387 */ /* 0x0003e80000100000 */
[----:B------:R1:W-:Y:S01]  /*da20*/  STL.U8 [R19+0x53], RZ ;  /* 0x000053ff13007387 */ /* 0x0003e20000100000 */
[----:B------:R-:W-:Y:S05]  /*da30*/  @P0 BRA `(.L_x_13) ;  /* 0xfffffffc00bc0947 */ /* 0x000fea000383ffff */
.L_x_12:
[----:B------:R-:W-:Y:S05]  /*da40*/  BSYNC.RECONVERGENT B2 ;  /* 0x0000000000027941 */ /* 0x000fea0003800200 */
.L_x_11:
[----:B------:R-:W-:Y:S05]  /*da50*/  @!P1 BRA `(.L_x_10) ;  /* 0x0000000000689947 */ /* 0x000fea0003800000 */
[----:B------:R-:W-:Y:S02]  /*da60*/  ISETP.GE.U32.AND P0, PT, R24, 0x4, PT ;  /* 0x000000041800780c */ /* 0x000fe40003f06070 */
[----:B------:R-:W-:Y:S02]  /*da70*/  LOP3.LUT R22, R33, 0x3, RZ, 0xc, !PT ;  /* 0x0000000321167812 */ /* 0x000fe400078e0cff */
[----:B------:R-:W-:Y:S02]  /*da80*/  ISETP.GE.U32.AND.EX P0, PT, RZ, RZ, PT, P0 ;  /* 0x000000ffff00720c */ /* 0x000fe40003f06100 */
[----:B------:R-:W-:-:S04]  /*da90*/  ISETP.NE.U32.AND P1, PT, R22, RZ, PT ;  /* 0x000000ff1600720c */ /* 0x000fc80003f25070 */
[----:B------:R-:W-:-:S07]  /*daa0*/  ISETP.NE.AND.EX P1, PT, RZ, RZ, PT, P1 ;  /* 0x000000ffff00720c */ /* 0x000fce0003f25310 */
[C---:B------:R-:W-:Y:S02]  /*dab0*/  @P0 IMAD.IADD R21, R1.reuse, 0x1, R18 ;  /* 0x0000000101150824 */ /* 0x040fe400078e0212 */
[----:B-1----:R-:W-:Y:S02]  /*dac0*/  @P0 IMAD.IADD R19, R1, 0x1, R20 ;  /* 0x0000000101130824 */ /* 0x002fe400078e0214 */
[C---:B------:R-:W-:Y:S01]  /*dad0*/  @P0 VIADD R18, R20.reuse, 0x3 ;  /* 0x0000000314120836 */ /* 0x040fe20000000000 */
[----:B------:R0:W-:Y:S01]  /*dae0*/  @P0 STL.U8 [R21+0x4d], RZ ;  /* 0x00004dff15000387 */ /* 0x0001e20000100000 */
[----:B------:R-:W-:-:S03]  /*daf0*/  @P0 VIADD R20, R20, 0x4 ;  /* 0x0000000414140836 */ /* 0x000fc60000000000 */
[----:B------:R0:W-:Y:S04]  /*db00*/  @P0 STL.U8 [R19+0x4d], RZ ;  /* 0x00004dff13000387 */ /* 0x0001e80000100000 */
[----:B------:R0:W-:Y:S04]  /*db10*/  @P0 STL.U8 [R19+0x4e], RZ ;  /* 0x00004eff13000387 */ /* 0x0001e80000100000 */
[----:B------:R0:W-:Y:S01]  /*db20*/  @P0 STL.U8 [R19+0x4f], RZ ;  /* 0x00004fff13000387 */ /* 0x0001e20000100000 */
[----:B------:R-:W-:Y:S05]  /*db30*/  @!P1 BRA `(.L_x_10) ;  /* 0x0000000000309947 */ /* 0x000fea0003800000 */
[----:B------:R-:W-:Y:S02]  /*db40*/  ISETP.NE.U32.AND P0, PT, R22, 0x1, PT ;  /* 0x000000011600780c */ /* 0x000fe40003f05070 */
[----:B0-----:R-:W-:Y:S02]  /*db50*/  LOP3.LUT R19, R33, 0x1, RZ, 0xc0, !PT ;  /* 0x0000000121137812 */ /* 0x001fe400078ec0ff */
[----:B------:R-:W-:Y:S02]  /*db60*/  ISETP.NE.AND.EX P0, PT, RZ, RZ, PT, P0 ;  /* 0x000000ffff00720c */ /* 0x000fe40003f05300 */
[----:B------:R-:W-:-:S04]  /*db70*/  ISETP.NE.U32.AND P1, PT, R19, 0x1, PT ;  /* 0x000000011300780c */ /* 0x000fc80003f25070 */
[----:B------:R-:W-:-:S07]  /*db80*/  ISETP.NE.U32.AND.EX P1, PT, RZ, RZ, PT, P1 ;  /* 0x000000ffff00720c */ /* 0x000fce0003f25110 */
[C---:B------:R-:W-:Y:S02]  /*db90*/  @P0 IMAD.IADD R19, R1.reuse, 0x1, R18 ;  /* 0x0000000101130824 */ /* 0x040fe400078e0212 */
[----:B------:R-:W-:Y:S02]  /*dba0*/  @P0 VIADD R18, R20, 0x1 ;  /* 0x0000000114120836 */ /* 0x000fe40000000000 */
[C---:B------:R-:W-:Y:S01]  /*dbb0*/  @P0 IMAD.IADD R20, R1.reuse, 0x1, R20 ;  /* 0x0000000101140824 */ /* 0x040fe200078e0214 */
[----:B------:R2:W-:Y:S01]  /*dbc0*/  @P0 STL.U8 [R19+0x4d], RZ ;  /* 0x00004dff13000387 */ /* 0x0005e20000100000 */
[----:B------:R-:W-:-:S03]  /*dbd0*/  @P1 IMAD.IADD R18, R1, 0x1, R18 ;  /* 0x0000000101121824 */ /* 0x000fc600078e0212 */
[----:B------:R2:W-:Y:S04]  /*dbe0*/  @P0 STL.U8 [R20+0x4d], RZ ;  /* 0x00004dff14000387 */ /* 0x0005e80000100000 */
[----:B------:R2:W-:Y:S02]  /*dbf0*/  @P1 STL.U8 [R18+0x4d], RZ ;  /* 0x00004dff12001387 */ /* 0x0005e40000100000 */
.L_x_10:
[----:B------:R-:W-:Y:S05]  /*dc00*/  BSYNC.RECONVERGENT B1 ;  /* 0x0000000000017941 */ /* 0x000fea0003800200 */
.L_x_9:
[----:B0-2---:R-:W2:Y:S04]  /*dc10*/  LDL.64 R20, [R1+0x88] ;  /* 0x0000880001147983 */ /* 0x005ea80000100a00 */
[----:B------:R-:W3:Y:S04]  /*dc20*/  LDL.64 R32, [R1+0x50] ;  /* 0x0000500001207983 */ /* 0x000ee80000100a00 */
[----:B------:R-:W4:Y:S04]  /*dc30*/  LDL.64 R30, [R1+0x58] ;  /* 0x00005800011e7983 */ /* 0x000f280000100a00 */
[----:B------:R-:W5:Y:S04]  /*dc40*/  LDL.64 R22, [R1+0x60] ;  /* 0x0000600001167983 */ /* 0x000f680000100a00 */
[----:B------:R-:W5:Y:S04]  /*dc50*/  LDL.64 R24, [R1+0x68] ;  /* 0x0000680001187983 */ /* 0x000f680000100a00 */
[----:B------:R-:W5:Y:S04]  /*dc60*/  LDL R67, [R1+0x4c] ;  /* 0x00004c0001437983 */ /* 0x000f680000100800 */
[----:B-1----:R-:W5:Y:S01]  /*dc70*/  LDL.64 R18, [R1+0x70] ;  /* 0x0000700001127983 */ /* 0x002f620000100a00 */
[----:B------:R-:W-:Y:S01]  /*dc80*/  BSSY.RECONVERGENT B1, `(.L_x_14) ;  /* 0x0000677000017945 */ /* 0x000fe20003800200 */
[----:B--2---:R-:W-:-:S02]  /*dc90*/  ISETP.GT.U32.AND P0, PT, R21, 0x37, PT ;  /* 0x000000371500780c */ /* 0x004fc40003f04070 */
[C---:B---3--:R-:W-:Y:S02]  /*dca0*/  PRMT R41, R32.reuse, 0x7770, RZ ;  /* 0x0000777020297816 */ /* 0x048fe400000000ff */
[C---:B------:R-:W-:Y:S02]  /*dcb0*/  PRMT R40, R32.reuse, 0x7771, RZ ;  /* 0x0000777120287816 */ /* 0x040fe400000000ff */
[C---:B------:R-:W-:Y:S02]  /*dcc0*/  PRMT R37, R32.reuse, 0x7772, RZ ;  /* 0x0000777220257816 */ /* 0x040fe400000000ff */
[----:B------:R-:W-:Y:S02]  /*dcd0*/  PRMT R36, R32, 0x7773, RZ ;  /* 0x0000777320247816 */ /* 0x000fe400000000ff */
[C---:B------:R-:W-:Y:S02]  /*dce0*/  PRMT R39, R33.reuse, 0x7770, RZ ;  /* 0x0000777021277816 */ /* 0x040fe400000000ff */
[----:B------:R-:W-:-:S02]  /*dcf0*/  PRMT R38, R33, 0x7771, RZ ;  /* 0x0000777121267816 */ /* 0x000fc400000000ff */
[C---:B------:R-:W-:Y:S02]  /*dd00*/  PRMT R35, R33.reuse, 0x7772, RZ ;  /* 0x0000777221237816 */ /* 0x040fe400000000ff */
[----:B------:R-:W-:Y:S02]  /*dd10*/  PRMT R34, R33, 0x7773, RZ ;  /* 0x0000777321227816 */ /* 0x000fe400000000ff */
[C---:B----4-:R-:W-:Y:S02]  /*dd20*/  PRMT R33, R30.reuse, 0x7770, RZ ;  /* 0x000077701e217816 */ /* 0x050fe400000000ff */
[C---:B------:R-:W-:Y:S02]  /*dd30*/  PRMT R32, R30.reuse, 0x7771, RZ ;  /* 0x000077711e207816 */ /* 0x040fe400000000ff */
[C---:B------:R-:W-:Y:S02]  /*dd40*/  PRMT R48, R30.reuse, 0x7772, RZ ;  /* 0x000077721e307816 */ /* 0x040fe400000000ff */
[----:B------:R-:W-:-:S02]  /*dd50*/  PRMT R53, R30, 0x7773, RZ ;  /* 0x000077731e357816 */ /* 0x000fc400000000ff */
[C---:B------:R-:W-:Y:S02]  /*dd60*/  PRMT R44, R31.reuse, 0x7770, RZ ;  /* 0x000077701f2c7816 */ /* 0x040fe400000000ff */
[C---:B------:R-:W-:Y:S02]  /*dd70*/  PRMT R43, R31.reuse, 0x7771, RZ ;  /* 0x000077711f2b7816 */ /* 0x040fe400000000ff */
[C---:B------:R-:W-:Y:S02]  /*dd80*/  PRMT R30, R31.reuse, 0x7772, RZ ;  /* 0x000077721f1e7816 */ /* 0x040fe400000000ff */
[----:B------:R-:W-:Y:S02]  /*dd90*/  PRMT R47, R31, 0x7773, RZ ;  /* 0x000077731f2f7816 */ /* 0x000fe400000000ff */
[C---:B-----5:R-:W-:Y:S02]  /*dda0*/  PRMT R46, R22.reuse, 0x7770, RZ ;  /* 0x00007770162e7816 */ /* 0x060fe400000000ff */
[----:B------:R-:W-:-:S02]  /*ddb0*/  PRMT R45, R22, 0x7771, RZ ;  /* 0x00007771162d7816 */ /* 0x000fc400000000ff */
[C---:B------:R-:W-:Y:S02]  /*ddc0*/  PRMT R31, R22.reuse, 0x7772, RZ ;  /* 0x00007772161f7816 */ /* 0x040fe400000000ff */
[----:B------:R-:W-:Y:S02]  /*ddd0*/  PRMT R52, R22, 0x7773, RZ ;  /* 0x0000777316347816 */ /* 0x000fe400000000ff */
[C---:B------:R-:W-:Y:S02]  /*dde0*/  PRMT R51, R23.reuse, 0x7770, RZ ;  /* 0x0000777017337816 */ /* 0x040fe400000000ff */
[C---:B------:R-:W-:Y:S02]  /*ddf0*/  PRMT R50, R23.reuse, 0x7771, RZ ;  /* 0x0000777117327816 */ /* 0x040fe400000000ff */
[C---:B------:R-:W-:Y:S02]  /*de00*/  PRMT R49, R23.reuse, 0x7772, RZ ;  /* 0x0000777217317816 */ /* 0x040fe400000000ff */
[----:B------:R-:W-:-:S02]  /*de10*/  PRMT R57, R23, 0x7773, RZ ;  /* 0x0000777317397816 */ /* 0x000fc400000000ff */
[C---:B------:R-:W-:Y:S02]  /*de20*/  PRMT R60, R25.reuse, 0x7770, RZ ;  /* 0x00007770193c7816 */ /* 0x040fe400000000ff */
[C---:B------:R-:W-:Y:S02]  /*de30*/  PRMT R59, R25.reuse, 0x7771, RZ ;  /* 0x00007771193b7816 */ /* 0x040fe400000000ff */
[C---:B------:R-:W-:Y:S02]  /*de40*/  PRMT R58, R25.reuse, 0x7772, RZ ;  /* 0x00007772193a7816 */ /* 0x040fe400000000ff */
[----:B------:R-:W-:Y:S02]  /*de50*/  PRMT R65, R25, 0x7773, RZ ;  /* 0x0000777319417816 */ /* 0x000fe400000000ff */
[C---:B------:R-:W-:Y:S02]  /*de60*/  PRMT R22, R67.reuse, 0x7770, RZ ;  /* 0x0000777043167816 */ /* 0x040fe400000000ff */
[----:B------:R-:W-:-:S02]  /*de70*/  PRMT R23, R67, 0x7771, RZ ;  /* 0x0000777143177816 */ /* 0x000fc400000000ff */
[C---:B------:R-:W-:Y:S02]  /*de80*/  PRMT R25, R67.reuse, 0x7772, RZ ;  /* 0x0000777243197816 */ /* 0x040fe400000000ff */
[C---:B------:R-:W-:Y:S02]  /*de90*/  PRMT R56, R24.reuse, 0x7770, RZ ;  /* 0x0000777018387816 */ /* 0x040fe400000000ff */
[C---:B------:R-:W-:Y:S02]  /*dea0*/  PRMT R55, R24.reuse, 0x7771, RZ ;  /* 0x0000777118377816 */ /* 0x040fe400000000ff */
[C---:B------:R-:W-:Y:S02]  /*deb0*/  PRMT R54, R24.reuse, 0x7772, RZ ;  /* 0x0000777218367816 */ /* 0x040fe400000000ff */
[----:B------:R-:W-:Y:S02]  /*dec0*/  PRMT R61, R24, 0x7773, RZ ;  /* 0x00007773183d7816 */ /* 0x000fe400000000ff */
[----:B------:R-:W-:-:S02]  /*ded0*/  PRMT R67, R67, 0x7773, RZ ;  /* 0x0000777343437816 */ /* 0x000fc400000000ff */
[C---:B------:R-:W-:Y:S02]  /*dee0*/  PRMT R64, R18.reuse, 0x7770, RZ ;  /* 0x0000777012407816 */ /* 0x040fe400000000ff */
[C---:B------:R-:W-:Y:S02]  /*def0*/  PRMT R63, R18.reuse, 0x7771, RZ ;  /* 0x00007771123f7816 */ /* 0x040fe400000000ff */
[C---:B------:R-:W-:Y:S02]  /*df00*/  PRMT R62, R18.reuse, 0x7772, RZ ;  /* 0x00007772123e7816 */ /* 0x040fe400000000ff */
[----:B------:R-:W-:Y:S01]  /*df10*/  PRMT R66, R18, 0x7773, RZ ;  /* 0x0000777312427816 */ /* 0x000fe200000000ff */
[----:B------:R-:W-:Y:S06]  /*df20*/  @P0 BRA `(.L_x_15) ;  /* 0x0000000400640947 */ /* 0x000fec0003800000 */
[----:B------:R-:W-:Y:S01]  /*df30*/  IMAD.U32 R23, R23, 0x10000, RZ ;  /* 0x0001000017177824 */ /* 0x000fe200078e00ff */
[----:B------:R-:W2:Y:S01]  /*df40*/  LDL R18, [R1+0x80] ;  /* 0x0000800001127983 */ /* 0x000ea20000100800 */
[----:B------:R-:W-:-:S03]  /*df50*/  IMAD.U32 R40, R40, 0x10000, RZ ;  /* 0x0001000028287824 */ /* 0x000fc600078e00ff */
[----:B------:R-:W-:Y:S01]  /*df60*/  LOP3.LUT R23, R23, 0xff0000, RZ, 0xc0, !PT ;  /* 0x00ff000017177812 */ /* 0x000fe200078ec0ff */
[----:B------:R-:W-:Y:S01]  /*df70*/  IMAD.U32 R32, R32, 0x10000, RZ ;  /* 0x0001000020207824 */ /* 0x000fe200078e00ff */
[----:B------:R-:W-:-:S03]  /*df80*/  LOP3.LUT R40, R40, 0xff0000, RZ, 0xc0, !PT ;  /* 0x00ff000028287812 */ /* 0x000fc600078ec0ff */
[----:B------:R-:W-:Y:S02]  /*df90*/  IMAD R20, R22, 0x1000000, R23 ;  /* 0x0100000016147824 */ /* 0x000fe400078e0217 */
[----:B------:R-:W3:Y:S01]  /*dfa0*/  LDL.64 R22, [R1+0x78] ;  /* 0x0000780001167983 */ /* 0x000ee20000100a00 */
[----:B------:R-:W-:Y:S01]  /*dfb0*/  LOP3.LUT R24, R32, 0xff0000, RZ, 0xc0, !PT ;  /* 0x00ff000020187812 */ /* 0x000fe200078ec0ff */
[----:B------:R-:W-:Y:S02]  /*dfc0*/  IMAD.U32 R45, R45, 0x10000, RZ ;  /* 0x000100002d2d7824 */ /* 0x000fe400078e00ff */
[----:B------:R-:W-:Y:S02]  /*dfd0*/  IMAD.U32 R38, R38, 0x10000, RZ ;  /* 0x0001000026267824 */ /* 0x000fe400078e00ff */
[----:B------:R-:W-:Y:S01]  /*dfe0*/  IMAD R24, R33, 0x1000000, R24 ;  /* 0x0100000021187824 */ /* 0x000fe200078e0218 */
[----:B------:R-:W-:Y:S01]  /*dff0*/  LOP3.LUT R33, R45, 0xff0000, RZ, 0xc0, !PT ;  /* 0x00ff00002d217812 */ /* 0x000fe200078ec0ff */
[----:B------:R-:W-:-:S02]  /*e000*/  IMAD.U32 R43, R43, 0x10000, RZ ;  /* 0x000100002b2b7824 */ /* 0x000fc400078e00ff */
[----:B------:R-:W-:Y:S01]  /*e010*/  IMAD.U32 R63, R63, 0x10000, RZ ;  /* 0x000100003f3f7824 */ /* 0x000fe200078e00ff */
[----:B------:R-:W-:Y:S01]  /*e020*/  LOP3.LUT R38, R38, 0xff0000, RZ, 0xc0, !PT ;  /* 0x00ff000026267812 */ /* 0x000fe200078ec0ff */
[----:B------:R-:W-:Y:S01]  /*e030*/  IMAD.U32 R50, R50, 0x10000, RZ ;  /* 0x0001000032327824 */ /* 0x000fe200078e00ff */
[----:B------:R-:W-:Y:S01]  /*e040*/  LOP3.LUT R43, R43, 0xff0000, RZ, 0xc0, !PT ;  /* 0x00ff00002b2b7812 */ /* 0x000fe200078ec0ff */
[----:B------:R-:W-:Y:S01]  /*e050*/  IMAD R33, R46, 0x1000000, R33 ;  /* 0x010000002e217824 */ /* 0x000fe200078e0221 */
[----:B------:R-:W-:Y:S01]  /*e060*/  LOP3.LUT R63, R63, 0xff0000, RZ, 0xc0, !PT ;  /* 0x00ff00003f3f7812 */ /* 0x000fe200078ec0ff */
[----:B------:R-:W-:Y:S01]  /*e070*/  IMAD.SHL.U32 R31, R31, 0x100, RZ ;  /* 0x000001001f1f7824 */ /* 0x000fe200078e00ff */
[----:B------:R-:W-:Y:S01]  /*e080*/  LOP3.LUT R32, R50, 0xff0000, RZ, 0xc0, !PT ;  /* 0x00ff000032207812 */ /* 0x000fe200078ec0ff */
[----:B------:R-:W-:Y:S02]  /*e090*/  IMAD R39, R39, 0x1000000, R38 ;  /* 0x0100000027277824 */ /* 0x000fe400078e0226 */
[----:B------:R-:W-:Y:S01]  /*e0a0*/  IMAD R44, R44, 0x1000000, R43 ;  /* 0x010000002c2c7824 */ /* 0x000fe200078e022b */
[----:B------:R-:W-:Y:S01]  /*e0b0*/  LOP3.LUT R52, R52, R33, R31, 0xfe, !PT ;  /* 0x0000002134347212 */ /* 0x000fe200078efe1f */
[----:B------:R-:W-:-:S02]  /*e0c0*/  IMAD.SHL.U32 R38, R25, 0x100, RZ ;  /* 0x0000010019267824 */ /* 0x000fc400078e00ff */
[----:B------:R-:W-:Y:S02]  /*e0d0*/  IMAD.SHL.U32 R30, R30, 0x100, RZ ;  /* 0x000001001e1e7824 */ /* 0x000fe400078e00ff */
[----:B------:R-:W-:Y:S02]  /*e0e0*/  IMAD R25, R64, 0x1000000, R63 ;  /* 0x0100000040197824 */ /* 0x000fe400078e023f */
[----:B------:R-:W-:Y:S01]  /*e0f0*/  IMAD.SHL.U32 R31, R62, 0x100, RZ ;  /* 0x000001003e1f7824 */ /* 0x000fe200078e00ff */
[----:B------:R-:W-:Y:S01]  /*e100*/  LOP3.LUT R47, R47, R44, R30, 0xfe, !PT ;  /* 0x0000002c2f2f7212 */ /* 0x000fe200078efe1e */
[----:B------:R-:W-:Y:S02]  /*e110*/  IMAD R32, R51, 0x1000000, R32 ;  /* 0x0100000033207824 */ /* 0x000fe400078e0220 */
[----:B------:R-:W-:Y:S01]  /*e120*/  IMAD.SHL.U32 R49, R49, 0x100, RZ ;  /* 0x0000010031317824 */ /* 0x000fe200078e00ff */
[----:B------:R-:W-:Y:S01]  /*e130*/  PRMT R30, R19, 0x7771, RZ ;  /* 0x00007771131e7816 */ /* 0x000fe200000000ff */
[----:B------:R-:W-:Y:S01]  /*e140*/  IMAD R41, R41, 0x1000000, R40 ;  /* 0x0100000029297824 */ /* 0x000fe200078e0228 */
[----:B------:R-:W-:Y:S01]  /*e150*/  LOP3.LUT R31, R66, R25, R31, 0xfe, !PT ;  /* 0x00000019421f7212 */ /* 0x000fe200078efe1f */
[----:B------:R-:W-:-:S02]  /*e160*/  IMAD.SHL.U32 R37, R37, 0x100, RZ ;  /* 0x0000010025257824 */ /* 0x000fc400078e00ff */
[----:B------:R-:W-:Y:S01]  /*e170*/  IMAD.SHL.U32 R35, R35, 0x100, RZ ;  /* 0x0000010023237824 */ /* 0x000fe200078e00ff */
[----:B------:R-:W-:Y:S01]  /*e180*/  LOP3.LUT R57, R57, R32, R49, 0xfe, !PT ;  /* 0x0000002039397212 */ /* 0x000fe200078efe31 */
[----:B------:R-:W-:Y:S01]  /*e190*/  IMAD.SHL.U32 R48, R48, 0x100, RZ ;  /* 0x0000010030307824 */ /* 0x000fe200078e00ff */
[----:B------:R-:W-:Y:S01]  /*e1a0*/  LOP3.LUT R20, R67, R20, R38, 0xfe, !PT ;  /* 0x0000001443147212 */ /* 0x000fe200078efe26 */
[----:B------:R-:W-:Y:S01]  /*e1b0*/  IMAD.U32 R38, R30, 0x10000, RZ ;  /* 0x000100001e267824 */ /* 0x000fe200078e00ff */
[----:B------:R-:W-:Y:S02]  /*e1c0*/  LOP3.LUT R36, R36, R41, R37, 0xfe, !PT ;  /* 0x0000002924247212 */ /* 0x000fe400078efe25 */
[----:B------:R-:W-:Y:S02]  /*e1d0*/  LOP3.LUT R34, R34, R39, R35, 0xfe, !PT ;  /* 0x0000002722227212 */ /* 0x000fe400078efe23 */
[----:B------:R-:W-:Y:S02]  /*e1e0*/  LOP3.LUT R53, R53, R24, R48, 0xfe, !PT ;  /* 0x0000001835357212 */ /* 0x000fe400078efe30 */
[----:B------:R-:W-:Y:S01]  /*e1f0*/  PRMT R24, R19, 0x7770, RZ ;  /* 0x0000777013187816 */ /* 0x000fe200000000ff */
[----:B------:R-:W-:-:S02]  /*e200*/  IMAD.U32 R55, R55, 0x10000, RZ ;  /* 0x0001000037377824 */ /* 0x000fc400078e00ff */
[----:B------:R-:W-:-:S03]  /*e210*/  IMAD.U32 R59, R59, 0x10000, RZ ;  /* 0x000100003b3b7824 */ /* 0x000fc600078e00ff */
[----:B------:R-:W-:Y:S02]  /*e220*/  LOP3.LUT R55, R55, 0xff0000, RZ, 0xc0, !PT ;  /* 0x00ff000037377812 */ /* 0x000fe400078ec0ff */
[----:B------:R-:W-:Y:S01]  /*e230*/  LOP3.LUT R59, R59, 0xff0000, RZ, 0xc0, !PT ;  /* 0x00ff00003b3b7812 */ /* 0x000fe200078ec0ff */
[----:B------:R-:W-:Y:S02]  /*e240*/  IMAD.SHL.U32 R54, R54, 0x100, RZ ;  /* 0x0000010036367824 */ /* 0x000fe400078e00ff */
[----:B------:R-:W-:Y:S02]  /*e250*/  IMAD R56, R56, 0x1000000, R55 ;  /* 0x0100000038387824 */ /* 0x000fe400078e0237 */
[----:B------:R-:W-:Y:S02]  /*e260*/  IMAD R60, R60, 0x1000000, R59 ;  /* 0x010000003c3c7824 */ /* 0x000fe400078e023b */
[----:B------:R-:W-:Y:S01]  /*e270*/  IMAD.SHL.U32 R58, R58, 0x100, RZ ;  /* 0x000001003a3a7824 */ /* 0x000fe200078e00ff */
[----:B------:R-:W-:-:S04]  /*e280*/  LOP3.LUT R61, R61, R56, R54, 0xfe, !PT ;  /* 0x000000383d3d7212 */ /* 0x000fc800078efe36 */
[----:B------:R-:W-:Y:S02]  /*e290*/  LOP3.LUT R65, R65, R60, R58, 0xfe, !PT ;  /* 0x0000003c41417212 */ /* 0x000fe400078efe3a */
[----:B--2---:R-:W-:Y:S02]  /*e2a0*/  PRMT R37, R18, 0x7771, RZ ;  /* 0x0000777112257816 */ /* 0x004fe400000000ff */
[----:B---3--:R-:W-:Y:S02]  /*e2b0*/  PRMT R25, R23, 0x7771, RZ ;  /* 0x0000777117197816 */ /* 0x008fe400000000ff */
[----:B------:R-:W-:-:S03]  /*e2c0*/  PRMT R32, R22, 0x7771, RZ ;  /* 0x0000777116207816 */ /* 0x000fc600000000ff */
[----:B------:R-:W-:Y:S01]  /*e2d0*/  IMAD.U32 R39, R25, 0x10000, RZ ;  /* 0x0001000019277824 */ /* 0x000fe200078e00ff */
[----:B------:R-:W-:Y:S01]  /*e2e0*/  LOP3.LUT R25, R38, 0xff0000, RZ, 0xc0, !PT ;  /* 0x00ff000026197812 */ /* 0x000fe200078ec0ff */
[----:B------:R-:W-:Y:S01]  /*e2f0*/  IMAD.U32 R32, R32, 0x10000, RZ ;  /* 0x0001000020207824 */ /* 0x000fe200078e00ff */
[----:B------:R-:W-:Y:S01]  /*e300*/  PRMT R30, R23, 0x7770, RZ ;  /* 0x00007770171e7816 */ /* 0x000fe200000000ff */
[----:B------:R-:W-:Y:S01]  /*e310*/  IMAD.U32 R37, R37, 0x10000, RZ ;  /* 0x0001000025257824 */ /* 0x000fe200078e00ff */
[----:B------:R-:W-:Y:S01]  /*e320*/  LOP3.LUT R39, R39, 0xff0000, RZ, 0xc0, !PT ;  /* 0x00ff000027277812 */ /* 0x000fe200078ec0ff */
[----:B------:R-:W-:Y:S01]  /*e330*/  IMAD R44, R24, 0x1000000, R25 ;  /* 0x01000000182c7824 */ /* 0x000fe200078e0219 */
[----:B------:R-:W-:Y:S02]  /*e340*/  PRMT R33, R22, 0x7770, RZ ;  /* 0x0000777016217816 */ /* 0x000fe400000000ff */
[----:B------:R-:W-:Y:S01]  /*e350*/  LOP3.LUT R32, R32, 0xff0000, RZ, 0xc0, !PT ;  /* 0x00ff000020207812 */ /* 0x000fe200078ec0ff */
[----:B------:R-:W-:Y:S01]  /*e360*/  IMAD R39, R30, 0x1000000, R39 ;  /* 0x010000001e277824 */ /* 0x000fe200078e0227 */
[----:B------:R-:W-:-:S02]  /*e370*/  LOP3.LUT R38, R37, 0xff0000, RZ, 0xc0, !PT ;  /* 0x00ff000025267812 */ /* 0x000fc400078ec0ff */
[C---:B------:R-:W-:Y:S02]  /*e380*/  PRMT R24, R19.reuse, 0x7772, RZ ;  /* 0x0000777213187816 */ /* 0x040fe400000000ff */
[----:B------:R-:W-:Y:S02]  /*e390*/  PRMT R30, R19, 0x7773, RZ ;  /* 0x00007773131e7816 */ /* 0x000fe400000000ff */
[C---:B------:R-:W-:Y:S02]  /*e3a0*/  PRMT R25, R22.reuse, 0x7772, RZ ;  /* 0x0000777216197816 */ /* 0x040fe400000000ff */
[----:B------:R-:W-:Y:S01]  /*e3b0*/  PRMT R37, R22, 0x7773, RZ ;  /* 0x0000777316257816 */ /* 0x000fe200000000ff */
[----:B------:R-:W-:Y:S01]  /*e3c0*/  IMAD R32, R33, 0x1000000, R32 ;  /* 0x0100000021207824 */ /* 0x000fe200078e0220 */
[----:B------:R-:W-:Y:S02]  /*e3d0*/  PRMT R35, R18, 0x7770, RZ ;  /* 0x0000777012237816 */ /* 0x000fe400000000ff */
[----:B------:R-:W-:-:S02]  /*e3e0*/  PRMT R19, R23, 0x7772, RZ ;  /* 0x0000777217137816 */ /* 0x000fc400000000ff */
[----:B------:R-:W-:Y:S02]  /*e3f0*/  PRMT R22, R18, 0x7772, RZ ;  /* 0x0000777212167816 */ /* 0x000fe400000000ff */
[----:B------:R-:W-:Y:S01]  /*e400*/  PRMT R33, R23, 0x7773, RZ ;  /* 0x0000777317217816 */ /* 0x000fe200000000ff */
[----:B------:R-:W-:Y:S01]  /*e410*/  IMAD.SHL.U32 R23, R24, 0x100, RZ ;  /* 0x0000010018177824 */ /* 0x000fe200078e00ff */
[----:B------:R-:W-:Y:S01]  /*e420*/  PRMT R24, R18, 0x7773, RZ ;  /* 0x0000777312187816 */ /* 0x000fe200000000ff */
[----:B------:R-:W-:Y:S02]  /*e430*/  IMAD.SHL.U32 R25, R25, 0x100, RZ ;  /* 0x0000010019197824 */ /* 0x000fe400078e00ff */
[----:B------:R-:W-:Y:S02]  /*e440*/  IMAD R35, R35, 0x1000000, R38 ;  /* 0x0100000023237824 */ /* 0x000fe400078e0226 */
[----:B------:R-:W-:Y:S02]  /*e450*/  IMAD.SHL.U32 R18, R19, 0x100, RZ ;  /* 0x0000010013127824 */ /* 0x000fe400078e00ff */
[----:B------:R-:W-:Y:S01]  /*e460*/  IMAD.SHL.U32 R22, R22, 0x100, RZ ;  /* 0x0000010016167824 */ /* 0x000fe200078e00ff */
[----:B------:R-:W-:-:S02]  /*e470*/  LOP3.LUT R44, R30, R44, R23, 0xfe, !PT ;  /* 0x0000002c1e2c7212 */ /* 0x000fc400078efe17 */
[----:B------:R-:W-:Y:S02]  /*e480*/  LOP3.LUT R37, R37, R32, R25, 0xfe, !PT ;  /* 0x0000002025257212 */ /* 0x000fe400078efe19 */
[----:B------:R-:W-:Y:S02]  /*e490*/  LOP3.LUT R32, R33, R39, R18, 0xfe, !PT ;  /* 0x0000002721207212 */ /* 0x000fe400078efe12 */
[----:B------:R-:W-:Y:S01]  /*e4a0*/  LOP3.LUT R30, R24, R35, R22, 0xfe, !PT ;  /* 0x00000023181e7212 */ /* 0x000fe200078efe16 */
[----:B------:R-:W-:Y:S06]  /*e4b0*/  BRA `(.L_x_16) ;  /* 0x0000005c00cc7947 */ /* 0x000fec0003800000 */
.L_x_15:
[----:B------:R-:W-:Y:S02]  /*e4c0*/  IMAD.U32 R23, R23, 0x10000, RZ ;  /* 0x0001000017177824 */ /* 0x000fe400078e00ff */
[----:B------:R-:W-:-:S03]  /*e4d0*/  IMAD.SHL.U32 R25, R25, 0x100, RZ ;  /* 0x0000010019197824 */ /* 0x000fc600078e00ff */
[----:B------:R-:W-:-:S05]  /*e4e0*/  LOP3.LUT R23, R23, 0xff0000, RZ, 0xc0, !PT ;  /* 0x00ff000017177812 */ /* 0x000fca00078ec0ff */
[----:B------:R-:W-:-:S05]  /*e4f0*/  IMAD R22, R22, 0x1000000, R23 ;  /* 0x0100000016167824 */ /* 0x000fca00078e0217 */
[----:B------:R-:W-:Y:S02]  /*e500*/  LOP3.LUT R67, R67, R22, R25, 0xfe, !PT ;  /* 0x0000001643437212 */ /* 0x000fe400078efe19 */
[----:B------:R-:W2:Y:S01]  /*e510*/  LDL.64 R22, [R1+0x80] ;  /* 0x0000800001167983 */ /* 0x000ea20000100a00 */
[----:B------:R-:W-:Y:S01]  /*e520*/  IMAD.U32 R40, R40, 0x10000, RZ ;  /* 0x0001000028287824 */ /* 0x000fe200078e00ff */
[--C-:B------:R-:W-:Y:S01]  /*e530*/  SHF.L.W.U32.HI R24, R26, 0x7, R26.reuse ;  /* 0x000000071a187819 */ /* 0x100fe20000010e1a */
[----:B------:R-:W-:Y:S02]  /*e540*/  IMAD.U32 R38, R38, 0x10000, RZ ;  /* 0x0001000026267824 */ /* 0x000fe400078e00ff */
[----:B------:R-:W-:Y:S01]  /*e550*/  IMAD.SHL.U32 R18, R37, 0x100, RZ ;  /* 0x0000010025127824 */ /* 0x000fe200078e00ff */
[----:B------:R-:W-:Y:S01]  /*e560*/  LOP3.LUT R40, R40, 0xff0000, RZ, 0xc0, !PT ;  /* 0x00ff000028287812 */ /* 0x000fe200078ec0ff */
[----:B------:R-:W-:Y:S01]  /*e570*/  IMAD.SHL.U32 R35, R35, 0x100, RZ ;  /* 0x0000010023237824 */ /* 0x000fe200078e00ff */
[----:B------:R-:W-:Y:S01]  /*e580*/  LOP3.LUT R38, R38, 0xff0000, RZ, 0xc0, !PT ;  /* 0x00ff000026267812 */ /* 0x000fe200078ec0ff */
[----:B------:R-:W-:Y:S01]  /*e590*/  IMAD.U32 R32, R32, 0x10000, RZ ;  /* 0x0001000020207824 */ /* 0x000fe200078e00ff */
[----:B------:R-:W-:Y:S01]  /*e5a0*/  SHF.L.W.U32.HI R37, R26, 0x15, R26 ;  /* 0x000000151a257819 */ /* 0x000fe20000010e1a */
[----:B------:R-:W-:Y:S01]  /*e5b0*/  IMAD R25, R41, 0x1000000, R40 ;  /* 0x0100000029197824 */ /* 0x000fe200078e0228 */
[----:B------:R-:W-:Y:S01]  /*e5c0*/  LOP3.LUT R41, R0, R17, R16, 0xe8, !PT ;  /* 0x0000001100297212 */ /* 0x000fe200078ee810 */
[----:B------:R-:W-:Y:S01]  /*e5d0*/  IMAD R38, R39, 0x1000000, R38 ;  /* 0x0100000027267824 */ /* 0x000fe200078e0226 */
[----:B------:R-:W-:-:S02]  /*e5e0*/  LOP3.LUT R32, R32, 0xff0000, RZ, 0xc0, !PT ;  /* 0x00ff000020207812 */ /* 0x000fc400078ec0ff */
[----:B------:R-:W-:Y:S02]  /*e5f0*/  LOP3.LUT R25, R25, R18, RZ, 0xfc, !PT ;  /* 0x0000001219197212 */ /* 0x000fe400078efcff */
[----:B------:R-:W-:Y:S01]  /*e600*/  SHF.L.W.U32.HI R18, R26, 0x1a, R26 ;  /* 0x0000001a1a127819 */ /* 0x000fe20000010e1a */
[----:B------:R-:W-:Y:S01]  /*e610*/  IMAD R32, R33, 0x1000000, R32 ;  /* 0x0100000021207824 */ /* 0x000fe200078e0220 */
[C---:B------:R-:W-:Y:S02]  /*e620*/  LOP3.LUT R36, R25.reuse, R36, RZ, 0xfc, !PT ;  /* 0x0000002419247212 */ /* 0x040fe400078efcff */
[----:B------:R-:W-:Y:S02]  /*e630*/  LOP3.LUT R18, R24, R18, R37, 0x96, !PT ;  /* 0x0000001218127212 */ /* 0x000fe400078e9625 */
[----:B------:R-:W-:Y:S02]  /*e640*/  LOP3.LUT R37, R38, R35, RZ, 0xfc, !PT ;  /* 0x0000002326257212 */ /* 0x000fe400078efcff */
[----:B------:R-:W-:-:S02]  /*e650*/  SHF.L.W.U32.HI R24, R25, 0xe, R36 ;  /* 0x0000000e19187819 */ /* 0x000fc40000010e24 */
[--C-:B------:R-:W-:Y:S02]  /*e660*/  SHF.L.W.U32.HI R35, R36, 0x19, R36.reuse ;  /* 0x0000001924237819 */ /* 0x100fe40000010e24 */
[----:B------:R-:W-:Y:S02]  /*e670*/  SHF.R.U32.HI R25, RZ, 0x3, R36 ;  /* 0x00000003ff197819 */ /* 0x000fe40000011624 */
[----:B------:R-:W-:Y:S02]  /*e680*/  LOP3.LUT R34, R37, R34, RZ, 0xfc, !PT ;  /* 0x0000002225227212 */ /* 0x000fe400078efcff */
[----:B------:R-:W-:Y:S02]  /*e690*/  LOP3.LUT R35, R25, R35, R24, 0x96, !PT ;  /* 0x0000002319237212 */ /* 0x000fe400078e9618 */
[--C-:B------:R-:W-:Y:S02]  /*e6a0*/  SHF.L.W.U32.HI R24, R37, 0xe, R34.reuse ;  /* 0x0000000e25187819 */ /* 0x100fe40000010e22 */
[----:B------:R-:W-:-:S02]  /*e6b0*/  SHF.L.W.U32.HI R37, R34, 0x19, R34 ;  /* 0x0000001922257819 */ /* 0x000fc40000010e22 */
[----:B------:R-:W-:-:S04]  /*e6c0*/  SHF.R.U32.HI R25, RZ, 0x3, R34 ;  /* 0x00000003ff197819 */ /* 0x000fc80000011622 */
[----:B------:R-:W-:Y:S01]  /*e6d0*/  LOP3.LUT R37, R25, R37, R24, 0x96, !PT ;  /* 0x0000002519257212 */ /* 0x000fe200078e9618 */
[----:B------:R-:W-:Y:S01]  /*e6e0*/  IMAD.SHL.U32 R25, R48, 0x100, RZ ;  /* 0x0000010030197824 */ /* 0x000fe200078e00ff */
[----:B------:R-:W-:-:S04]  /*e6f0*/  PRMT R24, R20, 0x7771, RZ ;  /* 0x0000777114187816 */ /* 0x000fc800000000ff */
[----:B------:R-:W-:Y:S01]  /*e700*/  LOP3.LUT R38, R32, R25, RZ, 0xfc, !PT ;  /* 0x0000001920267212 */ /* 0x000fe200078efcff */
[----:B------:R-:W-:Y:S01]  /*e710*/  IMAD.U32 R24, R24, 0x10000, RZ ;  /* 0x0001000018187824 */ /* 0x000fe200078e00ff */
[----:B------:R-:W-:Y:S02]  /*e720*/  PRMT R25, R20, 0x7772, RZ ;  /* 0x0000777214197816 */ /* 0x000fe400000000ff */
[----:B------:R-:W-:Y:S02]  /*e730*/  LOP3.LUT R53, R38, R53, RZ, 0xfc, !PT ;  /* 0x0000003526357212 */ /* 0x000fe400078efcff */
[----:B------:R-:W-:Y:S01]  /*e740*/  LOP3.LUT R33, R24, 0xff0000, RZ, 0xc0, !PT ;  /* 0x00ff000018217812 */ /* 0x000fe200078ec0ff */
[----:B------:R-:W-:Y:S01]  /*e750*/  IMAD.SHL.U32 R25, R25, 0x100, RZ ;  /* 0x0000010019197824 */ /* 0x000fe200078e00ff */
[----:B------:R-:W-:-:S05]  /*e760*/  PRMT R24, R20, 0x7770, RZ ;  /* 0x0000777014187816 */ /* 0x000fca00000000ff */
[----:B------:R-:W-:Y:S01]  /*e770*/  IMAD R24, R24, 0x1000000, R33 ;  /* 0x0100000018187824 */ /* 0x000fe200078e0221 */
[----:B------:R-:W-:Y:S02]  /*e780*/  PRMT R33, R20, 0x7773, RZ ;  /* 0x0000777314217816 */ /* 0x000fe400000000ff */
[--C-:B------:R-:W-:Y:S02]  /*e790*/  SHF.L.W.U32.HI R20, R53, 0x19, R53.reuse ;  /* 0x0000001935147819 */ /* 0x100fe40000010e35 */
[----:B------:R-:W-:Y:S02]  /*e7a0*/  LOP3.LUT R32, R24, R25, RZ, 0xfc, !PT ;  /* 0x0000001918207212 */ /* 0x000fe400078efcff */
[--C-:B------:R-:W-:Y:S02]  /*e7b0*/  SHF.L.W.U32.HI R25, R38, 0xe, R53.reuse ;  /* 0x0000000e26197819 */ /* 0x100fe40000010e35 */
[----:B------:R-:W-:Y:S02]  /*e7c0*/  SHF.R.U32.HI R24, RZ, 0x3, R53 ;  /* 0x00000003ff187819 */ /* 0x000fe40000011635 */
[----:B------:R-:W-:-:S02]  /*e7d0*/  LOP3.LUT R33, R32, R33, RZ, 0xfc, !PT ;  /* 0x0000002120217212 */ /* 0x000fc400078efcff */
[----:B------:R-:W-:Y:S02]  /*e7e0*/  LOP3.LUT R20, R24, R20, R25, 0x96, !PT ;  /* 0x0000001418147212 */ /* 0x000fe400078e9619 */
[----:B------:R-:W-:Y:S02]  /*e7f0*/  SHF.R.U32.HI R25, RZ, 0xa, R32 ;  /* 0x0000000aff197819 */ /* 0x000fe40000011620 */
[C-C-:B------:R-:W-:Y:S02]  /*e800*/  SHF.L.W.U32.HI R39, R32.reuse, 0xf, R33.reuse ;  /* 0x0000000f20277819 */ /* 0x140fe40000010e21 */
[----:B------:R-:W-:Y:S02]  /*e810*/  SHF.L.W.U32.HI R24, R32, 0xd, R33 ;  /* 0x0000000d20187819 */ /* 0x000fe40000010e21 */
[----:B------:R-:W-:Y:S02]  /*e820*/  SHF.L.W.U32.HI R38, R16, 0xa, R16 ;  /* 0x0000000a10267819 */ /* 0x000fe40000010e10 */
[----:B------:R-:W-:-:S02]  /*e830*/  LOP3.LUT R39, R25, R39, R24, 0x96, !PT ;  /* 0x0000002719277212 */ /* 0x000fc400078e9618 */
[----:B------:R-:W-:Y:S02]  /*e840*/  LOP3.LUT R24, R27, R26, R28, 0xe2, !PT ;  /* 0x0000001a1b187212 */ /* 0x000fe400078ee21c */
[--C-:B------:R-:W-:Y:S02]  /*e850*/  SHF.L.W.U32.HI R25, R16, 0x13, R16.reuse ;  /* 0x0000001310197819 */ /* 0x100fe40000010e10 */
[----:B------:R-:W-:Y:S02]  /*e860*/  IADD3 R18, PT, PT, R24, R18, R67 ;  /* 0x0000001218127210 */ /* 0x000fe40007ffe043 */
[----:B------:R-:W-:Y:S02]  /*e870*/  SHF.L.W.U32.HI R24, R16, 0x1e, R16 ;  /* 0x0000001e10187819 */ /* 0x000fe40000010e10 */
[----:B------:R-:W-:Y:S02]  /*e880*/  IADD3 R18, PT, PT, R18, 0x428a2f98, R29 ;  /* 0x428a2f9812127810 */ /* 0x000fe40007ffe01d */
[----:B------:R-:W-:-:S03]  /*e890*/  LOP3.LUT R24, R38, R25, R24, 0x96, !PT ;  /* 0x0000001926187212 */ /* 0x000fc600078e9618 */
[----:B------:R-:W-:Y:S01]  /*e8a0*/  IMAD.IADD R69, R3, 0x1, R18 ;  /* 0x0000000103457824 */ /* 0x000fe200078e0212 */
[----:B------:R-:W-:-:S04]  /*e8b0*/  IADD3 R41, PT, PT, R18, R24, R41 ;  /* 0x0000001812297210 */ /* 0x000fc80007ffe029 */
[C-C-:B------:R-:W-:Y:S02]  /*e8c0*/  SHF.L.W.U32.HI R25, R69.reuse, 0x15, R69.reuse ;  /* 0x0000001545197819 */ /* 0x140fe40000010e45 */
[C-C-:B------:R-:W-:Y:S02]  /*e8d0*/  SHF.L.W.U32.HI R38, R69.reuse, 0x1a, R69.reuse ;  /* 0x0000001a45267819 */ /* 0x140fe40000010e45 */
[----:B------:R-:W-:-:S04]  /*e8e0*/  SHF.L.W.U32.HI R18, R69, 0x7, R69 ;  /* 0x0000000745127819 */ /* 0x000fc80000010e45 */
[----:B------:R-:W-:Y:S02]  /*e8f0*/  LOP3.LUT R38, R18, R38, R25, 0x96, !PT ;  /* 0x0000002612267212 */ /* 0x000fe400078e9619 */
[----:B------:R-:W3:Y:S01]  /*e900*/  LDL.64 R24, [R1+0x78] ;  /* 0x0000780001187983 */ /* 0x000ee20000100a00 */
[----:B------:R-:W-:Y:S02]  /*e910*/  IMAD.U32 R63, R63, 0x10000, RZ ;  /* 0x000100003f3f7824 */ /* 0x000fe400078e00ff */
[----:B------:R-:W-:Y:S01]  /*e920*/  IMAD.SHL.U32 R62, R62, 0x100, RZ ;  /* 0x000001003e3e7824 */ /* 0x000fe200078e00ff */
[----:B------:R0:W-:Y:S01]  /*e930*/  STL [R1+0x4c], RZ ;  /* 0x00004cff01007387 */ /* 0x0001e20000100800 */
[----:B------:R-:W-:Y:S01]  /*e940*/  IMAD.U32 R45, R45, 0x10000, RZ ;  /* 0x000100002d2d7824 */ /* 0x000fe200078e00ff */
[----:B------:R-:W-:Y:S01]  /*e950*/  LOP3.LUT R63, R63, 0xff0000, RZ, 0xc0, !PT ;  /* 0x00ff00003f3f7812 */ /* 0x000fe200078ec0ff */
[----:B------:R-:W-:Y:S01]  /*e960*/  IMAD.U32 R43, R43, 0x10000, RZ ;  /* 0x000100002b2b7824 */ /* 0x000fe200078e00ff */
[----:B------:R0:W-:Y:S01]  /*e970*/  STL.64 [R1+0x50], RZ ;  /* 0x000050ff01007387 */ /* 0x0001e20000100a00 */
[----:B------:R-:W-:Y:S01]  /*e980*/  IMAD.U32 R50, R50, 0x10000, RZ ;  /* 0x0001000032327824 */ /* 0x000fe200078e00ff */
[----:B------:R-:W-:Y:S01]  /*e990*/  LOP3.LUT R45, R45, 0xff0000, RZ, 0xc0, !PT ;  /* 0x00ff00002d2d7812 */ /* 0x000fe200078ec0ff */
[----:B------:R-:W-:Y:S01]  /*e9a0*/  IMAD R64, R64, 0x1000000, R63 ;  /* 0x0100000040407824 */ /* 0x000fe200078e023f */
[----:B------:R-:W-:Y:S01]  /*e9b0*/  LOP3.LUT R43, R43, 0xff0000, RZ, 0xc0, !PT ;  /* 0x00ff00002b2b7812 */ /* 0x000fe200078ec0ff */
[----:B------:R-:W-:Y:S01]  /*e9c0*/  IMAD.U32 R55, R55, 0x10000, RZ ;  /* 0x0001000037377824 */ /* 0x000fe200078e00ff */
[----:B------:R0:W-:Y:S01]  /*e9d0*/  STL.64 [R1+0x58], RZ ;  /* 0x000058ff01007387 */ /* 0x0001e20000100a00 */
[----:B------:R-:W-:Y:S01]  /*e9e0*/  IMAD R46, R46, 0x1000000, R45 ;  /* 0x010000002e2e7824 */ /* 0x000fe200078e022d */
[----:B------:R-:W-:Y:S01]  /*e9f0*/  LOP3.LUT R45, R26, R69, R27, 0xe2, !PT ;  /* 0x000000451a2d7212 */ /* 0x000fe200078ee21b */
[----:B------:R-:W-:Y:S01]  /*ea00*/  IMAD R44, R44, 0x1000000, R43 ;  /* 0x010000002c2c7824 */ /* 0x000fe200078e022b */
[----:B------:R-:W-:Y:S01]  /*ea10*/  LOP3.LUT R55, R55, 0xff0000, RZ, 0xc0, !PT ;  /* 0x00ff000037377812 */ /* 0x000fe200078ec0ff */
[----:B------:R-:W-:Y:S01]  /*ea20*/  IMAD.U32 R59, R59, 0x10000, RZ ;  /* 0x000100003b3b7824 */ /* 0x000fe200078e00ff */
[----:B------:R0:W-:Y:S01]  /*ea30*/  STL.64 [R1+0x60], RZ ;  /* 0x000060ff01007387 */ /* 0x0001e20000100a00 */
[----:B------:R-:W-:-:S02]  /*ea40*/  IMAD.SHL.U32 R31, R31, 0x100, RZ ;  /* 0x000001001f1f7824 */ /* 0x000fc400078e00ff */
[----:B------:R-:W-:Y:S01]  /*ea50*/  IMAD.SHL.U32 R49, R49, 0x100, RZ ;  /* 0x0000010031317824 */ /* 0x000fe200078e00ff */
[----:B------:R-:W-:Y:S01]  /*ea60*/  LOP3.LUT R59, R59, 0xff0000, RZ, 0xc0, !PT ;  /* 0x00ff00003b3b7812 */ /* 0x000fe200078ec0ff */
[----:B------:R0:W-:Y:S01]  /*ea70*/  STL.64 [R1+0x68], RZ ;  /* 0x000068ff01007387 */ /* 0x0001e20000100a00 */
[----:B------:R-:W-:-:S03]  /*ea80*/  LOP3.LUT R31, R46, R31, RZ, 0xfc, !PT ;  /* 0x0000001f2e1f7212 */ /* 0x000fc600078efcff */
[----:B------:R-:W-:Y:S01]  /*ea90*/  IMAD R60, R60, 0x1000000, R59 ;  /* 0x010000003c3c7824 */ /* 0x000fe200078e023b */
[----:B------:R-:W-:Y:S01]  /*eaa0*/  LOP3.LUT R52, R31, R52, RZ, 0xfc, !PT ;  /* 0x000000341f347212 */ /* 0x000fe200078efcff */
[----:B------:R0:W-:Y:S04]  /*eab0*/  STL.64 [R1+0x70], RZ ;  /* 0x000070ff01007387 */ /* 0x0001e80000100a00 */
[----:B------:R0:W-:Y:S04]  /*eac0*/  STL [R1+0x80], RZ ;  /* 0x000080ff01007387 */ /* 0x0001e80000100800 */
[----:B------:R0:W-:Y:S01]  /*ead0*/  STL.64 [R1+0x78], RZ ;  /* 0x000078ff01007387 */ /* 0x0001e20000100a00 */
        /* <DEDUP_REMOVED lines=9> */
[----:B------:R-:W-:Y:S02]  /*eb70*/  LOP3.LUT R23, R64, R62, RZ, 0xfc, !PT ;  /* 0x0000003e40177212 */ /* 0x000fe400078efcff */
[C---:B------:R-:W-:Y:S02]  /*eb80*/  LOP3.LUT R63, R18.reuse, R63, RZ, 0xfc, !PT ;  /* 0x0000003f123f7212 */ /* 0x040fe400078efcff */
[----:B------:R-:W-:Y:S02]  /*eb90*/  SHF.R.U32.HI R62, RZ, 0xa, R18 ;  /* 0x0000000aff3e7819 */ /* 0x000fe40000011612 */
[----:B------:R-:W-:-:S02]  /*eba0*/  SHF.L.W.U32.HI R40, R18, 0xf, R63 ;  /* 0x0000000f12287819 */ /* 0x000fc40000010e3f */
[----:B------:R-:W-:Y:S02]  /*ebb0*/  SHF.L.W.U32.HI R48, R18, 0xd, R63 ;  /* 0x0000000d12307819 */ /* 0x000fe40000010e3f */
[----:B------:R-:W-:Y:S02]  /*ebc0*/  LOP3.LUT R66, R23, R66, RZ, 0xfc, !PT ;  /* 0x0000004217427212 */ /* 0x000fe400078efcff */
[----:B------:R-:W-:-:S04]  /*ebd0*/  LOP3.LUT R40, R62, R40, R48, 0x96, !PT ;  /* 0x000000283e287212 */ /* 0x000fc800078e9630 */
[----:B------:R-:W-:Y:S02]  /*ebe0*/  IADD3 R40, PT, PT, R67, R40, R66 ;  /* 0x0000002843287210 */ /* 0x000fe40007ffe042 */
[----:B------:R-:W-:Y:S02]  /*ebf0*/  IADD3 R67, PT, PT, R45, R38, R36 ;  /* 0x000000262d437210 */ /* 0x000fe40007ffe024 */
[--C-:B------:R-:W-:Y:S01]  /*ec00*/  SHF.L.W.U32.HI R38, R41, 0x1e, R41.reuse ;  /* 0x0000001e29267819 */ /* 0x100fe20000010e29 */
[----:B------:R-:W-:Y:S01]  /*ec10*/  IMAD.IADD R35, R35, 0x1, R40 ;  /* 0x0000000123237824 */ /* 0x000fe200078e0228 */
[----:B------:R-:W-:Y:S02]  /*ec20*/  SHF.L.W.U32.HI R45, R41, 0x13, R41 ;  /* 0x00000013292d7819 */ /* 0x000fe40000010e29 */
[----:B------:R-:W-:Y:S02]  /*ec30*/  IADD3 R67, PT, PT, R67, 0x71374491, R28 ;  /* 0x7137449143437810 */ /* 0x000fe40007ffe01c */
[----:B------:R-:W-:-:S02]  /*ec40*/  SHF.L.W.U32.HI R43, R35, 0xf, R35 ;  /* 0x0000000f232b7819 */ /* 0x000fc40000010e23 */
[--C-:B------:R-:W-:Y:S02]  /*ec50*/  SHF.L.W.U32.HI R40, R35, 0xd, R35.reuse ;  /* 0x0000000d23287819 */ /* 0x100fe40000010e23 */
[----:B------:R-:W-:-:S04]  /*ec60*/  SHF.R.U32.HI R48, RZ, 0xa, R35 ;  /* 0x0000000aff307819 */ /* 0x000fc80000011623 */
[----:B------:R-:W-:Y:S02]  /*ec70*/  LOP3.LUT R43, R48, R43, R40, 0x96, !PT ;  /* 0x0000002b302b7212 */ /* 0x000fe400078e9628 */
[----:B------:R-:W-:Y:S02]  /*ec80*/  SHF.L.W.U32.HI R40, R41, 0xa, R41 ;  /* 0x0000000a29287819 */ /* 0x000fe40000010e29 */
[----:B------:R-:W-:Y:S02]  /*ec90*/  LOP3.LUT R48, R50, 0xff0000, RZ, 0xc0, !PT ;  /* 0x00ff000032307812 */ /* 0x000fe400078ec0ff */
[----:B------:R-:W-:Y:S01]  /*eca0*/  LOP3.LUT R45, R40, R45, R38, 0x96, !PT ;  /* 0x0000002d282d7212 */ /* 0x000fe200078e9626 */
[----:B------:R-:W-:Y:S01]  /*ecb0*/  IMAD.IADD R40, R0, 0x1, R67 ;  /* 0x0000000100287824 */ /* 0x000fe200078e0243 */
[----:B------:R-:W-:Y:S01]  /*ecc0*/  LOP3.LUT R38, R17, R16, R41, 0xe8, !PT ;  /* 0x0000001011267212 */ /* 0x000fe200078ee829 */
[----:B------:R-:W-:-:S03]  /*ecd0*/  IMAD R48, R51, 0x1000000, R48 ;  /* 0x0100000033307824 */ /* 0x000fc600078e0230 */
[----:B------:R-:W-:Y:S02]  /*ece0*/  IADD3 R38, PT, PT, R67, R45, R38 ;  /* 0x0000002d43267210 */ /* 0x000fe40007ffe026 */
[C-C-:B------:R-:W-:Y:S02]  /*ecf0*/  SHF.L.W.U32.HI R45, R40.reuse, 0x1a, R40.reuse ;  /* 0x0000001a282d7819 */ /* 0x140fe40000010e28 */
[C-C-:B------:R-:W-:Y:S02]  /*ed00*/  SHF.L.W.U32.HI R50, R40.reuse, 0x15, R40.reuse ;  /* 0x0000001528327819 */ /* 0x140fe40000010e28 */
[----:B------:R-:W-:-:S04]  /*ed10*/  SHF.L.W.U32.HI R51, R40, 0x7, R40 ;  /* 0x0000000728337819 */ /* 0x000fc80000010e28 */
[----:B------:R-:W-:Y:S01]  /*ed20*/  LOP3.LUT R51, R51, R45, R50, 0x96, !PT ;  /* 0x0000002d33337212 */ /* 0x000fe200078e9632 */
[----:B------:R-:W-:Y:S01]  /*ed30*/  IMAD R50, R56, 0x1000000, R55 ;  /* 0x0100000038327824 */ /* 0x000fe200078e0237 */
[----:B------:R-:W-:Y:S02]  /*ed40*/  LOP3.LUT R45, R69, R40, R26, 0xe2, !PT ;  /* 0x00000028452d7212 */ /* 0x000fe400078ee21a */
[C---:B------:R-:W-:Y:S02]  /*ed50*/  SHF.L.W.U32.HI R56, R38.reuse, 0x13, R38 ;  /* 0x0000001326387819 */ /* 0x040fe40000010e26 */
[----:B------:R-:W-:Y:S02]  /*ed60*/  IADD3 R62, PT, PT, R45, R51, R34 ;  /* 0x000000332d3e7210 */ /* 0x000fe40007ffe022 */
[C-C-:B------:R-:W-:Y:S02]  /*ed70*/  SHF.L.W.U32.HI R45, R38.reuse, 0x1e, R38.reuse ;  /* 0x0000001e262d7819 */ /* 0x140fe40000010e26 */
[----:B------:R-:W-:-:S02]  /*ed80*/  SHF.L.W.U32.HI R51, R38, 0xa, R38 ;  /* 0x0000000a26337819 */ /* 0x000fc40000010e26 */
[----:B------:R-:W-:Y:S02]  /*ed90*/  IADD3 R62, PT, PT, R62, -0x4a3f0431, R27 ;  /* 0xb5c0fbcf3e3e7810 */ /* 0x000fe40007ffe01b */
[----:B------:R-:W-:Y:S02]  /*eda0*/  LOP3.LUT R56, R51, R56, R45, 0x96, !PT ;  /* 0x0000003833387212 */ /* 0x000fe400078e962d */
[----:B------:R-:W-:Y:S01]  /*edb0*/  LOP3.LUT R51, R16, R41, R38, 0xe8, !PT ;  /* 0x0000002910337212 */ /* 0x000fe200078ee826 */
[----:B------:R-:W-:-:S03]  /*edc0*/  IMAD.IADD R45, R17, 0x1, R62 ;  /* 0x00000001112d7824 */ /* 0x000fc600078e023e */
[----:B------:R-:W-:Y:S02]  /*edd0*/  IADD3 R51, PT, PT, R62, R56, R51 ;  /* 0x000000383e337210 */ /* 0x000fe40007ffe033 */
[C-C-:B------:R-:W-:Y:S02]  /*ede0*/  SHF.L.W.U32.HI R56, R45.reuse, 0x1a, R45.reuse ;  /* 0x0000001a2d387819 */ /* 0x140fe40000010e2d */
[C-C-:B------:R-:W-:Y:S02]  /*edf0*/  SHF.L.W.U32.HI R55, R45.reuse, 0x15, R45.reuse ;  /* 0x000000152d377819 */ /* 0x140fe40000010e2d */
[----:B------:R-:W-:-:S04]  /*ee00*/  SHF.L.W.U32.HI R59, R45, 0x7, R45 ;  /* 0x000000072d3b7819 */ /* 0x000fc80000010e2d */
[----:B------:R-:W-:Y:S01]  /*ee10*/  LOP3.LUT R56, R59, R56, R55, 0x96, !PT ;  /* 0x000000383b387212 */ /* 0x000fe200078e9637 */
[----:B------:R-:W-:Y:S01]  /*ee20*/  IMAD.SHL.U32 R55, R30, 0x100, RZ ;  /* 0x000001001e377824 */ /* 0x000fe200078e00ff */
[----:B------:R-:W-:-:S04]  /*ee30*/  SHF.L.W.U32.HI R59, R51, 0xa, R51 ;  /* 0x0000000a333b7819 */ /* 0x000fc80000010e33 */
[----:B------:R-:W-:Y:S02]  /*ee40*/  LOP3.LUT R30, R44, R55, RZ, 0xfc, !PT ;  /* 0x000000372c1e7212 */ /* 0x000fe400078efcff */
[C-C-:B------:R-:W-:Y:S02]  /*ee50*/  SHF.L.W.U32.HI R55, R51.reuse, 0x1e, R51.reuse ;  /* 0x0000001e33377819 */ /* 0x140fe40000010e33 */
[----:B------:R-:W-:Y:S02]  /*ee60*/  SHF.L.W.U32.HI R44, R51, 0x13, R51 ;  /* 0x00000013332c7819 */ /* 0x000fe40000010e33 */
[----:B------:R-:W-:Y:S02]  /*ee70*/  LOP3.LUT R47, R30, R47, RZ, 0xfc, !PT ;  /* 0x0000002f1e2f7212 */ /* 0x000fe400078efcff */
[----:B------:R-:W-:Y:S02]  /*ee80*/  LOP3.LUT R55, R59, R44, R55, 0x96, !PT ;  /* 0x0000002c3b377212 */ /* 0x000fe400078e9637 */
[----:B------:R-:W-:-:S05]  /*ee90*/  PRMT R44, R19, 0x7771, RZ ;  /* 0x00007771132c7816 */ /* 0x000fca00000000ff */
[----:B------:R-:W-:Y:S01]  /*eea0*/  IMAD.U32 R46, R44, 0x10000, RZ ;  /* 0x000100002c2e7824 */ /* 0x000fe200078e00ff */
[----:B------:R-:W-:-:S04]  /*eeb0*/  LOP3.LUT R44, R48, R49, RZ, 0xfc, !PT ;  /* 0x00000031302c7212 */ /* 0x000fc800078efcff */
[----:B------:R-:W-:Y:S02]  /*eec0*/  LOP3.LUT R49, R46, 0xff0000, RZ, 0xc0, !PT ;  /* 0x00ff00002e317812 */ /* 0x000fe400078ec0ff */
[----:B------:R-:W-:Y:S02]  /*eed0*/  PRMT R46, R19, 0x7770, RZ ;  /* 0x00007770132e7816 */ /* 0x000fe400000000ff */
[----:B------:R-:W-:-:S03]  /*eee0*/  LOP3.LUT R57, R44, R57, RZ, 0xfc, !PT ;  /* 0x000000392c397212 */ /* 0x000fc600078efcff */
[----:B------:R-:W-:Y:S01]  /*eef0*/  IMAD R59, R46, 0x1000000, R49 ;  /* 0x010000002e3b7824 */ /* 0x000fe200078e0231 */
[C---:B------:R-:W-:Y:S01]  /*ef00*/  PRMT R46, R19.reuse, 0x7772, RZ ;  /* 0x00007772132e7816 */ /* 0x040fe200000000ff */
[----:B------:R-:W-:Y:S01]  /*ef10*/  IMAD.SHL.U32 R49, R54, 0x100, RZ ;  /* 0x0000010036317824 */ /* 0x000fe200078e00ff */
[----:B------:R-:W-:-:S03]  /*ef20*/  PRMT R19, R19, 0x7773, RZ ;  /* 0x0000777313137816 */ /* 0x000fc600000000ff */
[----:B------:R-:W-:Y:S01]  /*ef30*/  IMAD.SHL.U32 R46, R46, 0x100, RZ ;  /* 0x000001002e2e7824 */ /* 0x000fe200078e00ff */
[----:B------:R-:W-:Y:S01]  /*ef40*/  LOP3.LUT R48, R50, R49, RZ, 0xfc, !PT ;  /* 0x0000003132307212 */ /* 0x000fe200078efcff */
[----:B------:R-:W-:-:S03]  /*ef50*/  IMAD.SHL.U32 R49, R58, 0x100, RZ ;  /* 0x000001003a317824 */ /* 0x000fc600078e00ff */
[----:B------:R-:W-:Y:S02]  /*ef60*/  LOP3.LUT R46, R59, R46, RZ, 0xfc, !PT ;  /* 0x0000002e3b2e7212 */ /* 0x000fe400078efcff */
[----:B------:R-:W-:Y:S02]  /*ef70*/  LOP3.LUT R50, R60, R49, RZ, 0xfc, !PT ;  /* 0x000000313c327212 */ /* 0x000fe400078efcff */
[----:B------:R-:W-:Y:S02]  /*ef80*/  PRMT R49, R22, 0x7771, RZ ;  /* 0x0000777116317816 */ /* 0x000fe400000000ff */
[----:B------:R-:W-:Y:S02]  /*ef90*/  LOP3.LUT R19, R46, R19, RZ, 0xfc, !PT ;  /* 0x000000132e137212 */ /* 0x000fe400078efcff */
[----:B------:R-:W-:Y:S01]  /*efa0*/  LOP3.LUT R61, R48, R61, RZ, 0xfc, !PT ;  /* 0x0000003d303d7212 */ /* 0x000fe200078efcff */
[----:B------:R-:W-:Y:S01]  /*efb0*/  IMAD.U32 R49, R49, 0x10000, RZ ;  /* 0x0001000031317824 */ /* 0x000fe200078e00ff */
[----:B------:R-:W-:-:S02]  /*efc0*/  IADD3 R36, PT, PT, R36, R39, R19 ;  /* 0x0000002724247210 */ /* 0x000fc40007ffe013 */
[----:B---3--:R-:W-:Y:S02]  /*efd0*/  PRMT R39, R24, 0x7771, RZ ;  /* 0x0000777118277816 */ /* 0x008fe400000000ff */
[----:B------:R-:W-:Y:S01]  /*efe0*/  LOP3.LUT R54, R49, 0xff0000, RZ, 0xc0, !PT ;  /* 0x00ff000031367812 */ /* 0x000fe200078ec0ff */
[----:B------:R-:W-:Y:S01]  /*eff0*/  IMAD.IADD R36, R37, 0x1, R36 ;  /* 0x0000000125247824 */ /* 0x000fe200078e0224 */
[----:B------:R-:W-:Y:S01]  /*f000*/  PRMT R49, R22, 0x7770, RZ ;  /* 0x0000777016317816 */ /* 0x000fe200000000ff */
[----:B------:R-:W-:Y:S01]  /*f010*/  IMAD.U32 R39, R39, 0x10000, RZ ;  /* 0x0001000027277824 */ /* 0x000fe200078e00ff */
[----:B------:R-:W-:Y:S02]  /*f020*/  LOP3.LUT R65, R50, R65, RZ, 0xfc, !PT ;  /* 0x0000004132417212 */ /* 0x000fe400078efcff */
[----:B------:R-:W-:Y:S01]  /*f030*/  SHF.L.W.U32.HI R48, R48, 0xe, R61 ;  /* 0x0000000e30307819 */ /* 0x000fe20000010e3d */
[----:B------:R-:W-:Y:S01]  /*f040*/  IMAD R58, R49, 0x1000000, R54 ;  /* 0x01000000313a7824 */ /* 0x000fe200078e0236 */
[----:B------:R-:W-:-:S02]  /*f050*/  LOP3.LUT R54, R39, 0xff0000, RZ, 0xc0, !PT ;  /* 0x00ff000027367812 */ /* 0x000fc400078ec0ff */
[----:B------:R-:W-:-:S05]  /*f060*/  PRMT R39, R24, 0x7770, RZ ;  /* 0x0000777018277816 */ /* 0x000fca00000000ff */
[----:B------:R-:W-:Y:S01]  /*f070*/  IMAD R49, R39, 0x1000000, R54 ;  /* 0x0100000027317824 */ /* 0x000fe200078e0236 */
[----:B------:R-:W-:Y:S02]  /*f080*/  PRMT R54, R22, 0x7772, RZ ;  /* 0x0000777216367816 */ /* 0x000fe400000000ff */
[C---:B------:R-:W-:Y:S02]  /*f090*/  PRMT R39, R24.reuse, 0x7772, RZ ;  /* 0x0000777218277816 */ /* 0x040fe400000000ff */
[----:B------:R-:W-:Y:S01]  /*f0a0*/  PRMT R24, R24, 0x7773, RZ ;  /* 0x0000777318187816 */ /* 0x000fe200000000ff */
[----:B------:R-:W-:Y:S01]  /*f0b0*/  IMAD.SHL.U32 R59, R54, 0x100, RZ ;  /* 0x00000100363b7824 */ /* 0x000fe200078e00ff */
[----:B------:R-:W-:Y:S01]  /*f0c0*/  PRMT R22, R22, 0x7773, RZ ;  /* 0x0000777316167816 */ /* 0x000fe200000000ff */
[----:B------:R-:W-:-:S03]  /*f0d0*/  IMAD.SHL.U32 R54, R39, 0x100, RZ ;  /* 0x0000010027367824 */ /* 0x000fc600078e00ff */
[----:B------:R-:W-:Y:S02]  /*f0e0*/  LOP3.LUT R39, R58, R59, RZ, 0xfc, !PT ;  /* 0x0000003b3a277212 */ /* 0x000fe400078efcff */
[----:B------:R-:W-:Y:S02]  /*f0f0*/  LOP3.LUT R49, R49, R54, RZ, 0xfc, !PT ;  /* 0x0000003631317212 */ /* 0x000fe400078efcff */
[----:B------:R-:W-:Y:S02]  /*f100*/  LOP3.LUT R54, R40, R45, R69, 0xe2, !PT ;  /* 0x0000002d28367212 */ /* 0x000fe400078ee245 */
[----:B------:R-:W-:Y:S02]  /*f110*/  LOP3.LUT R58, R41, R38, R51, 0xe8, !PT ;  /* 0x00000026293a7212 */ /* 0x000fe400078ee833 */
[----:B------:R-:W-:Y:S02]  /*f120*/  IADD3 R59, PT, PT, R54, R56, R53 ;  /* 0x00000038363b7210 */ /* 0x000fe40007ffe035 */
[----:B------:R-:W-:-:S02]  /*f130*/  PRMT R54, R25, 0x7771, RZ ;  /* 0x0000777119367816 */ /* 0x000fc400000000ff */
[----:B------:R-:W-:Y:S02]  /*f140*/  IADD3 R59, PT, PT, R59, -0x164a245b, R26 ;  /* 0xe9b5dba53b3b7810 */ /* 0x000fe40007ffe01a */
[----:B------:R-:W-:Y:S01]  /*f150*/  LOP3.LUT R24, R49, R24, RZ, 0xfc, !PT ;  /* 0x0000001831187212 */ /* 0x000fe200078efcff */
[----:B------:R-:W-:Y:S01]  /*f160*/  IMAD.U32 R54, R54, 0x10000, RZ ;  /* 0x0001000036367824 */ /* 0x000fe200078e00ff */
[----:B------:R-:W-:Y:S01]  /*f170*/  IADD3 R58, PT, PT, R59, R55, R58 ;  /* 0x000000373b3a7210 */ /* 0x000fe20007ffe03a */
[----:B------:R-:W-:Y:S01]  /*f180*/  IMAD.IADD R56, R16, 0x1, R59 ;  /* 0x0000000110387824 */ /* 0x000fe200078e023b */
[----:B------:R-:W-:Y:S02]  /*f190*/  LOP3.LUT R22, R39, R22, RZ, 0xfc, !PT ;  /* 0x0000001627167212 */ /* 0x000fe400078efcff */
[----:B------:R-:W-:Y:S02]  /*f1a0*/  LOP3.LUT R55, R54, 0xff0000, RZ, 0xc0, !PT ;  /* 0x00ff000036377812 */ /* 0x000fe400078ec0ff */
[----:B------:R-:W-:-:S02]  /*f1b0*/  PRMT R54, R25, 0x7770, RZ ;  /* 0x0000777019367816 */ /* 0x000fc400000000ff */
[C-C-:B------:R-:W-:Y:S02]  /*f1c0*/  SHF.L.W.U32.HI R60, R56.reuse, 0x15, R56.reuse ;  /* 0x00000015383c7819 */ /* 0x140fe40000010e38 */
[----:B------:R-:W-:Y:S01]  /*f1d0*/  SHF.L.W.U32.HI R59, R56, 0x7, R56 ;  /* 0x00000007383b7819 */ /* 0x000fe20000010e38 */
[----:B------:R-:W-:Y:S01]  /*f1e0*/  IMAD R55, R54, 0x1000000, R55 ;  /* 0x0100000036377824 */ /* 0x000fe200078e0237 */
[C---:B------:R-:W-:Y:S02]  /*f1f0*/  PRMT R54, R25.reuse, 0x7772, RZ ;  /* 0x0000777219367816 */ /* 0x040fe400000000ff */
[----:B------:R-:W-:-:S03]  /*f200*/  PRMT R25, R25, 0x7773, RZ ;  /* 0x0000777319197816 */ /* 0x000fc600000000ff */
[----:B------:R-:W-:-:S05]  /*f210*/  IMAD.SHL.U32 R54, R54, 0x100, RZ ;  /* 0x0000010036367824 */ /* 0x000fca00078e00ff */
[----:B------:R-:W-:Y:S02]  /*f220*/  LOP3.LUT R54, R55, R54, RZ, 0xfc, !PT ;  /* 0x0000003637367212 */ /* 0x000fe400078efcff */
[----:B------:R-:W-:Y:S02]  /*f230*/  SHF.L.W.U32.HI R55, R56, 0x1a, R56 ;  /* 0x0000001a38377819 */ /* 0x000fe40000010e38 */
[----:B------:R-:W-:Y:S02]  /*f240*/  LOP3.LUT R25, R54, R25, RZ, 0xfc, !PT ;  /* 0x0000001936197212 */ /* 0x000fe400078efcff */
[----:B------:R-:W-:Y:S02]  /*f250*/  LOP3.LUT R55, R59, R55, R60, 0x96, !PT ;  /* 0x000000373b377212 */ /* 0x000fe400078e963c */
[----:B------:R-:W-:Y:S02]  /*f260*/  LOP3.LUT R60, R45, R56, R40, 0xe2, !PT ;  /* 0x000000382d3c7212 */ /* 0x000fe400078ee228 */
[----:B------:R-:W-:-:S02]  /*f270*/  SHF.L.W.U32.HI R59, R58, 0xa, R58 ;  /* 0x0000000a3a3b7819 */ /* 0x000fc40000010e3a */
[----:B------:R-:W-:Y:S02]  /*f280*/  IADD3 R60, PT, PT, R60, R55, R47 ;  /* 0x000000373c3c7210 */ /* 0x000fe40007ffe02f */
[--C-:B------:R-:W-:Y:S02]  /*f290*/  SHF.L.W.U32.HI R55, R58, 0x1e, R58.reuse ;  /* 0x0000001e3a377819 */ /* 0x100fe40000010e3a */
[----:B------:R-:W-:Y:S02]  /*f2a0*/  IADD3 R62, PT, PT, R60, 0x3956c25b, R69 ;  /* 0x3956c25b3c3e7810 */ /* 0x000fe40007ffe045 */
[----:B------:R-:W-:-:S03]  /*f2b0*/  SHF.L.W.U32.HI R60, R58, 0x13, R58 ;  /* 0x000000133a3c7819 */ /* 0x000fc60000010e3a */
[----:B------:R-:W-:Y:S01]  /*f2c0*/  IMAD.IADD R41, R41, 0x1, R62 ;  /* 0x0000000129297824 */ /* 0x000fe200078e023e */
[----:B------:R-:W-:Y:S02]  /*f2d0*/  LOP3.LUT R60, R59, R60, R55, 0x96, !PT ;  /* 0x0000003c3b3c7212 */ /* 0x000fe400078e9637 */
[----:B------:R-:W-:Y:S02]  /*f2e0*/  LOP3.LUT R55, R38, R51, R58, 0xe8, !PT ;  /* 0x0000003326377212 */ /* 0x000fe400078ee83a */
[C---:B------:R-:W-:Y:S02]  /*f2f0*/  SHF.L.W.U32.HI R59, R41.reuse, 0x1a, R41 ;  /* 0x0000001a293b7819 */ /* 0x040fe40000010e29 */
[----:B------:R-:W-:Y:S02]  /*f300*/  IADD3 R55, PT, PT, R62, R60, R55 ;  /* 0x0000003c3e377210 */ /* 0x000fe40007ffe037 */
        /* <DEDUP_REMOVED lines=22> */
[----:B------:R-:W-:Y:S01]  /*f470*/  SHF.L.W.U32.HI R60, R38, 0x13, R38 ;  /* 0x00000013263c7819 */ /* 0x000fe20000010e26 */
[----:B------:R-:W-:-:S03]  /*f480*/  IMAD.IADD R51, R51, 0x1, R62 ;  /* 0x0000000133337824 */ /* 0x000fc600078e023e */
        /* <DEDUP_REMOVED lines=91> */
[----:B------:R-:W-:Y:S02]  /*fa40*/  LOP3.LUT R55, R58, R41, R45, 0xe2, !PT ;  /* 0x000000293a377212 */ /* 0x000fe400078ee22d */
[--C-:B------:R-:W-:Y:S02]  /*fa50*/  LOP3.LUT R62, R51, R60, R59.reuse, 0xe8, !PT ;  /* 0x0000003c333e7212 */ /* 0x100fe400078ee83b */
[----:B------:R-:W-:Y:S02]  /*fa60*/  IADD3 R55, PT, PT, R55, R56, R22 ;  /* 0x0000003837377210 */ /* 0x000fe40007ffe016 */
[----:B------:R-:W-:Y:S02]  /*fa70*/  SHF.L.W.U32.HI R56, R59, 0xa, R59 ;  /* 0x0000000a3b387819 */ /* 0x000fe40000010e3b */
[----:B------:R-:W-:-:S02]  /*fa80*/  IADD3 R67, PT, PT, R55, -0x7f214e02, R38 ;  /* 0x80deb1fe37437810 */ /* 0x000fc40007ffe026 */
[C-C-:B------:R-:W-:Y:S02]  /*fa90*/  SHF.L.W.U32.HI R38, R59.reuse, 0x1e, R59.reuse ;  /* 0x0000001e3b267819 */ /* 0x140fe40000010e3b */
[----:B------:R-:W-:Y:S01]  /*faa0*/  SHF.L.W.U32.HI R55, R59, 0x13, R59 ;  /* 0x000000133b377819 */ /* 0x000fe20000010e3b */
[----:B------:R-:W-:-:S03]  /*fab0*/  IMAD.IADD R40, R40, 0x1, R67 ;  /* 0x0000000128287824 */ /* 0x000fc600078e0243 */
        /* <DEDUP_REMOVED lines=12> */
[----:B------:R-:W-:-:S04]  /*fb80*/  SHF.L.W.U32.HI R45, R62, 0x13, R62 ;  /* 0x000000133e2d7819 */ /* 0x000fc80000010e3e */
[----:B------:R-:W-:Y:S01]  /*fb90*/  LOP3.LUT R45, R55, R45, R38, 0x96, !PT ;  /* 0x0000002d372d7212 */ /* 0x000fe200078e9626 */
[----:B------:R-:W-:-:S03]  /*fba0*/  IMAD.IADD R55, R51, 0x1, R64 ;  /* 0x0000000133377824 */ /* 0x000fc600078e0240 */
[----:B------:R-:W-:Y:S02]  /*fbb0*/  IADD3 R56, PT, PT, R64, R45, R56 ;  /* 0x0000002d40387210 */ /* 0x000fe40007ffe038 */
[C-C-:B------:R-:W-:Y:S02]  /*fbc0*/  SHF.L.W.U32.HI R38, R55.reuse, 0x1a, R55.reuse ;  /* 0x0000001a37267819 */ /* 0x140fe40000010e37 */
[C-C-:B------:R-:W-:Y:S02]  /*fbd0*/  SHF.L.W.U32.HI R45, R55.reuse, 0x15, R55.reuse ;  /* 0x00000015372d7819 */ /* 0x140fe40000010e37 */
[----:B------:R-:W-:-:S04]  /*fbe0*/  SHF.L.W.U32.HI R51, R55, 0x7, R55 ;  /* 0x0000000737337819 */ /* 0x000fc80000010e37 */
[----:B------:R-:W-:Y:S02]  /*fbf0*/  LOP3.LUT R45, R51, R38, R45, 0x96, !PT ;  /* 0x00000026332d7212 */ /* 0x000fe400078e962d */
[----:B------:R-:W-:Y:S02]  /*fc00*/  LOP3.LUT R38, R40, R55, R41, 0xe2, !PT ;  /* 0x0000003728267212 */ /* 0x000fe400078ee229 */
[--C-:B------:R-:W-:Y:S02]  /*fc10*/  SHF.L.W.U32.HI R51, R56, 0xa, R56.reuse ;  /* 0x0000000a38337819 */ /* 0x100fe40000010e38 */
[----:B------:R-:W-:Y:S02]  /*fc20*/  IADD3 R45, PT, PT, R38, R45, R33 ;  /* 0x0000002d262d7210 */ /* 0x000fe40007ffe021 */
[----:B------:R-:W-:Y:S02]  /*fc30*/  SHF.L.W.U32.HI R38, R56, 0x1e, R56 ;  /* 0x0000001e38267819 */ /* 0x000fe40000010e38 */
[----:B------:R-:W-:-:S02]  /*fc40*/  IADD3 R67, PT, PT, R45, -0x3e640e8c, R58 ;  /* 0xc19bf1742d437810 */ /* 0x000fc40007ffe03a */
[----:B------:R-:W-:-:S03]  /*fc50*/  SHF.L.W.U32.HI R45, R56, 0x13, R56 ;  /* 0x00000013382d7819 */ /* 0x000fc60000010e38 */
[----:B------:R-:W-:Y:S01]  /*fc60*/  IMAD.IADD R58, R60, 0x1, R67 ;  /* 0x000000013c3a7824 */ /* 0x000fe200078e0243 */
        /* <DEDUP_REMOVED lines=19> */
[----:B------:R-:W-:Y:S02]  /*fda0*/  SHF.L.W.U32.HI R59, R51, 0x7, R51 ;  /* 0x00000007333b7819 */ /* 0x000fe40000010e33 */
        /* <DEDUP_REMOVED lines=9> */
[----:B------:R-:W-:Y:S02]  /*fe40*/  LOP3.LUT R37, R56, R45, R38, 0xe8, !PT ;  /* 0x0000002d38257212 */ /* 0x000fe400078ee826 */
[----:B------:R-:W-:Y:S02]  /*fe50*/  IADD3 R41, PT, PT, R34, R43, R24 ;  /* 0x0000002b22297210 */ /* 0x000fe40007ffe018 */
[----:B------:R-:W-:Y:S02]  /*fe60*/  IADD3 R37, PT, PT, R59, R60, R37 ;  /* 0x0000003c3b257210 */ /* 0x000fe40007ffe025 */
[--C-:B------:R-:W-:Y:S01]  /*fe70*/  SHF.L.W.U32.HI R34, R40, 0x1a, R40.reuse ;  /* 0x0000001a28227819 */ /* 0x100fe20000010e28 */
[----:B------:R-:W-:Y:S01]  /*fe80*/  IMAD.IADD R41, R20, 0x1, R41 ;  /* 0x0000000114297824 */ /* 0x000fe200078e0229 */
[----:B------:R-:W-:-:S02]  /*fe90*/  SHF.L.W.U32.HI R43, R40, 0x15, R40 ;  /* 0x00000015282b7819 */ /* 0x000fc40000010e28 */
[----:B------:R-:W-:Y:S02]  /*fea0*/  SHF.L.W.U32.HI R59, R40, 0x7, R40 ;  /* 0x00000007283b7819 */ /* 0x000fe40000010e28 */
[----:B------:R-:W-:Y:S02]  /*feb0*/  LOP3.LUT R20, R51, R40, R58, 0xe2, !PT ;  /* 0x0000002833147212 */ /* 0x000fe400078ee23a */
[----:B------:R-:W-:Y:S02]  /*fec0*/  LOP3.LUT R34, R59, R34, R43, 0x96, !PT ;  /* 0x000000223b227212 */ /* 0x000fe400078e962b */
[----:B------:R-:W-:Y:S02]  /*fed0*/  SHF.L.W.U32.HI R43, R30, 0xe, R47 ;  /* 0x0000000e1e2b7819 */ /* 0x000fe40000010e2f */
[----:B------:R-:W-:Y:S02]  /*fee0*/  IADD3 R34, PT, PT, R20, R34, R41 ;  /* 0x0000002214227210 */ /* 0x000fe40007ffe029 */
[----:B------:R-:W-:-:S02]  /*fef0*/  SHF.L.W.U32.HI R20, R47, 0x19, R47 ;  /* 0x000000192f147819 */ /* 0x000fc40000010e2f */
[----:B------:R-:W-:Y:S02]  /*ff00*/  SHF.R.U32.HI R30, RZ, 0x3, R47 ;  /* 0x00000003ff1e7819 */ /* 0x000fe4000001162f */
[----:B------:R-:W-:Y:S02]  /*ff10*/  IADD3 R55, PT, PT, R34, 0xfc19dc6, R55 ;  /* 0x0fc19dc622377810 */ /* 0x000fe40007ffe037 */
[----:B------:R-:W-:Y:S02]  /*ff20*/  LOP3.LUT R20, R30, R20, R43, 0x96, !PT ;  /* 0x000000141e147212 */ /* 0x000fe400078e962b */
[--C-:B------:R-:W-:Y:S01]  /*ff30*/  SHF.L.W.U32.HI R30, R36, 0xf, R36.reuse ;  /* 0x0000000f241e7819 */ /* 0x100fe20000010e24 */
[----:B------:R-:W-:Y:S01]  /*ff40*/  IMAD.IADD R56, R56, 0x1, R55 ;  /* 0x0000000138387824 */ /* 0x000fe200078e0237 */
[--C-:B------:R-:W-:Y:S02]  /*ff50*/  SHF.L.W.U32.HI R43, R36, 0xd, R36.reuse ;  /* 0x0000000d242b7819 */ /* 0x100fe40000010e24 */
[----:B------:R-:W-:-:S04]  /*ff60*/  SHF.R.U32.HI R34, RZ, 0xa, R36 ;  /* 0x0000000aff227819 */ /* 0x000fc80000011624 */
[----:B------:R-:W-:Y:S02]  /*ff70*/  LOP3.LUT R30, R34, R30, R43, 0x96, !PT ;  /* 0x0000001e221e7212 */ /* 0x000fe400078e962b */
[C-C-:B------:R-:W-:Y:S02]  /*ff80*/  SHF.L.W.U32.HI R43, R56.reuse, 0x15, R56.reuse ;  /* 0x00000015382b7819 */ /* 0x140fe40000010e38 */
[----:B------:R-:W-:Y:S02]  /*ff90*/  IADD3 R53, PT, PT, R53, R30, R25 ;  /* 0x0000001e35357210 */ /* 0x000fe40007ffe019 */
[C-C-:B------:R-:W-:Y:S02]  /*ffa0*/  SHF.L.W.U32.HI R30, R56.reuse, 0x1a, R56.reuse ;  /* 0x0000001a381e7819 */ /* 0x140fe40000010e38 */
[----:B------:R-:W-:Y:S01]  /*ffb0*/  SHF.L.W.U32.HI R34, R56, 0x7, R56 ;  /* 0x0000000738227819 */ /* 0x000fe20000010e38 */
[----:B------:R-:W-:-:S03]  /*ffc0*/  IMAD.IADD R20, R20, 0x1, R53 ;  /* 0x0000000114147824 */ /* 0x000fc600078e0235 */
[----:B------:R-:W-:Y:S02]  /*ffd0*/  LOP3.LUT R34, R34, R30, R43, 0x96, !PT ;  /* 0x0000001e22227212 */ /* 0x000fe400078e962b */
[----:B------:R-:W-:Y:S02]  /*ffe0*/  LOP3.LUT R43, R40, R56, R51, 0xe2, !PT ;  /* 0x00000038282b7212 */ /* 0x000fe400078ee233 */
[----:B------:R-:W-:Y:S02]  /*fff0*/  SHF.L.W.U32.HI R30, R31, 0xe, R52 ;  /* 0x0000000e1f1e7819 */ /* 0x000fe40000010e34 */
[----:B------:R-:W-:Y:S02]  /*10000*/  IADD3 R43, PT, PT, R43, R34, R20 ;  /* 0x000000222b2b7210 */ /* 0x000fe40007ffe014 */
[--C-:B------:R-:W-:Y:S02]  /*10010*/  SHF.L.W.U32.HI R31, R52, 0x19, R52.reuse ;  /* 0x00000019341f7819 */ /* 0x100fe40000010e34 */
[----:B------:R-:W-:-:S02]  /*10020*/  SHF.R.U32.HI R34, RZ, 0x3, R52 ;  /* 0x00000003ff227819 */ /* 0x000fc40000011634 */
[----:B------:R-:W-:Y:S02]  /*10030*/  IADD3 R58, PT, PT, R43, 0x240ca1cc, R58 ;  /* 0x240ca1cc2b3a7810 */ /* 0x000fe40007ffe03a */
[----:B------:R-:W-:Y:S02]  /*10040*/  LOP3.LUT R31, R34, R31, R30, 0x96, !PT ;  /* 0x0000001f221f7212 */ /* 0x000fe400078e961e */
[--C-:B------:R-:W-:Y:S01]  /*10050*/  SHF.L.W.U32.HI R30, R41, 0xf, R41.reuse ;  /* 0x0000000f291e7819 */ /* 0x100fe20000010e29 */
[----:B------:R-:W-:Y:S01]  /*10060*/  IMAD.IADD R53, R45, 0x1, R58 ;  /* 0x000000012d357824 */ /* 0x000fe200078e023a */
[--C-:B------:R-:W-:Y:S02]  /*10070*/  SHF.L.W.U32.HI R43, R41, 0xd, R41.reuse ;  /* 0x0000000d292b7819 */ /* 0x100fe40000010e29 */
[----:B------:R-:W-:-:S04]  /*10080*/  SHF.R.U32.HI R34, RZ, 0xa, R41 ;  /* 0x0000000aff227819 */ /* 0x000fc80000011629 */
[----:B------:R-:W-:Y:S02]  /*10090*/  LOP3.LUT R30, R34, R30, R43, 0x96, !PT ;  /* 0x0000001e221e7212 */ /* 0x000fe400078e962b */
[--C-:B------:R-:W-:Y:S02]  /*100a0*/  SHF.L.W.U32.HI R34, R53, 0x1a, R53.reuse ;  /* 0x0000001a35227819 */ /* 0x100fe40000010e35 */
[----:B------:R-:W-:Y:S02]  /*100b0*/  IADD3 R30, PT, PT, R47, R30, R22 ;  /* 0x0000001e2f1e7210 */ /* 0x000fe40007ffe016 */
[C-C-:B------:R-:W-:Y:S02]  /*100c0*/  SHF.L.W.U32.HI R43, R53.reuse, 0x15, R53.reuse ;  /* 0x00000015352b7819 */ /* 0x140fe40000010e35 */
[----:B------:R-:W-:Y:S01]  /*100d0*/  SHF.L.W.U32.HI R47, R53, 0x7, R53 ;  /* 0x00000007352f7819 */ /* 0x000fe20000010e35 */
[----:B------:R-:W-:Y:S01]  /*100e0*/  IMAD.IADD R31, R31, 0x1, R30 ;  /* 0x000000011f1f7824 */ /* 0x000fe200078e021e */
[----:B------:R-:W-:-:S02]  /*100f0*/  LOP3.LUT R30, R56, R53, R40, 0xe2, !PT ;  /* 0x00000035381e7212 */ /* 0x000fc400078ee228 */
[----:B------:R-:W-:Y:S02]  /*10100*/  LOP3.LUT R34, R47, R34, R43, 0x96, !PT ;  /* 0x000000222f227212 */ /* 0x000fe400078e962b */
[----:B------:R-:W-:Y:S02]  /*10110*/  SHF.L.W.U32.HI R43, R44, 0xe, R57 ;  /* 0x0000000e2c2b7819 */ /* 0x000fe40000010e39 */
[----:B------:R-:W-:Y:S02]  /*10120*/  IADD3 R44, PT, PT, R30, R34, R31 ;  /* 0x000000221e2c7210 */ /* 0x000fe40007ffe01f */
[--C-:B------:R-:W-:Y:S02]  /*10130*/  SHF.L.W.U32.HI R30, R57, 0x19, R57.reuse ;  /* 0x00000019391e7819 */ /* 0x100fe40000010e39 */
[----:B------:R-:W-:Y:S02]  /*10140*/  SHF.R.U32.HI R34, RZ, 0x3, R57 ;  /* 0x00000003ff227819 */ /* 0x000fe40000011639 */
[----:B------:R-:W-:-:S02]  /*10150*/  IADD3 R51, PT, PT, R44, 0x2de92c6f, R51 ;  /* 0x2de92c6f2c337810 */ /* 0x000fc40007ffe033 */
[----:B------:R-:W-:Y:S02]  /*10160*/  LOP3.LUT R30, R34, R30, R43, 0x96, !PT ;  /* 0x0000001e221e7212 */ /* 0x000fe400078e962b */
[C-C-:B------:R-:W-:Y:S02]  /*10170*/  SHF.L.W.U32.HI R34, R20.reuse, 0xf, R20.reuse ;  /* 0x0000000f14227819 */ /* 0x140fe40000010e14 */
[--C-:B------:R-:W-:Y:S02]  /*10180*/  SHF.L.W.U32.HI R43, R20, 0xd, R20.reuse ;  /* 0x0000000d142b7819 */ /* 0x100fe40000010e14 */
[----:B------:R-:W-:-:S04]  /*10190*/  SHF.R.U32.HI R44, RZ, 0xa, R20 ;  /* 0x0000000aff2c7819 */ /* 0x000fc80000011614 */
[----:B------:R-:W-:Y:S01]  /*101a0*/  LOP3.LUT R34, R44, R34, R43, 0x96, !PT ;  /* 0x000000222c227212 */ /* 0x000fe200078e962b */
[----:B------:R-:W-:-:S03]  /*101b0*/  IMAD.IADD R44, R38, 0x1, R51 ;  /* 0x00000001262c7824 */ /* 0x000fc600078e0233 */
[----:B------:R-:W-:Y:S02]  /*101c0*/  IADD3 R43, PT, PT, R52, R34, R63 ;  /* 0x00000022342b7210 */ /* 0x000fe40007ffe03f */
[C-C-:B------:R-:W-:Y:S02]  /*101d0*/  SHF.L.W.U32.HI R34, R44.reuse, 0x1a, R44.reuse ;  /* 0x0000001a2c227819 */ /* 0x140fe40000010e2c */
[--C-:B------:R-:W-:Y:S01]  /*101e0*/  SHF.L.W.U32.HI R47, R44, 0x15, R44.reuse ;  /* 0x000000152c2f7819 */ /* 0x100fe20000010e2c */
[----:B------:R-:W-:Y:S01]  /*101f0*/  IMAD.IADD R30, R30, 0x1, R43 ;  /* 0x000000011e1e7824 */ /* 0x000fe200078e022b */
[----:B------:R-:W-:Y:S02]  /*10200*/  SHF.L.W.U32.HI R52, R44, 0x7, R44 ;  /* 0x000000072c347819 */ /* 0x000fe40000010e2c */
[----:B------:R-:W-:Y:S02]  /*10210*/  SHF.L.W.U32.HI R43, R61, 0x19, R61 ;  /* 0x000000193d2b7819 */ /* 0x000fe40000010e3d */
[----:B------:R-:W-:-:S02]  /*10220*/  LOP3.LUT R52, R52, R34, R47, 0x96, !PT ;  /* 0x0000002234347212 */ /* 0x000fc400078e962f */
[----:B------:R-:W-:Y:S02]  /*10230*/  SHF.R.U32.HI R34, RZ, 0x3, R61 ;  /* 0x00000003ff227819 */ /* 0x000fe4000001163d */
[----:B------:R-:W-:Y:S02]  /*10240*/  LOP3.LUT R47, R53, R44, R56, 0xe2, !PT ;  /* 0x0000002c352f7212 */ /* 0x000fe400078ee238 */
[----:B------:R-:W-:Y:S02]  /*10250*/  LOP3.LUT R43, R34, R43, R48, 0x96, !PT ;  /* 0x0000002b222b7212 */ /* 0x000fe400078e9630 */
[----:B------:R-:W-:Y:S02]  /*10260*/  IADD3 R59, PT, PT, R47, R52, R30 ;  /* 0x000000342f3b7210 */ /* 0x000fe40007ffe01e */
[C-C-:B------:R-:W-:Y:S02]  /*10270*/  SHF.L.W.U32.HI R34, R31.reuse, 0xf, R31.reuse ;  /* 0x0000000f1f227819 */ /* 0x140fe40000010e1f */
[----:B------:R-:W-:-:S02]  /*10280*/  SHF.L.W.U32.HI R47, R31, 0xd, R31 ;  /* 0x0000000d1f2f7819 */ /* 0x000fc40000010e1f */
[----:B------:R-:W-:Y:S02]  /*10290*/  SHF.R.U32.HI R48, RZ, 0xa, R31 ;  /* 0x0000000aff307819 */ /* 0x000fe4000001161f */
[C---:B------:R-:W-:Y:S02]  /*102a0*/  SHF.L.W.U32.HI R52, R37.reuse, 0xa, R37 ;  /* 0x0000000a25347819 */ /* 0x040fe40000010e25 */
[----:B------:R-:W-:Y:S02]  /*102b0*/  LOP3.LUT R34, R48, R34, R47, 0x96, !PT ;  /* 0x0000002230227212 */ /* 0x000fe400078e962f */
[C-C-:B------:R-:W-:Y:S02]  /*102c0*/  SHF.L.W.U32.HI R47, R37.reuse, 0x1e, R37.reuse ;  /* 0x0000001e252f7819 */ /* 0x140fe40000010e25 */
[----:B------:R-:W-:Y:S02]  /*102d0*/  SHF.L.W.U32.HI R48, R37, 0x13, R37 ;  /* 0x0000001325307819 */ /* 0x000fe40000010e25 */
[----:B------:R-:W-:-:S02]  /*102e0*/  IADD3 R40, PT, PT, R59, 0x4a7484aa, R40 ;  /* 0x4a7484aa3b287810 */ /* 0x000fc40007ffe028 */
[----:B------:R-:W-:Y:S02]  /*102f0*/  LOP3.LUT R47, R52, R48, R47, 0x96, !PT ;  /* 0x00000030342f7212 */ /* 0x000fe400078e962f */
[----:B------:R-:W-:Y:S01]  /*10300*/  LOP3.LUT R52, R45, R38, R37, 0xe8, !PT ;  /* 0x000000262d347212 */ /* 0x000fe200078ee825 */
[----:B------:R-:W-:Y:S01]  /*10310*/  IMAD.IADD R45, R37, 0x1, R40 ;  /* 0x00000001252d7824 */ /* 0x000fe200078e0228 */
[----:B------:R-:W-:Y:S02]  /*10320*/  IADD3 R34, PT, PT, R57, R34, R33 ;  /* 0x0000002239227210 */ /* 0x000fe40007ffe021 */
[----:B------:R-:W-:Y:S02]  /*10330*/  IADD3 R52, PT, PT, R55, R47, R52 ;  /* 0x0000002f37347210 */ /* 0x000fe40007ffe034 */
[--C-:B------:R-:W-:Y:S01]  /*10340*/  SHF.L.W.U32.HI R47, R45, 0x1a, R45.reuse ;  /* 0x0000001a2d2f7819 */ /* 0x100fe20000010e2d */
[----:B------:R-:W-:Y:S01]  /*10350*/  IMAD.IADD R43, R43, 0x1, R34 ;  /* 0x000000012b2b7824 */ /* 0x000fe200078e0222 */
[----:B------:R-:W-:-:S02]  /*10360*/  SHF.L.W.U32.HI R48, R45, 0x15, R45 ;  /* 0x000000152d307819 */ /* 0x000fc40000010e2d */
[----:B------:R-:W-:Y:S02]  /*10370*/  SHF.L.W.U32.HI R55, R45, 0x7, R45 ;  /* 0x000000072d377819 */ /* 0x000fe40000010e2d */
[--C-:B------:R-:W-:Y:S02]  /*10380*/  SHF.L.W.U32.HI R34, R65, 0x19, R65.reuse ;  /* 0x0000001941227819 */ /* 0x100fe40000010e41 */
[----:B------:R-:W-:Y:S02]  /*10390*/  LOP3.LUT R55, R55, R47, R48, 0x96, !PT ;  /* 0x0000002f37377212 */ /* 0x000fe400078e9630 */
[--C-:B------:R-:W-:Y:S02]  /*103a0*/  SHF.L.W.U32.HI R47, R50, 0xe, R65.reuse ;  /* 0x0000000e322f7819 */ /* 0x100fe40000010e41 */
[----:B------:R-:W-:Y:S02]  /*103b0*/  SHF.R.U32.HI R48, RZ, 0x3, R65 ;  /* 0x00000003ff307819 */ /* 0x000fe40000011641 */
[----:B------:R-:W-:-:S02]  /*103c0*/  LOP3.LUT R50, R44, R45, R53, 0xe2, !PT ;  /* 0x0000002d2c327212 */ /* 0x000fc400078ee235 */
[----:B------:R-:W-:Y:S02]  /*103d0*/  LOP3.LUT R34, R48, R34, R47, 0x96, !PT ;  /* 0x0000002230227212 */ /* 0x000fe400078e962f */
[----:B------:R-:W-:Y:S02]  /*103e0*/  IADD3 R55, PT, PT, R50, R55, R43 ;  /* 0x0000003732377210 */ /* 0x000fe40007ffe02b */
[C-C-:B------:R-:W-:Y:S02]  /*103f0*/  SHF.L.W.U32.HI R47, R30.reuse, 0xf, R30.reuse ;  /* 0x0000000f1e2f7819 */ /* 0x140fe40000010e1e */
[--C-:B------:R-:W-:Y:S02]  /*10400*/  SHF.L.W.U32.HI R48, R30, 0xd, R30.reuse ;  /* 0x0000000d1e307819 */ /* 0x100fe40000010e1e */
[----:B------:R-:W-:-:S04]  /*10410*/  SHF.R.U32.HI R50, RZ, 0xa, R30 ;  /* 0x0000000aff327819 */ /* 0x000fc8000001161e */
[----:B------:R-:W-:Y:S02]  /*10420*/  LOP3.LUT R50, R50, R47, R48, 0x96, !PT ;  /* 0x0000002f32327212 */ /* 0x000fe400078e9630 */
[----:B------:R-:W-:Y:S02]  /*10430*/  IADD3 R47, PT, PT, R55, 0x5cb0a9dc, R56 ;  /* 0x5cb0a9dc372f7810 */ /* 0x000fe40007ffe038 */
[C-C-:B------:R-:W-:Y:S02]  /*10440*/  SHF.L.W.U32.HI R55, R52.reuse, 0x1e, R52.reuse ;  /* 0x0000001e34377819 */ /* 0x140fe40000010e34 */
[C-C-:B------:R-:W-:Y:S02]  /*10450*/  SHF.L.W.U32.HI R48, R52.reuse, 0x13, R52.reuse ;  /* 0x0000001334307819 */ /* 0x140fe40000010e34 */
[----:B------:R-:W-:Y:S02]  /*10460*/  SHF.L.W.U32.HI R56, R52, 0xa, R52 ;  /* 0x0000000a34387819 */ /* 0x000fe40000010e34 */
[----:B------:R-:W-:-:S02]  /*10470*/  IADD3 R61, PT, PT, R61, R50, R35 ;  /* 0x000000323d3d7210 */ /* 0x000fc40007ffe023 */
[----:B------:R-:W-:Y:S01]  /*10480*/  LOP3.LUT R55, R56, R48, R55, 0x96, !PT ;  /* 0x0000003038377212 */ /* 0x000fe200078e9637 */
[----:B------:R-:W-:Y:S02]  /*10490*/  IMAD.IADD R48, R52, 0x1, R47 ;  /* 0x0000000134307824 */ /* 0x000fe400078e022f */
[----:B------:R-:W-:Y:S02]  /*104a0*/  IMAD.IADD R34, R34, 0x1, R61 ;  /* 0x0000000122227824 */ /* 0x000fe400078e023d */
[----:B------:R-:W-:Y:S01]  /*104b0*/  IMAD.MOV.U32 R61, RZ, RZ, RZ ;  /* 0x000000ffff3d7224 */ /* 0x000fe200078e00ff */
[C-C-:B------:R-:W-:Y:S02]  /*104c0*/  SHF.L.W.U32.HI R50, R48.reuse, 0x1a, R48.reuse ;  /* 0x0000001a30327819 */ /* 0x140fe40000010e30 */
[C-C-:B------:R-:W-:Y:S02]  /*104d0*/  SHF.L.W.U32.HI R57, R48.reuse, 0x15, R48.reuse ;  /* 0x0000001530397819 */ /* 0x140fe40000010e30 */
[----:B------:R-:W-:-:S04]  /*104e0*/  SHF.L.W.U32.HI R56, R48, 0x7, R48 ;  /* 0x0000000730387819 */ /* 0x000fc80000010e30 */
[----:B------:R-:W-:Y:S02]  /*104f0*/  LOP3.LUT R56, R56, R50, R57, 0x96, !PT ;  /* 0x0000003238387212 */ /* 0x000fe400078e9639 */
[----:B------:R-:W-:Y:S02]  /*10500*/  LOP3.LUT R57, R45, R48, R44, 0xe2, !PT ;  /* 0x000000302d397212 */ /* 0x000fe400078ee22c */
[----:B------:R-:W-:Y:S02]  /*10510*/  SHF.L.W.U32.HI R50, R23, 0xe, R66 ;  /* 0x0000000e17327819 */ /* 0x000fe40000010e42 */
[----:B------:R-:W-:Y:S02]  /*10520*/  IADD3 R60, PT, PT, R57, R56, R34 ;  /* 0x00000038393c7210 */ /* 0x000fe40007ffe022 */
[--C-:B------:R-:W-:Y:S02]  /*10530*/  SHF.L.W.U32.HI R23, R66, 0x19, R66.reuse ;  /* 0x0000001942177819 */ /* 0x100fe40000010e42 */
[----:B------:R-:W-:-:S02]  /*10540*/  SHF.R.U32.HI R56, RZ, 0x3, R66 ;  /* 0x00000003ff387819 */ /* 0x000fc40000011642 */
[----:B------:R-:W-:Y:S02]  /*10550*/  LOP3.LUT R57, R38, R37, R52, 0xe8, !PT ;  /* 0x0000002526397212 */ /* 0x000fe400078ee834 */
[----:B------:R-:W-:Y:S02]  /*10560*/  LOP3.LUT R38, R56, R23, R50, 0x96, !PT ;  /* 0x0000001738267212 */ /* 0x000fe400078e9632 */
[----:B------:R-:W-:Y:S02]  /*10570*/  IADD3 R58, PT, PT, R58, R55, R57 ;  /* 0x000000373a3a7210 */ /* 0x000fe40007ffe039 */
[----:B------:R-:W-:Y:S02]  /*10580*/  IADD3 R53, PT, PT, R60, 0x76f988da, R53 ;  /* 0x76f988da3c357810 */ /* 0x000fe40007ffe035 */
        /* <DEDUP_REMOVED lines=8> */
[----:B------:R-:W-:Y:S01]  /*10610*/  IADD3 R55, PT, PT, R65, R55, R36 ;  /* 0x0000003741377210 */ /* 0x000fe20007ffe024 */
[----:B------:R-:W-:Y:S01]  /*10620*/  IMAD.MOV.U32 R65, RZ, RZ, RZ ;  /* 0x000000ffff417224 */ /* 0x000fe200078e00ff */
[----:B------:R-:W-:-:S02]  /*10630*/  LOP3.LUT R50, R56, R46, R57, 0x96, !PT ;  /* 0x0000002e38327212 */ /* 0x000fc400078e9639 */
[C---:B------:R-:W-:Y:S01]  /*10640*/  SHF.L.W.U32.HI R46, R23.reuse, 0x1a, R23 ;  /* 0x0000001a172e7819 */ /* 0x040fe20000010e17 */
[----:B------:R-:W-:Y:S01]  /*10650*/  IMAD.IADD R38, R38, 0x1, R55 ;  /* 0x0000000126267824 */ /* 0x000fe200078e0237 */
[C-C-:B------:R-:W-:Y:S02]  /*10660*/  SHF.L.W.U32.HI R57, R23.reuse, 0x15, R23.reuse ;  /* 0x0000001517397819 */ /* 0x140fe40000010e17 */
[----:B------:R-:W-:Y:S02]  /*10670*/  SHF.L.W.U32.HI R56, R23, 0x7, R23 ;  /* 0x0000000717387819 */ /* 0x000fe40000010e17 */
[----:B------:R-:W-:Y:S02]  /*10680*/  LOP3.LUT R59, R48, R23, R45, 0xe2, !PT ;  /* 0x00000017303b7212 */ /* 0x000fe400078ee22d */
[----:B------:R-:W-:Y:S02]  /*10690*/  LOP3.LUT R60, R56, R46, R57, 0x96, !PT ;  /* 0x0000002e383c7212 */ /* 0x000fe400078e9639 */
[----:B------:R-:W-:-:S02]  /*106a0*/  SHF.L.W.U32.HI R46, R58, 0x1e, R58 ;  /* 0x0000001e3a2e7819 */ /* 0x000fc40000010e3a */
[C-C-:B------:R-:W-:Y:S02]  /*106b0*/  SHF.L.W.U32.HI R55, R58.reuse, 0x13, R58.reuse ;  /* 0x000000133a377819 */ /* 0x140fe40000010e3a */
[----:B------:R-:W-:Y:S02]  /*106c0*/  SHF.L.W.U32.HI R56, R58, 0xa, R58 ;  /* 0x0000000a3a387819 */ /* 0x000fe40000010e3a */
        /* <DEDUP_REMOVED lines=9> */
[C-C-:B------:R-:W-:Y:S01]  /*10760*/  SHF.L.W.U32.HI R44, R38.reuse, 0xf, R38.reuse ;  /* 0x0000000f262c7819 */ /* 0x140fe20000010e26 */
[----:B------:R-:W-:Y:S01]  /*10770*/  IMAD.IADD R46, R51, 0x1, R37 ;  /* 0x00000001332e7824 */ /* 0x000fe200078e0225 */
[----:B------:R-:W-:-:S02]  /*10780*/  SHF.L.W.U32.HI R59, R38, 0xd, R38 ;  /* 0x0000000d263b7819 */ /* 0x000fc40000010e26 */
[----:B------:R-:W-:Y:S02]  /*10790*/  SHF.R.U32.HI R56, RZ, 0xa, R38 ;  /* 0x0000000aff387819 */ /* 0x000fe40000011626 */
[----:B------:R-:W-:Y:S02]  /*107a0*/  IADD3 R57, PT, PT, R66, R55, R41 ;  /* 0x0000003742397210 */ /* 0x000fe40007ffe029 */
[----:B------:R-:W-:Y:S02]  /*107b0*/  LOP3.LUT R55, R56, R44, R59, 0x96, !PT ;  /* 0x0000002c38377212 */ /* 0x000fe400078e963b */
[--C-:B------:R-:W-:Y:S01]  /*107c0*/  SHF.L.W.U32.HI R56, R46, 0x1a, R46.reuse ;  /* 0x0000001a2e387819 */ /* 0x100fe20000010e2e */
[----:B------:R-:W-:Y:S01]  /*107d0*/  IMAD.IADD R44, R50, 0x1, R57 ;  /* 0x00000001322c7824 */ /* 0x000fe200078e0239 */
[C-C-:B------:R-:W-:Y:S02]  /*107e0*/  SHF.L.W.U32.HI R59, R46.reuse, 0x15, R46.reuse ;  /* 0x000000152e3b7819 */ /* 0x140fe40000010e2e */
[----:B------:R-:W-:-:S02]  /*107f0*/  SHF.L.W.U32.HI R60, R46, 0x7, R46 ;  /* 0x000000072e3c7819 */ /* 0x000fc40000010e2e */
[C---:B------:R-:W-:Y:S02]  /*10800*/  SHF.L.W.U32.HI R50, R51.reuse, 0x1e, R51 ;  /* 0x0000001e33327819 */ /* 0x040fe40000010e33 */
[----:B------:R-:W-:Y:S02]  /*10810*/  LOP3.LUT R60, R60, R56, R59, 0x96, !PT ;  /* 0x000000383c3c7212 */ /* 0x000fe400078e963b */
[C-C-:B------:R-:W-:Y:S02]  /*10820*/  SHF.L.W.U32.HI R57, R51.reuse, 0x13, R51.reuse ;  /* 0x0000001333397819 */ /* 0x140fe40000010e33 */
[----:B------:R-:W-:Y:S02]  /*10830*/  SHF.L.W.U32.HI R56, R51, 0xa, R51 ;  /* 0x0000000a33387819 */ /* 0x000fe40000010e33 */
[----:B------:R-:W-:Y:S02]  /*10840*/  LOP3.LUT R59, R23, R46, R48, 0xe2, !PT ;  /* 0x0000002e173b7212 */ /* 0x000fe400078ee230 */
[----:B------:R-:W-:-:S02]  /*10850*/  LOP3.LUT R56, R56, R57, R50, 0x96, !PT ;  /* 0x0000003938387212 */ /* 0x000fc400078e9632 */
[----:B------:R-:W-:Y:S02]  /*10860*/  IADD3 R60, PT, PT, R59, R60, R44 ;  /* 0x0000003c3b3c7210 */ /* 0x000fe40007ffe02c */
[----:B------:R-:W-:Y:S02]  /*10870*/  LOP3.LUT R57, R52, R58, R51, 0xe8, !PT ;  /* 0x0000003a34397212 */ /* 0x000fe400078ee833 */
[--C-:B------:R-:W-:Y:S02]  /*10880*/  SHF.L.W.U32.HI R50, R49, 0xe, R24.reuse ;  /* 0x0000000e31327819 */ /* 0x100fe40000010e18 */
[--C-:B------:R-:W-:Y:S02]  /*10890*/  SHF.L.W.U32.HI R49, R24, 0x19, R24.reuse ;  /* 0x0000001918317819 */ /* 0x100fe40000010e18 */
[----:B------:R-:W-:Y:S02]  /*108a0*/  SHF.R.U32.HI R52, RZ, 0x3, R24 ;  /* 0x00000003ff347819 */ /* 0x000fe40000011618 */
[----:B------:R-:W-:-:S02]  /*108b0*/  IADD3 R40, PT, PT, R40, R56, R57 ;  /* 0x0000003828287210 */ /* 0x000fc40007ffe039 */
        /* <DEDUP_REMOVED lines=18> */
[----:B------:R-:W-:Y:S02]  /*109e0*/  IADD3 R48, PT, PT, R57, -0x4ffcd838, R48 ;  /* 0xb00327c839307810 */ /* 0x000fe40007ffe030 */
[----:B------:R-:W-:-:S02]  /*109f0*/  SHF.L.W.U32.HI R55, R44, 0xd, R44 ;  /* 0x0000000d2c377819 */ /* 0x000fc40000010e2c */
[----:B------:R-:W-:Y:S02]  /*10a00*/  SHF.R.U32.HI R52, RZ, 0xa, R44 ;  /* 0x0000000aff347819 */ /* 0x000fe4000001162c */
[--C-:B------:R-:W-:Y:S02]  /*10a10*/  SHF.L.W.U32.HI R57, R54, 0xe, R25.reuse ;  /* 0x0000000e36397819 */ /* 0x100fe40000010e19 */
        /* <DEDUP_REMOVED lines=22> */
[--C-:B------:R-:W-:Y:S02]  /*10b80*/  SHF.L.W.U32.HI R56, R39, 0xe, R22.reuse ;  /* 0x0000000e27387819 */ /* 0x100fe40000010e16 */
[----:B------:R-:W-:-:S02]  /*10b90*/  SHF.L.W.U32.HI R51, R22, 0x19, R22 ;  /* 0x0000001916337819 */ /* 0x000fc40000010e16 */
[----:B------:R-:W-:Y:S02]  /*10ba0*/  SHF.R.U32.HI R55, RZ, 0x3, R22 ;  /* 0x00000003ff377819 */ /* 0x000fe40000011616 */
[----:B------:R-:W-:Y:S02]  /*10bb0*/  IADD3 R52, PT, PT, R53, R57, R52 ;  /* 0x0000003935347210 */ /* 0x000fe40007ffe034 */
[----:B------:R-:W-:Y:S02]  /*10bc0*/  IADD3 R39, PT, PT, R60, -0x40a68039, R23 ;  /* 0xbf597fc73c277810 */ /* 0x000fe40007ffe017 */
[----:B------:R-:W-:Y:S02]  /*10bd0*/  LOP3.LUT R23, R55, R51, R56, 0x96, !PT ;  /* 0x0000003337177212 */ /* 0x000fe400078e9638 */
[----:B------:R-:W-:Y:S01]  /*10be0*/  IADD3 R54, PT, PT, R25, R54, R30 ;  /* 0x0000003619367210 */ /* 0x000fe20007ffe01e */
[C---:B------:R-:W-:Y:S01]  /*10bf0*/  IMAD.IADD R51, R52.reuse, 0x1, R39 ;  /* 0x0000000134337824 */ /* 0x040fe200078e0227 */
[----:B------:R-:W-:-:S02]  /*10c00*/  SHF.L.W.U32.HI R25, R52, 0x1e, R52 ;  /* 0x0000001e34197819 */ /* 0x000fc40000010e34 */
[C---:B------:R-:W-:Y:S01]  /*10c10*/  SHF.L.W.U32.HI R53, R52.reuse, 0xa, R52 ;  /* 0x0000000a34357819 */ /* 0x040fe20000010e34 */
[----:B------:R-:W-:Y:S01]  /*10c20*/  IMAD.IADD R23, R23, 0x1, R54 ;  /* 0x0000000117177824 */ /* 0x000fe200078e0236 */
[C-C-:B------:R-:W-:Y:S02]  /*10c30*/  SHF.L.W.U32.HI R55, R51.reuse, 0x1a, R51.reuse ;  /* 0x0000001a33377819 */ /* 0x140fe40000010e33 */
[C-C-:B------:R-:W-:Y:S02]  /*10c40*/  SHF.L.W.U32.HI R56, R51.reuse, 0x15, R51.reuse ;  /* 0x0000001533387819 */ /* 0x140fe40000010e33 */
[----:B------:R-:W-:Y:S02]  /*10c50*/  SHF.L.W.U32.HI R57, R51, 0x7, R51 ;  /* 0x0000000733397819 */ /* 0x000fe40000010e33 */
        /* <DEDUP_REMOVED lines=33> */
[----:B------:R-:W-:-:S02]  /*10e70*/  SHF.L.W.U32.HI R54, R32, 0xe, R33 ;  /* 0x0000000e20367819 */ /* 0x000fc40000010e21 */
[----:B------:R-:W-:Y:S02]  /*10e80*/  IADD3 R32, PT, PT, R45, R55, R56 ;  /* 0x000000372d207210 */ /* 0x000fe40007ffe038 */
[----:B------:R-:W-:Y:S02]  /*10e90*/  IADD3 R49, PT, PT, R58, -0x2a586eb9, R49 ;  /* 0xd5a791473a317810 */ /* 0x000fe40007ffe031 */
[----:B------:R-:W-:Y:S02]  /*10ea0*/  LOP3.LUT R22, R53, R22, R25, 0x96, !PT ;  /* 0x0000001635167212 */ /* 0x000fe400078e9619 */
[----:B------:R-:W-:Y:S01]  /*10eb0*/  SHF.L.W.U32.HI R25, R33, 0x19, R33 ;  /* 0x0000001921197819 */ /* 0x000fe20000010e21 */
[----:B------:R-:W-:Y:S01]  /*10ec0*/  IMAD.IADD R45, R32, 0x1, R49 ;  /* 0x00000001202d7824 */ /* 0x000fe200078e0231 */
        /* <DEDUP_REMOVED lines=31> */
[--C-:B------:R-:W-:Y:S02]  /*110c0*/  SHF.L.W.U32.HI R33, R25, 0xf, R25.reuse ;  /* 0x0000000f19217819 */ /* 0x100fe40000010e19 */
        /* <DEDUP_REMOVED lines=62> */
[--C-:B------:R-:W-:Y:S02]  /*114b0*/  SHF.L.W.U32.HI R47, R20, 0xe, R20.reuse ;  /* 0x0000000e142f7819 */ /* 0x100fe40000010e14 */
[----:B------:R-:W-:Y:S02]  /*114c0*/  SHF.R.U32.HI R54, RZ, 0x3, R20 ;  /* 0x00000003ff367819 */ /* 0x000fe40000011614 */
[----:B------:R-:W-:Y:S01]  /*114d0*/  IADD3 R37, PT, PT, R41, R37, R24 ;  /* 0x0000002529257210 */ /* 0x000fe20007ffe018 */
[----:B------:R-:W-:Y:S01]  /*114e0*/  IMAD.IADD R41, R36, 0x1, R45 ;  /* 0x0000000124297824 */ /* 0x000fe200078e022d */
[----:B------:R-:W-:Y:S02]  /*114f0*/  LOP3.LUT R46, R54, R46, R47, 0x96, !PT ;  /* 0x0000002e362e7212 */ /* 0x000fe400078e962f */
[----:B------:R-:W-:Y:S02]  /*11500*/  SHF.L.W.U32.HI R47, R36, 0x13, R36 ;  /* 0x00000013242f7819 */ /* 0x000fe40000010e24 */
[C---:B------:R-:W-:Y:S01]  /*11510*/  SHF.L.W.U32.HI R54, R41.reuse, 0x1a, R41 ;  /* 0x0000001a29367819 */ /* 0x040fe20000010e29 */
        /* <DEDUP_REMOVED lines=11> */
[--C-:B------:R-:W-:Y:S02]  /*115d0*/  SHF.L.W.U32.HI R46, R35, 0xf, R35.reuse ;  /* 0x0000000f232e7819 */ /* 0x100fe40000010e23 */
        /* <DEDUP_REMOVED lines=29> */
[--C-:B------:R-:W-:Y:S01]  /*117b0*/  SHF.L.W.U32.HI R54, R30, 0xe, R30.reuse ;  /* 0x0000000e1e367819 */ /* 0x100fe20000010e1e */
        /* <DEDUP_REMOVED lines=17> */
[----:B------:R-:W-:-:S02]  /*118d0*/  IADD3 R36, PT, PT, R55, 0x650a7354, R32 ;  /* 0x650a735437247810 */ /* 0x000fc40007ffe020 */
[C-C-:B------:R-:W-:Y:S02]  /*118e0*/  SHF.L.W.U32.HI R39, R20.reuse, 0xf, R20.reuse ;  /* 0x0000000f14277819 */ /* 0x140fe40000010e14 */
        /* <DEDUP_REMOVED lines=26> */
[----:B------:R-:W-:Y:S02]  /*11a90*/  IADD3 R45, PT, PT, R58, 0x766a0abb, R41 ;  /* 0x766a0abb3a2d7810 */ /* 0x000fe40007ffe029 */
[C-C-:B------:R-:W-:Y:S02]  /*11aa0*/  SHF.L.W.U32.HI R39, R34.reuse, 0x19, R34.reuse ;  /* 0x0000001922277819 */ /* 0x140fe40000010e22 */
[--C-:B------:R-:W-:Y:S02]  /*11ab0*/  SHF.L.W.U32.HI R54, R34, 0xe, R34.reuse ;  /* 0x0000000e22367819 */ /* 0x100fe40000010e22 */
[----:B------:R-:W-:Y:S02]  /*11ac0*/  SHF.R.U32.HI R47, RZ, 0x3, R34 ;  /* 0x00000003ff2f7819 */ /* 0x000fe40000011622 */
[----:B------:R-:W-:Y:S01]  /*11ad0*/  IADD3 R32, PT, PT, R43, R32, R22 ;  /* 0x000000202b207210 */ /* 0x000fe20007ffe016 */
[----:B------:R-:W-:Y:S01]  /*11ae0*/  IMAD.IADD R43, R52, 0x1, R45 ;  /* 0x00000001342b7824 */ /* 0x000fe200078e022d */
[----:B------:R-:W-:-:S02]  /*11af0*/  LOP3.LUT R39, R47, R39, R54, 0x96, !PT ;  /* 0x000000272f277212 */ /* 0x000fc400078e9636 */
[C---:B------:R-:W-:Y:S02]  /*11b00*/  SHF.L.W.U32.HI R41, R52.reuse, 0x13, R52 ;  /* 0x0000001334297819 */ /* 0x040fe40000010e34 */
[--C-:B------:R-:W-:Y:S01]  /*11b10*/  SHF.L.W.U32.HI R54, R43, 0x1a, R43.reuse ;  /* 0x0000001a2b367819 */ /* 0x100fe20000010e2b */
[----:B------:R-:W-:Y:S01]  /*11b20*/  IMAD.IADD R39, R39, 0x1, R32 ;  /* 0x0000000127277824 */ /* 0x000fe200078e0220 */
[C-C-:B------:R-:W-:Y:S02]  /*11b30*/  SHF.L.W.U32.HI R55, R43.reuse, 0x15, R43.reuse ;  /* 0x000000152b377819 */ /* 0x140fe40000010e2b */
[----:B------:R-:W-:Y:S02]  /*11b40*/  SHF.L.W.U32.HI R56, R43, 0x7, R43 ;  /* 0x000000072b387819 */ /* 0x000fe40000010e2b */
        /* <DEDUP_REMOVED lines=38> */
[--C-:B------:R-:W-:Y:S01]  /*11db0*/  SHF.L.W.U32.HI R54, R44, 0xe, R44.reuse ;  /* 0x0000000e2c367819 */ /* 0x100fe20000010e2c */
        /* <DEDUP_REMOVED lines=19> */
[----:B------:R-:W-:Y:S01]  /*11ef0*/  SHF.L.W.U32.HI R55, R32, 0xd, R32 ;  /* 0x0000000d20377819 */ /* 0x000fe20000010e20 */
        /* <DEDUP_REMOVED lines=9> */
[--C-:B------:R-:W-:Y:S01]  /*11f90*/  SHF.L.W.U32.HI R57, R38, 0x15, R38.reuse ;  /* 0x0000001526397819 */ /* 0x100fe20000010e26 */
        /* <DEDUP_REMOVED lines=14> */
[----:B------:R-:W-:Y:S02]  /*12080*/  IADD3 R43, PT, PT, R56, -0x57e599b5, R43 ;  /* 0xa81a664b382b7810 */ /* 0x000fe40007ffe02b */
        /* <DEDUP_REMOVED lines=13> */
[--C-:B------:R-:W-:Y:S02]  /*12160*/  SHF.L.W.U32.HI R47, R44, 0xa, R44.reuse ;  /* 0x0000000a2c2f7819 */ /* 0x100fe40000010e2c */
[----:B------:R-:W-:Y:S02]  /*12170*/  LOP3.LUT R54, R56, R54, R55, 0x96, !PT ;  /* 0x0000003638367212 */ /* 0x000fe400078e9637 */
[----:B------:R-:W-:Y:S02]  /*12180*/  LOP3.LUT R55, R38, R45, R49, 0xe2, !PT ;  /* 0x0000002d26377212 */ /* 0x000fe400078ee231 */
[----:B------:R-:W-:Y:S02]  /*12190*/  LOP3.LUT R52, R47, R52, R19, 0x96, !PT ;  /* 0x000000342f347212 */ /* 0x000fe400078e9613 */
[----:B------:R-:W-:-:S02]  /*121a0*/  LOP3.LUT R47, R50, R53, R44, 0xe8, !PT ;  /* 0x00000035322f7212 */ /* 0x000fc400078ee82c */
[----:B------:R-:W-:Y:S02]  /*121b0*/  IADD3 R55, PT, PT, R55, R54, R36 ;  /* 0x0000003637377210 */ /* 0x000fe40007ffe024 */
[----:B------:R-:W-:Y:S02]  /*121c0*/  IADD3 R47, PT, PT, R46, R52, R47 ;  /* 0x000000342e2f7210 */ /* 0x000fe40007ffe02f */
[C---:B------:R-:W-:Y:S02]  /*121d0*/  SHF.L.W.U32.HI R19, R34.reuse, 0xf, R34 ;  /* 0x0000000f22137819 */ /* 0x040fe40000010e22 */
[----:B------:R-:W-:Y:S02]  /*121e0*/  IADD3 R48, PT, PT, R55, -0x3db47490, R48 ;  /* 0xc24b8b7037307810 */ /* 0x000fe40007ffe030 */
[--C-:B------:R-:W-:Y:S02]  /*121f0*/  SHF.L.W.U32.HI R46, R34, 0xd, R34.reuse ;  /* 0x0000000d222e7819 */ /* 0x100fe40000010e22 */
[----:B------:R-:W-:-:S02]  /*12200*/  SHF.R.U32.HI R50, RZ, 0xa, R34 ;  /* 0x0000000aff327819 */ /* 0x000fc40000011622 */
[--C-:B------:R-:W-:Y:S02]  /*12210*/  SHF.L.W.U32.HI R52, R23, 0x19, R23.reuse ;  /* 0x0000001917347819 */ /* 0x100fe40000010e17 */
        /* <DEDUP_REMOVED lines=70> */
[----:B------:R-:W-:Y:S02]  /*12680*/  IADD3 R45, PT, PT, R58, -0x2966f9dc, R45 ;  /* 0xd69906243a2d7810 */ /* 0x000fe40007ffe02d */
[----:B------:R-:W-:-:S02]  /*12690*/  IADD3 R44, PT, PT, R43, R55, R44 ;  /* 0x000000372b2c7210 */ /* 0x000fc40007ffe02c */
        /* <DEDUP_REMOVED lines=49> */
[----:B------:R-:W-:Y:S01]  /*129b0*/  SHF.L.W.U32.HI R53, R35, 0xe, R35 ;  /* 0x0000000e23357819 */ /* 0x000fe20000010e23 */
        /* <DEDUP_REMOVED lines=48> */
[----:B------:R-:W-:Y:S02]  /*12cc0*/  IADD3 R43, PT, PT, R58, 0x1e376c08, R43 ;  /* 0x1e376c083a2b7810 */ /* 0x000fe40007ffe02b */
[----:B------:R-:W-:Y:S02]  /*12cd0*/  LOP3.LUT R35, R47, R35, R54, 0x96, !PT ;  /* 0x000000232f237212 */ /* 0x000fe400078e9636 */
[----:B------:R-:W-:Y:S01]  /*12ce0*/  IADD3 R54, PT, PT, R37, R33, R24 ;  /* 0x0000002125367210 */ /* 0x000fe20007ffe018 */
[C---:B------:R-:W-:Y:S01]  /*12cf0*/  IMAD.IADD R37, R52.reuse, 0x1, R43 ;  /* 0x0000000134257824 */ /* 0x040fe200078e022b */
[----:B------:R-:W-:-:S03]  /*12d00*/  SHF.L.W.U32.HI R45, R52, 0xa, R52 ;  /* 0x0000000a342d7819 */ /* 0x000fc60000010e34 */
[----:B------:R-:W-:Y:S01]  /*12d10*/  IMAD.IADD R33, R35, 0x1, R54 ;  /* 0x0000000123217824 */ /* 0x000fe200078e0236 */
[C-C-:B------:R-:W-:Y:S02]  /*12d20*/  SHF.L.W.U32.HI R47, R37.reuse, 0x1a, R37.reuse ;  /* 0x0000001a252f7819 */ /* 0x140fe40000010e25 */
[C-C-:B------:R-:W-:Y:S02]  /*12d30*/  SHF.L.W.U32.HI R56, R37.reuse, 0x15, R37.reuse ;  /* 0x0000001525387819 */ /* 0x140fe40000010e25 */
[----:B------:R-:W-:Y:S02]  /*12d40*/  SHF.L.W.U32.HI R55, R37, 0x7, R37 ;  /* 0x0000000725377819 */ /* 0x000fe40000010e25 */
        /* <DEDUP_REMOVED lines=84> */
[C-C-:B------:R-:W-:Y:S02]  /*13290*/  SHF.L.W.U32.HI R45, R32.reuse, 0x19, R32.reuse ;  /* 0x00000019202d7819 */ /* 0x140fe40000010e20 */
[--C-:B------:R-:W-:Y:S02]  /*132a0*/  SHF.L.W.U32.HI R54, R32, 0xe, R32.reuse ;  /* 0x0000000e20367819 */ /* 0x100fe40000010e20 */
[----:B------:R-:W-:Y:S02]  /*132b0*/  SHF.R.U32.HI R53, RZ, 0x3, R32 ;  /* 0x00000003ff357819 */ /* 0x000fe40000011620 */
        /* <DEDUP_REMOVED lines=47> */
[----:B------:R-:W-:-:S02]  /*135b0*/  SHF.L.W.U32.HI R51, R34, 0xe, R34 ;  /* 0x0000000e22337819 */ /* 0x000fc40000010e22 */
[----:B------:R-:W-:Y:S02]  /*135c0*/  SHF.R.U32.HI R54, RZ, 0x3, R34 ;  /* 0x00000003ff367819 */ /* 0x000fe40000011622 */
[----:B------:R-:W-:Y:S01]  /*135d0*/  IADD3 R39, PT, PT, R41, R39, R38 ;  /* 0x0000002729277210 */ /* 0x000fe20007ffe026 */
[----:B------:R-:W-:Y:S01]  /*135e0*/  IMAD.IADD R41, R32, 0x1, R47 ;  /* 0x0000000120297824 */ /* 0x000fe200078e022f */
        /* <DEDUP_REMOVED lines=14> */
[----:B------:R-:W-:Y:S02]  /*136d0*/  LOP3.LUT R52, R46, R41, R45, 0xe2, !PT ;  /* 0x000000292e347212 */ /* 0x000fe400078ee22d */
[----:B------:R-:W-:Y:S02]  /*136e0*/  LOP3.LUT R38, R50, R38, R49, 0x96, !PT ;  /* 0x0000002632267212 */ /* 0x000fe400078e9631 */
[----:B------:R-:W-:-:S02]  /*136f0*/  IADD3 R57, PT, PT, R52, R55, R39 ;  /* 0x0000003734397210 */ /* 0x000fc40007ffe027 */
[----:B------:R-:W-:Y:S02]  /*13700*/  IADD3 R49, PT, PT, R44, R54, R51 ;  /* 0x000000362c317210 */ /* 0x000fe40007ffe033 */
[----:B------:R-:W-:Y:S01]  /*13710*/  IADD3 R40, PT, PT, R57, 0x748f82ee, R40 ;  /* 0x748f82ee39287810 */ /* 0x000fe20007ffe028 */
[----:B------:R-:W-:Y:S01]  /*13720*/  IMAD.MOV.U32 R57, RZ, RZ, RZ ;  /* 0x000000ffff397224 */ /* 0x000fe200078e00ff */
[C-C-:B------:R-:W-:Y:S02]  /*13730*/  SHF.L.W.U32.HI R52, R49.reuse, 0x1e, R49.reuse ;  /* 0x0000001e31347819 */ /* 0x140fe40000010e31 */
[C-C-:B------:R-:W-:Y:S02]  /*13740*/  SHF.L.W.U32.HI R55, R49.reuse, 0x13, R49.reuse ;  /* 0x0000001331377819 */ /* 0x140fe40000010e31 */
[----:B------:R-:W-:Y:S02]  /*13750*/  SHF.L.W.U32.HI R54, R49, 0xa, R49 ;  /* 0x0000000a31367819 */ /* 0x000fe40000010e31 */
[----:B------:R-:W-:-:S02]  /*13760*/  SHF.L.W.U32.HI R44, R36, 0x19, R36 ;  /* 0x00000019242c7819 */ /* 0x000fc40000010e24 */
[--C-:B------:R-:W-:Y:S02]  /*13770*/  SHF.L.W.U32.HI R51, R36, 0xe, R36.reuse ;  /* 0x0000000e24337819 */ /* 0x100fe40000010e24 */
[----:B------:R-:W-:Y:S02]  /*13780*/  SHF.R.U32.HI R50, RZ, 0x3, R36 ;  /* 0x00000003ff327819 */ /* 0x000fe40000011624 */
[----:B------:R-:W-:Y:S01]  /*13790*/  IADD3 R33, PT, PT, R34, R38, R33 ;  /* 0x0000002622217210 */ /* 0x000fe20007ffe021 */
[----:B------:R-:W-:Y:S01]  /*137a0*/  IMAD.IADD R34, R49, 0x1, R40 ;  /* 0x0000000131227824 */ /* 0x000fe200078e0228 */
[----:B------:R-:W-:Y:S02]  /*137b0*/  LOP3.LUT R52, R54, R55, R52, 0x96, !PT ;  /* 0x0000003736347212 */ /* 0x000fe400078e9634 */
[----:B------:R-:W-:Y:S02]  /*137c0*/  LOP3.LUT R38, R53, R32, R49, 0xe8, !PT ;  /* 0x0000002035267212 */ /* 0x000fe400078ee831 */
[----:B------:R-:W-:-:S02]  /*137d0*/  LOP3.LUT R44, R50, R44, R51, 0x96, !PT ;  /* 0x0000002c322c7212 */ /* 0x000fc400078e9633 */
[----:B------:R-:W-:Y:S02]  /*137e0*/  IADD3 R38, PT, PT, R43, R52, R38 ;  /* 0x000000342b267210 */ /* 0x000fe40007ffe026 */
[--C-:B------:R-:W-:Y:S01]  /*137f0*/  SHF.L.W.U32.HI R51, R34, 0x1a, R34.reuse ;  /* 0x0000001a22337819 */ /* 0x100fe20000010e22 */
[----:B------:R-:W-:Y:S01]  /*13800*/  IMAD.IADD R44, R44, 0x1, R33 ;  /* 0x000000012c2c7824 */ /* 0x000fe200078e0221 */
[C-C-:B------:R-:W-:Y:S02]  /*13810*/  SHF.L.W.U32.HI R52, R34.reuse, 0x15, R34.reuse ;  /* 0x0000001522347819 */ /* 0x140fe40000010e22 */
[----:B------:R-:W-:Y:S02]  /*13820*/  SHF.L.W.U32.HI R53, R34, 0x7, R34 ;  /* 0x0000000722357819 */ /* 0x000fe40000010e22 */
[C-C-:B------:R-:W-:Y:S02]  /*13830*/  SHF.L.W.U32.HI R33, R38.reuse, 0x1e, R38.reuse ;  /* 0x0000001e26217819 */ /* 0x140fe40000010e26 */
[----:B------:R-:W-:-:S02]  /*13840*/  SHF.L.W.U32.HI R50, R38, 0x13, R38 ;  /* 0x0000001326327819 */ /* 0x000fc40000010e26 */
[----:B------:R-:W-:Y:S02]  /*13850*/  SHF.L.W.U32.HI R43, R38, 0xa, R38 ;  /* 0x0000000a262b7819 */ /* 0x000fe40000010e26 */
[----:B------:R-:W-:Y:S02]  /*13860*/  LOP3.LUT R52, R53, R51, R52, 0x96, !PT ;  /* 0x0000003335347212 */ /* 0x000fe400078e9634 */
[----:B------:R-:W-:Y:S02]  /*13870*/  LOP3.LUT R53, R41, R34, R46, 0xe2, !PT ;  /* 0x0000002229357212 */ /* 0x000fe400078ee22e */
[----:B------:R-:W-:Y:S02]  /*13880*/  LOP3.LUT R54, R43, R50, R33, 0x96, !PT ;  /* 0x000000322b367212 */ /* 0x000fe400078e9621 */
[----:B------:R-:W-:Y:S02]  /*13890*/  IADD3 R56, PT, PT, R53, R52, R44 ;  /* 0x0000003435387210 */ /* 0x000fe40007ffe02c */
[----:B------:R-:W-:-:S02]  /*138a0*/  SHF.L.W.U32.HI R33, R39, 0xf, R39 ;  /* 0x0000000f27217819 */ /* 0x000fc40000010e27 */
[--C-:B------:R-:W-:Y:S02]  /*138b0*/  SHF.L.W.U32.HI R50, R39, 0xd, R39.reuse ;  /* 0x0000000d27327819 */ /* 0x100fe40000010e27 */
[----:B------:R-:W-:Y:S02]  /*138c0*/  SHF.R.U32.HI R43, RZ, 0xa, R39 ;  /* 0x0000000aff2b7819 */ /* 0x000fe40000011627 */
[----:B------:R-:W-:Y:S02]  /*138d0*/  IADD3 R45, PT, PT, R56, 0x78a5636f, R45 ;  /* 0x78a5636f382d7810 */ /* 0x000fe40007ffe02d */
[----:B------:R-:W-:Y:S02]  /*138e0*/  LOP3.LUT R33, R43, R33, R50, 0x96, !PT ;  /* 0x000000212b217212 */ /* 0x000fe400078e9632 */
[----:B------:R-:W-:Y:S02]  /*138f0*/  LOP3.LUT R53, R32, R49, R38, 0xe8, !PT ;  /* 0x0000003120357212 */ /* 0x000fe400078ee826 */
[----:B------:R-:W-:-:S02]  /*13900*/  SHF.L.W.U32.HI R51, R24, 0x19, R24 ;  /* 0x0000001918337819 */ /* 0x000fc40000010e18 */
[--C-:B------:R-:W-:Y:S02]  /*13910*/  SHF.L.W.U32.HI R52, R24, 0xe, R24.reuse ;  /* 0x0000000e18347819 */ /* 0x100fe40000010e18 */
[----:B------:R-:W-:Y:S02]  /*13920*/  SHF.R.U32.HI R32, RZ, 0x3, R24 ;  /* 0x00000003ff207819 */ /* 0x000fe40000011618 */
[----:B------:R-:W-:Y:S01]  /*13930*/  IADD3 R35, PT, PT, R36, R33, R35 ;  /* 0x0000002124237210 */ /* 0x000fe20007ffe023 */
[----:B------:R-:W-:Y:S01]  /*13940*/  IMAD.IADD R33, R38, 0x1, R45 ;  /* 0x0000000126217824 */ /* 0x000fe200078e022d */
        /* <DEDUP_REMOVED lines=22> */
[----:B------:R-:W-:Y:S02]  /*13ab0*/  IADD3 R46, PT, PT, R53, -0x7b3787ec, R46 ;  /* 0x84c87814352e7810 */ /* 0x000fe40007ffe02e */
[----:B------:R-:W-:Y:S02]  /*13ac0*/  CS2R R52, SRZ ;  /* 0x0000000000347805 */ /* 0x000fe4000001ff00 */
[C-C-:B------:R-:W-:Y:S02]  /*13ad0*/  SHF.L.W.U32.HI R49, R32.reuse, 0x1e, R32.reuse ;  /* 0x0000001e20317819 */ /* 0x140fe40000010e20 */
[C-C-:B------:R-:W-:Y:S02]  /*13ae0*/  SHF.L.W.U32.HI R50, R32.reuse, 0x13, R32.reuse ;  /* 0x0000001320327819 */ /* 0x140fe40000010e20 */
[----:B------:R-:W-:Y:S02]  /*13af0*/  SHF.L.W.U32.HI R51, R32, 0xa, R32 ;  /* 0x0000000a20337819 */ /* 0x000fe40000010e20 */
[----:B------:R-:W-:-:S02]  /*13b00*/  LOP3.LUT R36, R48, R36, R47, 0x96, !PT ;  /* 0x0000002430247212 */ /* 0x000fc400078e962f */
        /* <DEDUP_REMOVED lines=9> */
[C-C-:B------:R-:W-:Y:S02]  /*13ba0*/  SHF.L.W.U32.HI R36, R40.reuse, 0x1e, R40.reuse ;  /* 0x0000001e28247819 */ /* 0x140fe40000010e28 */
[C-C-:B------:R-:W-:Y:S02]  /*13bb0*/  SHF.L.W.U32.HI R47, R40.reuse, 0x13, R40.reuse ;  /* 0x00000013282f7819 */ /* 0x140fe40000010e28 */
[----:B------:R-:W-:Y:S02]  /*13bc0*/  SHF.L.W.U32.HI R38, R40, 0xa, R40 ;  /* 0x0000000a28267819 */ /* 0x000fe40000010e28 */
[----:B------:R-:W-:Y:S02]  /*13bd0*/  LOP3.LUT R49, R48, R44, R49, 0x96, !PT ;  /* 0x0000002c30317212 */ /* 0x000fe400078e9631 */
[----:B------:R-:W-:-:S02]  /*13be0*/  LOP3.LUT R44, R33, R24, R34, 0xe2, !PT ;  /* 0x00000018212c7212 */ /* 0x000fc400078ee222 */
[----:B------:R-:W-:Y:S02]  /*13bf0*/  LOP3.LUT R48, R38, R47, R36, 0x96, !PT ;  /* 0x0000002f26307212 */ /* 0x000fe400078e9624 */
[C-C-:B------:R-:W-:Y:S02]  /*13c00*/  SHF.L.W.U32.HI R36, R35.reuse, 0xf, R35.reuse ;  /* 0x0000000f23247819 */ /* 0x140fe40000010e23 */
[----:B------:R-:W-:Y:S02]  /*13c10*/  SHF.L.W.U32.HI R47, R35, 0xd, R35 ;  /* 0x0000000d232f7819 */ /* 0x000fe40000010e23 */
[----:B------:R-:W-:Y:S02]  /*13c20*/  IADD3 R50, PT, PT, R44, R49, R31 ;  /* 0x000000312c327210 */ /* 0x000fe40007ffe01f */
[----:B------:R-:W-:Y:S02]  /*13c30*/  SHF.R.U32.HI R35, RZ, 0xa, R35 ;  /* 0x0000000aff237819 */ /* 0x000fe40000011623 */
[----:B------:R-:W-:-:S02]  /*13c40*/  IADD3 R41, PT, PT, R50, -0x7338fdf8, R41 ;  /* 0x8cc7020832297810 */ /* 0x000fc40007ffe029 */
[----:B------:R-:W-:Y:S02]  /*13c50*/  LOP3.LUT R35, R35, R36, R47, 0x96, !PT ;  /* 0x0000002423237212 */ /* 0x000fe400078e962f */
[----:B------:R-:W-:Y:S02]  /*13c60*/  LOP3.LUT R44, R43, R32, R40, 0xe8, !PT ;  /* 0x000000202b2c7212 */ /* 0x000fe400078ee828 */
[----:B------:R-:W-:Y:S01]  /*13c70*/  IADD3 R35, PT, PT, R19, R35, R20 ;  /* 0x0000002313237210 */ /* 0x000fe20007ffe014 */
[----:B------:R-:W-:Y:S01]  /*13c80*/  IMAD.IADD R19, R32, 0x1, R41 ;  /* 0x0000000120137824 */ /* 0x000fe200078e0229 */
[C-C-:B------:R-:W-:Y:S02]  /*13c90*/  SHF.L.W.U32.HI R38, R18.reuse, 0x19, R18.reuse ;  /* 0x0000001912267819 */ /* 0x140fe40000010e12 */
[--C-:B------:R-:W-:Y:S02]  /*13ca0*/  SHF.L.W.U32.HI R49, R18, 0xe, R18.reuse ;  /* 0x0000000e12317819 */ /* 0x100fe40000010e12 */
[----:B------:R-:W-:-:S02]  /*13cb0*/  SHF.R.U32.HI R43, RZ, 0x3, R18 ;  /* 0x00000003ff2b7819 */ /* 0x000fc40000011612 */
[----:B------:R-:W-:Y:S02]  /*13cc0*/  IADD3 R45, PT, PT, R45, R48, R44 ;  /* 0x000000302d2d7210 */ /* 0x000fe40007ffe02c */
[----:B------:R-:W-:Y:S02]  /*13cd0*/  LOP3.LUT R38, R43, R38, R49, 0x96, !PT ;  /* 0x000000262b267212 */ /* 0x000fe400078e9631 */
        /* <DEDUP_REMOVED lines=10> */
[----:B------:R-:W-:-:S02]  /*13d80*/  SHF.L.W.U32.HI R35, R31, 0xf, R31 ;  /* 0x0000000f1f237819 */ /* 0x000fc40000010e1f */
[--C-:B------:R-:W-:Y:S02]  /*13d90*/  SHF.L.W.U32.HI R36, R31, 0xd, R31.reuse ;  /* 0x0000000d1f247819 */ /* 0x100fe40000010e1f */
[----:B------:R-:W-:Y:S02]  /*13da0*/  SHF.R.U32.HI R31, RZ, 0xa, R31 ;  /* 0x0000000aff1f7819 */ /* 0x000fe4000001161f */
[----:B------:R-:W-:Y:S02]  /*13db0*/  LOP3.LUT R43, R32, R40, R45, 0xe8, !PT ;  /* 0x00000028202b7212 */ /* 0x000fe400078ee82d */
[----:B------:R-:W-:Y:S02]  /*13dc0*/  IADD3 R47, PT, PT, R47, R48, R20 ;  /* 0x000000302f2f7210 */ /* 0x000fe40007ffe014 */
[----:B------:R-:W-:Y:S02]  /*13dd0*/  LOP3.LUT R35, R31, R35, R36, 0x96, !PT ;  /* 0x000000231f237212 */ /* 0x000fe400078e9624 */
[----:B------:R-:W-:-:S02]  /*13de0*/  IADD3 R46, PT, PT, R46, R44, R43 ;  /* 0x0000002c2e2e7210 */ /* 0x000fc40007ffe02b */
[----:B------:R-:W-:Y:S02]  /*13df0*/  IADD3 R31, PT, PT, R47, -0x6f410006, R34 ;  /* 0x90befffa2f1f7810 */ /* 0x000fe40007ffe022 */
[C-C-:B------:R-:W-:Y:S02]  /*13e00*/  SHF.L.W.U32.HI R32, R23.reuse, 0x19, R23.reuse ;  /* 0x0000001917207819 */ /* 0x140fe40000010e17 */
[--C-:B------:R-:W-:Y:S02]  /*13e10*/  SHF.L.W.U32.HI R43, R23, 0xe, R23.reuse ;  /* 0x0000000e172b7819 */ /* 0x100fe40000010e17 */
[----:B------:R-:W-:Y:S02]  /*13e20*/  SHF.R.U32.HI R34, RZ, 0x3, R23 ;  /* 0x00000003ff227819 */ /* 0x000fe40000011617 */
[--C-:B------:R-:W-:Y:S02]  /*13e30*/  SHF.L.W.U32.HI R36, R46, 0x1e, R46.reuse ;  /* 0x0000001e2e247819 */ /* 0x100fe40000010e2e */
[----:B------:R-:W-:Y:S01]  /*13e40*/  LOP3.LUT R34, R34, R32, R43, 0x96, !PT ;  /* 0x0000002022227212 */ /* 0x000fe200078e962b */
[----:B------:R-:W-:Y:S01]  /*13e50*/  IMAD.IADD R32, R40, 0x1, R31 ;  /* 0x0000000128207824 */ /* 0x000fe200078e021f */
[----:B------:R-:W-:-:S02]  /*13e60*/  SHF.L.W.U32.HI R47, R46, 0x13, R46 ;  /* 0x000000132e2f7819 */ /* 0x000fc40000010e2e */
[----:B------:R-:W-:Y:S01]  /*13e70*/  SHF.L.W.U32.HI R38, R46, 0xa, R46 ;  /* 0x0000000a2e267819 */ /* 0x000fe20000010e2e */
[----:B------:R-:W-:Y:S01]  /*13e80*/  IMAD.IADD R29, R29, 0x1, R32 ;  /* 0x000000011d1d7824 */ /* 0x000fe200078e0220 */
[----:B------:R-:W-:Y:S02]  /*13e90*/  IADD3 R35, PT, PT, R18, R35, R37 ;  /* 0x0000002312237210 */ /* 0x000fe40007ffe025 */
[----:B------:R-:W-:Y:S01]  /*13ea0*/  LOP3.LUT R36, R38, R47, R36, 0x96, !PT ;  /* 0x0000002f26247212 */ /* 0x000fe200078e9624 */
[----:B------:R-:W-:Y:S01]  /*13eb0*/  IMAD.MOV.U32 R47, RZ, RZ, RZ ;  /* 0x000000ffff2f7224 */ /* 0x000fe200078e00ff */
[--C-:B------:R-:W-:Y:S01]  /*13ec0*/  SHF.L.W.U32.HI R37, R32, 0x1a, R32.reuse ;  /* 0x0000001a20257819 */ /* 0x100fe20000010e20 */
[----:B------:R-:W-:Y:S01]  /*13ed0*/  IMAD.IADD R18, R34, 0x1, R35 ;  /* 0x0000000122127824 */ /* 0x000fe200078e0223 */
[C-C-:B------:R-:W-:Y:S02]  /*13ee0*/  SHF.L.W.U32.HI R38, R32.reuse, 0x15, R32.reuse ;  /* 0x0000001520267819 */ /* 0x140fe40000010e20 */
[----:B------:R-:W-:-:S02]  /*13ef0*/  SHF.L.W.U32.HI R43, R32, 0x7, R32 ;  /* 0x00000007202b7819 */ /* 0x000fc40000010e20 */
[----:B------:R-:W-:Y:S02]  /*13f00*/  LOP3.LUT R40, R40, R45, R46, 0xe8, !PT ;  /* 0x0000002d28287212 */ /* 0x000fe400078ee82e */
[----:B------:R-:W-:Y:S02]  /*13f10*/  LOP3.LUT R38, R43, R37, R38, 0x96, !PT ;  /* 0x000000252b267212 */ /* 0x000fe400078e9626 */
[----:B------:R-:W-:Y:S02]  /*13f20*/  LOP3.LUT R43, R19, R32, R24, 0xe2, !PT ;  /* 0x00000020132b7212 */ /* 0x000fe400078ee218 */
[----:B------:R-:W-:Y:S02]  /*13f30*/  IADD3 R41, PT, PT, R41, R36, R40 ;  /* 0x0000002429297210 */ /* 0x000fe40007ffe028 */
[----:B------:R-:W-:Y:S02]  /*13f40*/  IADD3 R38, PT, PT, R43, R38, R18 ;  /* 0x000000262b267210 */ /* 0x000fe40007ffe012 */
[----:B------:R-:W-:-:S02]  /*13f50*/  SHF.L.W.U32.HI R34, R41, 0x1e, R41 ;  /* 0x0000001e29227819 */ /* 0x000fc40000010e29 */
[C-C-:B------:R-:W-:Y:S02]  /*13f60*/  SHF.L.W.U32.HI R35, R41.reuse, 0x13, R41.reuse ;  /* 0x0000001329237819 */ /* 0x140fe40000010e29 */
[----:B------:R-:W-:Y:S02]  /*13f70*/  SHF.L.W.U32.HI R37, R41, 0xa, R41 ;  /* 0x0000000a29257819 */ /* 0x000fe40000010e29 */
[----:B------:R-:W-:Y:S02]  /*13f80*/  IADD3 R44, PT, PT, R38, -0x5baf9315, R33 ;  /* 0xa4506ceb262c7810 */ /* 0x000fe40007ffe021 */
[----:B------:R-:W-:Y:S02]  /*13f90*/  LOP3.LUT R43, R37, R35, R34, 0x96, !PT ;  /* 0x00000023252b7212 */ /* 0x000fe400078e9622 */
[C---:B------:R-:W-:Y:S01]  /*13fa0*/  LOP3.LUT R40, R45.reuse, R46, R41, 0xe8, !PT ;  /* 0x0000002e2d287212 */ /* 0x040fe200078ee829 */
[----:B------:R-:W-:Y:S01]  /*13fb0*/  IMAD.IADD R45, R45, 0x1, R44 ;  /* 0x000000012d2d7824 */ /* 0x000fe200078e022c */
[----:B------:R-:W-:-:S02]  /*13fc0*/  SHF.L.W.U32.HI R36, R22, 0x19, R22 ;  /* 0x0000001916247819 */ /* 0x000fc40000010e16 */
[--C-:B------:R-:W-:Y:S01]  /*13fd0*/  SHF.L.W.U32.HI R37, R22, 0xe, R22.reuse ;  /* 0x0000000e16257819 */ /* 0x100fe20000010e16 */
        /* <DEDUP_REMOVED lines=8> */
[----:B------:R-:W-:Y:S01]  /*14060*/  IMAD.IADD R3, R3, 0x1, R20 ;  /* 0x0000000103037824 */ /* 0x000fe200078e0214 */
[C-C-:B------:R-:W-:Y:S02]  /*14070*/  SHF.L.W.U32.HI R37, R45.reuse, 0x1a, R45.reuse ;  /* 0x0000001a2d257819 */ /* 0x140fe40000010e2d */
[C-C-:B------:R-:W-:Y:S02]  /*14080*/  SHF.L.W.U32.HI R38, R45.reuse, 0x15, R45.reuse ;  /* 0x000000152d267819 */ /* 0x140fe40000010e2d */
[----:B------:R-:W-:Y:S02]  /*14090*/  SHF.L.W.U32.HI R40, R45, 0x7, R45 ;  /* 0x000000072d287819 */ /* 0x000fe40000010e2d */
[----:B------:R-:W-:-:S02]  /*140a0*/  IADD3 R33, PT, PT, R23, R33, R30 ;  /* 0x0000002117217210 */ /* 0x000fc40007ffe01e */
[----:B------:R-:W-:Y:S02]  /*140b0*/  LOP3.LUT R37, R40, R37, R38, 0x96, !PT ;  /* 0x0000002528257212 */ /* 0x000fe400078e9626 */
[----:B------:R-:W-:Y:S02]  /*140c0*/  SHF.L.W.U32.HI R31, R20, 0x1e, R20 ;  /* 0x0000001e141f7819 */ /* 0x000fe40000010e14 */
[----:B------:R-:W-:Y:S02]  /*140d0*/  IADD3 R36, PT, PT, R37, R33, R36 ;  /* 0x0000002125247210 */ /* 0x000fe40007ffe024 */
[----:B------:R-:W-:Y:S02]  /*140e0*/  LOP3.LUT R33, R32, R45, R19, 0xe2, !PT ;  /* 0x0000002d20217212 */ /* 0x000fe400078ee213 */
[C-C-:B------:R-:W-:Y:S02]  /*140f0*/  SHF.L.W.U32.HI R34, R20.reuse, 0x13, R20.reuse ;  /* 0x0000001314227819 */ /* 0x140fe40000010e14 */
[----:B------:R-:W-:-:S02]  /*14100*/  SHF.L.W.U32.HI R35, R20, 0xa, R20 ;  /* 0x0000000a14237819 */ /* 0x000fc40000010e14 */
[----:B------:R-:W-:Y:S02]  /*14110*/  IADD3 R36, PT, PT, R24, R36, R33 ;  /* 0x0000002418247210 */ /* 0x000fe40007ffe021 */
[----:B------:R-:W-:Y:S02]  /*14120*/  LOP3.LUT R34, R35, R34, R31, 0x96, !PT ;  /* 0x0000002223227212 */ /* 0x000fe400078e961f */
[----:B------:R-:W-:Y:S01]  /*14130*/  LOP3.LUT R23, R46, R41, R20, 0xe8, !PT ;  /* 0x000000292e177212 */ /* 0x000fe200078ee814 */
[----:B------:R-:W-:Y:S01]  /*14140*/  VIADD R35, R36, 0xbef9a3f7 ;  /* 0xbef9a3f724237836 */ /* 0x000fe20000000000 */
[--C-:B------:R-:W-:Y:S02]  /*14150*/  SHF.L.W.U32.HI R24, R18, 0xd, R18.reuse ;  /* 0x0000000d12187819 */ /* 0x100fe40000010e12 */
[----:B------:R-:W-:Y:S01]  /*14160*/  IADD3 R31, PT, PT, R44, R34, R23 ;  /* 0x000000222c1f7210 */ /* 0x000fe20007ffe017 */
[----:B------:R-:W-:Y:S01]  /*14170*/  IMAD.IADD R46, R46, 0x1, R35 ;  /* 0x000000012e2e7824 */ /* 0x000fe200078e0223 */
[--C-:B------:R-:W-:Y:S01]  /*14180*/  SHF.L.W.U32.HI R23, R18, 0xf, R18.reuse ;  /* 0x0000000f12177819 */ /* 0x100fe20000010e12 */
[----:B------:R-:W-:Y:S01]  /*14190*/  IMAD.MOV.U32 R44, RZ, RZ, RZ ;  /* 0x000000ffff2c7224 */ /* 0x000fe200078e00ff */
[----:B------:R-:W-:Y:S01]  /*141a0*/  SHF.R.U32.HI R18, RZ, 0xa, R18 ;  /* 0x0000000aff127819 */ /* 0x000fe20000011612 */
[--C-:B------:R-:W-:Y:S01]  /*141b0*/  IMAD.IADD R0, R0, 0x1, R31.reuse ;  /* 0x0000000100007824 */ /* 0x100fe200078e021f */
[--C-:B------:R-:W-:Y:S01]  /*141c0*/  SHF.L.W.U32.HI R30, R31, 0x1e, R31.reuse ;  /* 0x0000001e1f1e7819 */ /* 0x100fe20000010e1f */
[----:B------:R-:W-:Y:S01]  /*141d0*/  IMAD.IADD R27, R27, 0x1, R46 ;  /* 0x000000011b1b7824 */ /* 0x000fe200078e022e */
[----:B------:R-:W-:-:S02]  /*141e0*/  SHF.L.W.U32.HI R33, R31, 0x13, R31 ;  /* 0x000000131f217819 */ /* 0x000fc40000010e1f */
[----:B------:R-:W-:Y:S02]  /*141f0*/  SHF.L.W.U32.HI R34, R31, 0xa, R31 ;  /* 0x0000000a1f227819 */ /* 0x000fe40000010e1f */
[----:B------:R-:W-:Y:S02]  /*14200*/  LOP3.LUT R18, R18, R23, R24, 0x96, !PT ;  /* 0x0000001712127212 */ /* 0x000fe400078e9618 */
[----:B------:R-:W-:Y:S02]  /*14210*/  LOP3.LUT R33, R34, R33, R30, 0x96, !PT ;  /* 0x0000002122217212 */ /* 0x000fe400078e961e */
[C-C-:B------:R-:W-:Y:S02]  /*14220*/  SHF.L.W.U32.HI R23, R25.reuse, 0x19, R25.reuse ;  /* 0x0000001919177819 */ /* 0x140fe40000010e19 */
[--C-:B------:R-:W-:Y:S02]  /*14230*/  SHF.L.W.U32.HI R24, R25, 0xe, R25.reuse ;  /* 0x0000000e19187819 */ /* 0x100fe40000010e19 */
[----:B------:R-:W-:-:S02]  /*14240*/  SHF.R.U32.HI R25, RZ, 0x3, R25 ;  /* 0x00000003ff197819 */ /* 0x000fc40000011619 */
[C-C-:B------:R-:W-:Y:S02]  /*14250*/  SHF.L.W.U32.HI R34, R46.reuse, 0x1a, R46.reuse ;  /* 0x0000001a2e227819 */ /* 0x140fe40000010e2e */
[C-C-:B------:R-:W-:Y:S02]  /*14260*/  SHF.L.W.U32.HI R37, R46.reuse, 0x15, R46.reuse ;  /* 0x000000152e257819 */ /* 0x140fe40000010e2e */
[----:B------:R-:W-:Y:S02]  /*14270*/  SHF.L.W.U32.HI R36, R46, 0x7, R46 ;  /* 0x000000072e247819 */ /* 0x000fe40000010e2e */
[----:B------:R-:W-:Y:S02]  /*14280*/  LOP3.LUT R23, R25, R23, R24, 0x96, !PT ;  /* 0x0000001719177212 */ /* 0x000fe400078e9618 */
[----:B------:R-:W-:Y:S02]  /*14290*/  IADD3 R18, PT, PT, R22, R18, R39 ;  /* 0x0000001216127210 */ /* 0x000fe40007ffe027 */
[----:B------:R-:W-:-:S02]  /*142a0*/  LOP3.LUT R34, R36, R34, R37, 0x96, !PT ;  /* 0x0000002224227212 */ /* 0x000fc400078e9625 */
[----:B------:R-:W-:Y:S02]  /*142b0*/  CS2R R36, SRZ ;  /* 0x0000000000247805 */ /* 0x000fe4000001ff00 */
[----:B------:R-:W-:Y:S02]  /*142c0*/  LOP3.LUT R30, R41, R20, R31, 0xe8, !PT ;  /* 0x00000014291e7212 */ /* 0x000fe400078ee81f */
[----:B------:R-:W-:Y:S01]  /*142d0*/  LOP3.LUT R24, R45, R46, R32, 0xe2, !PT ;  /* 0x0000002e2d187212 */ /* 0x000fe200078ee220 */
[----:B------:R-:W-:Y:S01]  /*142e0*/  IMAD.MOV.U32 R32, RZ, RZ, RZ ;  /* 0x000000ffff207224 */ /* 0x000fe200078e00ff */
[----:B------:R-:W-:Y:S02]  /*142f0*/  IADD3 R34, PT, PT, R34, R18, R23 ;  /* 0x0000001222227210 */ /* 0x000fe40007ffe017 */
[----:B------:R-:W-:Y:S02]  /*14300*/  IADD3 R30, PT, PT, R35, R33, R30 ;  /* 0x00000021231e7210 */ /* 0x000fe40007ffe01e */
[----:B------:R-:W-:Y:S01]  /*14310*/  IADD3 R24, PT, PT, R19, R34, R24 ;  /* 0x0000002213187210 */ /* 0x000fe20007ffe018 */
[----:B------:R-:W-:Y:S01]  /*14320*/  IMAD.MOV.U32 R34, RZ, RZ, RZ ;  /* 0x000000ffff227224 */ /* 0x000fe200078e00ff */
[C-C-:B------:R-:W-:Y:S01]  /*14330*/  SHF.L.W.U32.HI R22, R30.reuse, 0x1e, R30.reuse ;  /* 0x0000001e1e167819 */ /* 0x140fe20000010e1e */
[--C-:B------:R-:W-:Y:S01]  /*14340*/  IMAD.IADD R17, R17, 0x1, R30.reuse ;  /* 0x0000000111117824 */ /* 0x100fe200078e021e */
[--C-:B------:R-:W-:Y:S01]  /*14350*/  SHF.L.W.U32.HI R23, R30, 0x13, R30.reuse ;  /* 0x000000131e177819 */ /* 0x100fe20000010e1e */
[----:B------:R-:W-:Y:S01]  /*14360*/  VIADD R24, R24, 0xc67178f2 ;  /* 0xc67178f218187836 */ /* 0x000fe20000000000 */
[----:B------:R-:W-:-:S02]  /*14370*/  SHF.L.W.U32.HI R18, R30, 0xa, R30 ;  /* 0x0000000a1e127819 */ /* 0x000fc40000010e1e */
[----:B------:R-:W-:Y:S02]  /*14380*/  LOP3.LUT R20, R20, R31, R30, 0xe8, !PT ;  /* 0x0000001f14147212 */ /* 0x000fe400078ee81e */
[----:B------:R-:W-:Y:S02]  /*14390*/  CS2R R30, SRZ ;  /* 0x00000000001e7805 */ /* 0x000fe4000001ff00 */
[----:B------:R-:W-:Y:S02]  /*143a0*/  LOP3.LUT R23, R18, R23, R22, 0x96, !PT ;  /* 0x0000001712177212 */ /* 0x000fe400078e9616 */
[----:B------:R-:W-:Y:S02]  /*143b0*/  IADD3 R26, PT, PT, R26, R24, R41 ;  /* 0x000000181a1a7210 */ /* 0x000fe40007ffe029 */
[----:B------:R-:W-:Y:S01]  /*143c0*/  IADD3 R23, PT, PT, R24, R23, R20 ;  /* 0x0000001718177210 */ /* 0x000fe20007ffe014 */
[----:B------:R-:W-:-:S04]  /*143d0*/  IMAD.MOV.U32 R20, RZ, RZ, RZ ;  /* 0x000000ffff147224 */ /* 0x000fc800078e00ff */
[----:B0-----:R-:W-:-:S07]  /*143e0*/  IMAD.IADD R16, R16, 0x1, R23 ;  /* 0x0000000110107824 */ /* 0x001fce00078e0217 */
.L_x_16:
[----:B------:R-:W-:Y:S05]  /*143f0*/  BSYNC.RECONVERGENT B1 ;  /* 0x0000000000017941 */ /* 0x000fea0003800200 */
.L_x_14:
[----:B------:R-:W2:Y:S01]  /*14400*/  LDL.64 R24, [R1+0x90] ;  /* 0x0000900001187983 */ /* 0x000ea20000100a00 */
[C-C-:B------:R-:W-:Y:S01]  /*14410*/  SHF.L.W.U32.HI R18, R26.reuse, 0x1a, R26.reuse ;  /* 0x0000001a1a127819 */ /* 0x140fe20000010e1a */
[----:B------:R-:W0:Y:S01]  /*14420*/  LDCU UR5, c[0x0][0x390] ;  /* 0x00007200ff0577ac */ /* 0x000e220008000800 */
[C-C-:B------:R-:W-:Y:S02]  /*14430*/  SHF.L.W.U32.HI R23, R26.reuse, 0x15, R26.reuse ;  /* 0x000000151a177819 */ /* 0x140fe40000010e1a */
[----:B------:R-:W-:Y:S02]  /*14440*/  SHF.L.W.U32.HI R22, R26, 0x7, R26 ;  /* 0x000000071a167819 */ /* 0x000fe40000010e1a */
[----:B------:R-:W-:Y:S02]  /*14450*/  LOP3.LUT R19, R27, R26, R28, 0xe2, !PT ;  /* 0x0000001a1b137212 */ /* 0x000fe400078ee21c */
[----:B------:R-:W-:Y:S02]  /*14460*/  LOP3.LUT R18, R22, R18, R23, 0x96, !PT ;  /* 0x0000001216127212 */ /* 0x000fe400078e9617 */
[----:B------:R-:W-:-:S02]  /*14470*/  SHF.L.W.U32.HI R33, R16, 0xa, R16 ;  /* 0x0000000a10217819 */ /* 0x000fc40000010e10 */
[----:B------:R-:W-:Y:S02]  /*14480*/  IADD3 R18, PT, PT, R19, R18, R20 ;  /* 0x0000001213127210 */ /* 0x000fe40007ffe014 */
[--C-:B------:R-:W-:Y:S02]  /*14490*/  SHF.L.W.U32.HI R19, R16, 0x13, R16.reuse ;  /* 0x0000001310137819 */ /* 0x100fe40000010e10 */
[----:B------:R-:W-:Y:S02]  /*144a0*/  IADD3 R22, PT, PT, R18, 0x428a2f98, R29 ;  /* 0x428a2f9812167810 */ /* 0x000fe40007ffe01d */
[--C-:B------:R-:W-:Y:S01]  /*144b0*/  SHF.L.W.U32.HI R18, R16, 0x1e, R16.reuse ;  /* 0x0000001e10127819 */ /* 0x100fe20000010e10 */
[----:B0-----:R-:W-:Y:S01]  /*144c0*/  UISETP.GE.AND UP0, UPT, UR5, 0x1, UPT ;  /* 0x000000010500788c */ /* 0x001fe2000bf06270 */
[----:B------:R-:W-:Y:S01]  /*144d0*/  LOP3.LUT R63, R0, R17, R16, 0xe8, !PT ;  /* 0x00000011003f7212 */ /* 0x000fe200078ee810 */
[----:B------:R-:W-:Y:S01]  /*144e0*/  IMAD.IADD R23, R22, 0x1, R3 ;  /* 0x0000000116177824 */ /* 0x000fe200078e0203 */
[----:B------:R-:W-:-:S02]  /*144f0*/  LOP3.LUT R18, R33, R19, R18, 0x96, !PT ;  /* 0x0000001321127212 */ /* 0x000fc400078e9612 */
[----:B------:R-:W-:Y:S02]  /*14500*/  SHF.L.W.U32.HI R45, R36, 0x19, R36 ;  /* 0x00000019242d7819 */ /* 0x000fe40000010e24 */
[C-C-:B------:R-:W-:Y:S02]  /*14510*/  SHF.L.W.U32.HI R35, R23.reuse, 0x1a, R23.reuse ;  /* 0x0000001a17237819 */ /* 0x140fe40000010e17 */
[C-C-:B------:R-:W-:Y:S02]  /*14520*/  SHF.L.W.U32.HI R38, R23.reuse, 0x15, R23.reuse ;  /* 0x0000001517267819 */ /* 0x140fe40000010e17 */
[----:B------:R-:W-:Y:S02]  /*14530*/  SHF.L.W.U32.HI R39, R23, 0x7, R23 ;  /* 0x0000000717277819 */ /* 0x000fe40000010e17 */
[----:B------:R-:W-:Y:S02]  /*14540*/  LOP3.LUT R19, R26, R23, R27, 0xe2, !PT ;  /* 0x000000171a137212 */ /* 0x000fe400078ee21b */
[----:B------:R-:W-:-:S02]  /*14550*/  LOP3.LUT R35, R39, R35, R38, 0x96, !PT ;  /* 0x0000002327237212 */ /* 0x000fc400078e9626 */
[----:B------:R-:W-:Y:S02]  /*14560*/  IADD3 R63, PT, PT, R22, R18, R63 ;  /* 0x00000012163f7210 */ /* 0x000fe40007ffe03f */
[----:B------:R-:W-:Y:S02]  /*14570*/  IADD3 R19, PT, PT, R19, R35, R36 ;  /* 0x0000002313137210 */ /* 0x000fe40007ffe024 */
[--C-:B------:R-:W-:Y:S02]  /*14580*/  SHF.L.W.U32.HI R18, R63, 0x1e, R63.reuse ;  /* 0x0000001e3f127819 */ /* 0x100fe40000010e3f */
[----:B------:R-:W-:Y:S02]  /*14590*/  IADD3 R33, PT, PT, R19, 0x71374491, R28 ;  /* 0x7137449113217810 */ /* 0x000fe40007ffe01c */
[C-C-:B------:R-:W-:Y:S02]  /*145a0*/  SHF.L.W.U32.HI R19, R63.reuse, 0x13, R63.reuse ;  /* 0x000000133f137819 */ /* 0x140fe40000010e3f */
[--C-:B------:R-:W-:Y:S01]  /*145b0*/  SHF.L.W.U32.HI R22, R63, 0xa, R63.reuse ;  /* 0x0000000a3f167819 */ /* 0x100fe20000010e3f */
[----:B------:R-:W-:Y:S01]  /*145c0*/  IMAD.IADD R50, R33, 0x1, R0 ;  /* 0x0000000121327824 */ /* 0x000fe200078e0200 */
[----:B------:R-:W-:-:S02]  /*145d0*/  LOP3.LUT R43, R17, R16, R63, 0xe8, !PT ;  /* 0x00000010112b7212 */ /* 0x000fc400078ee83f */
[----:B------:R-:W-:Y:S02]  /*145e0*/  LOP3.LUT R18, R22, R19, R18, 0x96, !PT ;  /* 0x0000001316127212 */ /* 0x000fe400078e9612 */
[C-C-:B------:R-:W-:Y:S02]  /*145f0*/  SHF.L.W.U32.HI R19, R50.reuse, 0x1a, R50.reuse ;  /* 0x0000001a32137819 */ /* 0x140fe40000010e32 */
[C-C-:B------:R-:W-:Y:S02]  /*14600*/  SHF.L.W.U32.HI R22, R50.reuse, 0x15, R50.reuse ;  /* 0x0000001532167819 */ /* 0x140fe40000010e32 */
[----:B------:R-:W-:Y:S02]  /*14610*/  SHF.L.W.U32.HI R35, R50, 0x7, R50 ;  /* 0x0000000732237819 */ /* 0x000fe40000010e32 */
[----:B------:R-:W-:Y:S02]  /*14620*/  IADD3 R43, PT, PT, R33, R18, R43 ;  /* 0x00000012212b7210 */ /* 0x000fe40007ffe02b */
[----:B------:R-:W-:-:S02]  /*14630*/  LOP3.LUT R46, R35, R19, R22, 0x96, !PT ;  /* 0x00000013232e7212 */ /* 0x000fc400078e9616 */
[--C-:B------:R-:W-:Y:S02]  /*14640*/  SHF.L.W.U32.HI R18, R36, 0xe, R36.reuse ;  /* 0x0000000e24127819 */ /* 0x100fe40000010e24 */
[----:B------:R-:W-:Y:S02]  /*14650*/  SHF.R.U32.HI R19, RZ, 0x3, R36 ;  /* 0x00000003ff137819 */ /* 0x000fe40000011624 */
[C---:B------:R-:W-:Y:S02]  /*14660*/  SHF.L.W.U32.HI R40, R34.reuse, 0x19, R34 ;  /* 0x0000001922287819 */ /* 0x040fe40000010e22 */
[----:B------:R-:W-:Y:S02]  /*14670*/  LOP3.LUT R45, R19, R45, R18, 0x96, !PT ;  /* 0x0000002d132d7212 */ /* 0x000fe400078e9612 */
[--C-:B------:R-:W-:Y:S02]  /*14680*/  SHF.L.W.U32.HI R33, R34, 0xe, R34.reuse ;  /* 0x0000000e22217819 */ /* 0x100fe40000010e22 */
[----:B------:R-:W-:-:S02]  /*14690*/  SHF.R.U32.HI R22, RZ, 0x3, R34 ;  /* 0x00000003ff167819 */ /* 0x000fc40000011622 */
[C---:B------:R-:W-:Y:S02]  /*146a0*/  SHF.L.W.U32.HI R58, R47.reuse, 0x19, R47 ;  /* 0x000000192f3a7819 */ /* 0x040fe40000010e2f */
[----:B------:R-:W-:Y:S02]  /*146b0*/  LOP3.LUT R40, R22, R40, R33, 0x96, !PT ;  /* 0x0000002816287212 */ /* 0x000fe400078e9621 */
[----:B------:R-:W-:Y:S02]  /*146c0*/  SHF.L.W.U32.HI R33, R47, 0xe, R47 ;  /* 0x0000000e2f217819 */ /* 0x000fe40000010e2f */
[C-C-:B------:R-:W-:Y:S02]  /*146d0*/  SHF.L.W.U32.HI R59, R53.reuse, 0x19, R53.reuse ;  /* 0x00000019353b7819 */ /* 0x140fe40000010e35 */
[----:B------:R-:W-:Y:S02]  /*146e0*/  SHF.L.W.U32.HI R22, R53, 0xe, R53 ;  /* 0x0000000e35167819 */ /* 0x000fe40000010e35 */
[----:B------:R-:W-:-:S02]  /*146f0*/  SHF.L.W.U32.HI R35, R43, 0x1e, R43 ;  /* 0x0000001e2b237819 */ /* 0x000fc40000010e2b */
[C-C-:B------:R-:W-:Y:S02]  /*14700*/  SHF.L.W.U32.HI R38, R43.reuse, 0x13, R43.reuse ;  /* 0x000000132b267819 */ /* 0x140fe40000010e2b */
[----:B------:R-:W-:Y:S02]  /*14710*/  SHF.L.W.U32.HI R39, R43, 0xa, R43 ;  /* 0x0000000a2b277819 */ /* 0x000fe40000010e2b */
[----:B------:R-:W-:Y:S02]  /*14720*/  LOP3.LUT R41, R23, R50, R26, 0xe2, !PT ;  /* 0x0000003217297212 */ /* 0x000fe400078ee21a */
[----:B------:R-:W-:Y:S02]  /*14730*/  LOP3.LUT R35, R39, R38, R35, 0x96, !PT ;  /* 0x0000002627237212 */ /* 0x000fe400078e9623 */
[----:B------:R-:W-:Y:S02]  /*14740*/  IADD3 R46, PT, PT, R41, R46, R34 ;  /* 0x0000002e292e7210 */ /* 0x000fe40007ffe022 */
[----:B------:R-:W-:-:S02]  /*14750*/  LOP3.LUT R54, R16, R63, R43, 0xe8, !PT ;  /* 0x0000003f10367212 */ /* 0x000fc400078ee82b */
[----:B------:R-:W-:-:S04]  /*14760*/  IADD3 R48, PT, PT, R46, -0x4a3f0431, R27 ;  /* 0xb5c0fbcf2e307810 */ /* 0x000fc80007ffe01b */
[C---:B------:R-:W-:Y:S01]  /*14770*/  IADD3 R54, PT, PT, R48.reuse, R35, R54 ;  /* 0x0000002330367210 */ /* 0x040fe20007ffe036 */
[----:B------:R-:W-:-:S03]  /*14780*/  IMAD.IADD R41, R48, 0x1, R17 ;  /* 0x0000000130297824 */ /* 0x000fc600078e0211 */
[----:B------:R-:W-:Y:S02]  /*14790*/  SHF.L.W.U32.HI R67, R54, 0x13, R54 ;  /* 0x0000001336437819 */ /* 0x000fe40000010e36 */
[C-C-:B------:R-:W-:Y:S02]  /*147a0*/  SHF.L.W.U32.HI R49, R41.reuse, 0x1a, R41.reuse ;  /* 0x0000001a29317819 */ /* 0x140fe40000010e29 */
[C-C-:B------:R-:W-:Y:S02]  /*147b0*/  SHF.L.W.U32.HI R56, R41.reuse, 0x15, R41.reuse ;  /* 0x0000001529387819 */ /* 0x140fe40000010e29 */
[----:B------:R-:W-:Y:S02]  /*147c0*/  SHF.L.W.U32.HI R51, R41, 0x7, R41 ;  /* 0x0000000729337819 */ /* 0x000fe40000010e29 */
[----:B--2---:R-:W-:Y:S02]  /*147d0*/  LEA R18, P0, R21, R24, 0x3 ;  /* 0x0000001815127211 */ /* 0x004fe400078018ff */
[----:B------:R-:W-:-:S02]  /*147e0*/  SHF.R.U32.HI R24, RZ, 0x3, R47 ;  /* 0x00000003ff187819 */ /* 0x000fc4000001162f */
[----:B------:R-:W-:Y:S01]  /*147f0*/  SHF.R.U32.HI R21, RZ, 0x3, R53 ;  /* 0x00000003ff157819 */ /* 0x000fe20000011635 */
[----:B------:R-:W-:Y:S01]  /*14800*/  IMAD.X R19, RZ, RZ, R25, P0 ;  /* 0x000000ffff137224 */ /* 0x000fe200000e0619 */
[----:B------:R-:W-:Y:S02]  /*14810*/  LOP3.LUT R58, R24, R58, R33, 0x96, !PT ;  /* 0x0000003a183a7212 */ /* 0x000fe400078e9621 */
[----:B------:R-:W-:Y:S02]  /*14820*/  LOP3.LUT R59, R21, R59, R22, 0x96, !PT ;  /* 0x0000003b153b7212 */ /* 0x000fe400078e9616 */
[--C-:B------:R-:W-:Y:S01]  /*14830*/  SHF.R.U32.HI R24, RZ, 0x10, R19.reuse ;  /* 0x00000010ff187819 */ /* 0x100fe20000011613 */
[----:B------:R0:W-:Y:S01]  /*14840*/  STL.64 [R1+0x90], R18 ;  /* 0x0000901201007387 */ /* 0x0001e20000100a00 */
[--C-:B------:R-:W-:Y:S02]  /*14850*/  SHF.R.U64 R22, R18, 0x10, R19.reuse ;  /* 0x0000001012167819 */ /* 0x100fe40000001213 */
[--C-:B------:R-:W-:Y:S01]  /*14860*/  SHF.R.U32.HI R21, RZ, 0x8, R19.reuse ;  /* 0x00000008ff157819 */ /* 0x100fe20000011613 */
[----:B------:R-:W-:Y:S01]  /*14870*/  IMAD.U32 R38, R24, 0x10000, RZ ;  /* 0x0001000018267824 */ /* 0x000fe200078e00ff */
[--C-:B------:R-:W-:Y:S01]  /*14880*/  SHF.R.U32.HI R25, RZ, 0x18, R19.reuse ;  /* 0x00000018ff197819 */ /* 0x100fe20000011613 */
[----:B------:R-:W-:Y:S01]  /*14890*/  IMAD.U32 R46, R22, 0x10000, RZ ;  /* 0x00010000162e7824 */ /* 0x000fe200078e00ff */
[----:B------:R-:W-:Y:S01]  /*148a0*/  SHF.R.U64 R33, R18, 0x8, R19 ;  /* 0x0000000812217819 */ /* 0x000fe20000001213 */
[----:B------:R-:W-:Y:S01]  /*148b0*/  IMAD.SHL.U32 R39, R21, 0x100, RZ ;  /* 0x0000010015277824 */ /* 0x000fe200078e00ff */
[----:B------:R-:W-:-:S02]  /*148c0*/  LOP3.LUT R38, R38, 0xff0000, RZ, 0xc0, !PT ;  /* 0x00ff000026267812 */ /* 0x000fc400078ec0ff */
[----:B------:R-:W-:Y:S02]  /*148d0*/  LOP3.LUT R48, R46, 0xff0000, RZ, 0xc0, !PT ;  /* 0x00ff00002e307812 */ /* 0x000fe400078ec0ff */
[----:B------:R-:W-:Y:S01]  /*148e0*/  SHF.R.U64 R35, R18, 0x18, R19 ;  /* 0x0000001812237819 */ /* 0x000fe20000001213 */
[C---:B------:R-:W-:Y:S01]  /*148f0*/  IMAD R46, R25.reuse, 0x1000000, R38 ;  /* 0x01000000192e7824 */ /* 0x040fe200078e0226 */
[----:B------:R-:W-:Y:S01]  /*14900*/  PRMT R25, R25, 0x3340, R24 ;  /* 0x0000334019197816 */ /* 0x000fe20000000018 */
[----:B------:R-:W-:Y:S02]  /*14910*/  IMAD.SHL.U32 R38, R33, 0x100, RZ ;  /* 0x0000010021267824 */ /* 0x000fe400078e00ff */
[----:B------:R-:W-:Y:S01]  /*14920*/  IMAD R55, R35, 0x1000000, R48 ;  /* 0x0100000023377824 */ /* 0x000fe200078e0230 */
[----:B------:R-:W-:Y:S02]  /*14930*/  LOP3.LUT R39, R46, 0xff00, R39, 0xf8, !PT ;  /* 0x0000ff002e277812 */ /* 0x000fe400078ef827 */
[----:B------:R-:W-:-:S02]  /*14940*/  LOP3.LUT R48, R51, R49, R56, 0x96, !PT ;  /* 0x0000003133307212 */ /* 0x000fc400078e9638 */
[----:B------:R-:W-:Y:S02]  /*14950*/  LOP3.LUT R51, R39, 0xff, R19, 0xf8, !PT ;  /* 0x000000ff27337812 */ /* 0x000fe400078ef813 */
[----:B------:R-:W-:Y:S02]  /*14960*/  LOP3.LUT R49, R55, 0xff00, R38, 0xf8, !PT ;  /* 0x0000ff0037317812 */ /* 0x000fe400078ef826 */
[----:B------:R-:W-:Y:S02]  /*14970*/  SHF.R.U32.HI R56, RZ, 0xa, R39 ;  /* 0x0000000aff387819 */ /* 0x000fe40000011627 */
[C-C-:B------:R-:W-:Y:S02]  /*14980*/  SHF.L.W.U32.HI R39, R46.reuse, 0xf, R51.reuse ;  /* 0x0000000f2e277819 */ /* 0x140fe40000010e33 */
[----:B------:R-:W-:Y:S02]  /*14990*/  SHF.L.W.U32.HI R38, R46, 0xd, R51 ;  /* 0x0000000d2e267819 */ /* 0x000fe40000010e33 */
[----:B------:R-:W-:-:S02]  /*149a0*/  SHF.R.U32.HI R60, RZ, 0xa, R49 ;  /* 0x0000000aff3c7819 */ /* 0x000fc40000011631 */
[----:B------:R-:W-:Y:S02]  /*149b0*/  LOP3.LUT R39, R56, R39, R38, 0x96, !PT ;  /* 0x0000002738277212 */ /* 0x000fe400078e9626 */
[----:B------:R-:W-:Y:S02]  /*149c0*/  LOP3.LUT R38, R49, 0xff, R18, 0xf8, !PT ;  /* 0x000000ff31267812 */ /* 0x000fe400078ef812 */
[----:B------:R-:W-:Y:S02]  /*149d0*/  IADD3 R20, PT, PT, R20, R39, R31 ;  /* 0x0000002714147210 */ /* 0x000fe40007ffe01f */
[C-C-:B------:R-:W-:Y:S02]  /*149e0*/  SHF.L.W.U32.HI R49, R55.reuse, 0xf, R38.reuse ;  /* 0x0000000f37317819 */ /* 0x140fe40000010e26 */
[----:B------:R-:W-:Y:S01]  /*149f0*/  SHF.L.W.U32.HI R56, R55, 0xd, R38 ;  /* 0x0000000d37387819 */ /* 0x000fe20000010e26 */
[----:B------:R-:W-:Y:S01]  /*14a00*/  IMAD.IADD R20, R45, 0x1, R20 ;  /* 0x000000012d147824 */ /* 0x000fe200078e0214 */
[----:B------:R-:W-:-:S02]  /*14a10*/  LOP3.LUT R39, R63, R43, R54, 0xe8, !PT ;  /* 0x0000002b3f277212 */ /* 0x000fc400078ee836 */
[----:B------:R-:W-:Y:S02]  /*14a20*/  LOP3.LUT R49, R60, R49, R56, 0x96, !PT ;  /* 0x000000313c317212 */ /* 0x000fe400078e9638 */
[----:B------:R-:W-:Y:S02]  /*14a30*/  LOP3.LUT R56, R50, R41, R23, 0xe2, !PT ;  /* 0x0000002932387212 */ /* 0x000fe400078ee217 */
[----:B------:R-:W-:Y:S02]  /*14a40*/  IADD3 R49, PT, PT, R36, R49, R44 ;  /* 0x0000003124317210 */ /* 0x000fe40007ffe02c */
[----:B------:R-:W-:Y:S02]  /*14a50*/  IADD3 R69, PT, PT, R56, R48, R53 ;  /* 0x0000003038457210 */ /* 0x000fe40007ffe035 */
[C-C-:B------:R-:W-:Y:S02]  /*14a60*/  SHF.L.W.U32.HI R48, R54.reuse, 0x1e, R54.reuse ;  /* 0x0000001e36307819 */ /* 0x140fe40000010e36 */
[----:B------:R-:W-:-:S02]  /*14a70*/  SHF.L.W.U32.HI R56, R54, 0xa, R54 ;  /* 0x0000000a36387819 */ /* 0x000fc40000010e36 */
[----:B------:R-:W-:Y:S02]  /*14a80*/  IADD3 R69, PT, PT, R69, -0x164a245b, R26 ;  /* 0xe9b5dba545457810 */ /* 0x000fe40007ffe01a */
[----:B------:R-:W-:Y:S02]  /*14a90*/  LOP3.LUT R48, R56, R67, R48, 0x96, !PT ;  /* 0x0000004338307212 */ /* 0x000fe400078e9630 */
[----:B------:R-:W-:Y:S01]  /*14aa0*/  SHF.L.W.U32.HI R46, R46, 0xe, R51 ;  /* 0x0000000e2e2e7819 */ /* 0x000fe20000010e33 */
[C---:B------:R-:W-:Y:S01]  /*14ab0*/  IMAD.IADD R56, R69.reuse, 0x1, R16 ;  /* 0x0000000145387824 */ /* 0x040fe200078e0210 */
[----:B------:R-:W-:Y:S02]  /*14ac0*/  IADD3 R39, PT, PT, R69, R48, R39 ;  /* 0x0000003045277210 */ /* 0x000fe40007ffe027 */
[----:B------:R-:W-:Y:S02]  /*14ad0*/  SHF.L.W.U32.HI R55, R55, 0xe, R38 ;  /* 0x0000000e37377819 */ /* 0x000fe40000010e26 */
[----:B------:R-:W-:-:S02]  /*14ae0*/  SHF.L.W.U32.HI R48, R56, 0x1a, R56 ;  /* 0x0000001a38307819 */ /* 0x000fc40000010e38 */
[C-C-:B------:R-:W-:Y:S02]  /*14af0*/  SHF.L.W.U32.HI R45, R56.reuse, 0x15, R56.reuse ;  /* 0x00000015382d7819 */ /* 0x140fe40000010e38 */
[----:B------:R-:W-:Y:S02]  /*14b00*/  SHF.L.W.U32.HI R36, R56, 0x7, R56 ;  /* 0x0000000738247819 */ /* 0x000fe40000010e38 */
[----:B------:R-:W-:Y:S02]  /*14b10*/  PRMT R35, R35, 0x3340, R22 ;  /* 0x0000334023237816 */ /* 0x000fe40000000016 */
[----:B------:R-:W-:Y:S01]  /*14b20*/  LOP3.LUT R48, R36, R48, R45, 0x96, !PT ;  /* 0x0000003024307212 */ /* 0x000fe200078e962d */
[----:B------:R-:W-:Y:S01]  /*14b30*/  IMAD.IADD R36, R40, 0x1, R49 ;  /* 0x0000000128247824 */ /* 0x000fe200078e0231 */
[C-C-:B------:R-:W-:Y:S02]  /*14b40*/  SHF.L.W.U32.HI R49, R20.reuse, 0xf, R20.reuse ;  /* 0x0000000f14317819 */ /* 0x140fe40000010e14 */
[----:B------:R-:W-:-:S02]  /*14b50*/  SHF.L.W.U32.HI R40, R20, 0xd, R20 ;  /* 0x0000000d14287819 */ /* 0x000fc40000010e14 */
[----:B------:R-:W-:Y:S02]  /*14b60*/  SHF.R.U32.HI R45, RZ, 0xa, R20 ;  /* 0x0000000aff2d7819 */ /* 0x000fe40000011614 */
[C---:B------:R-:W-:Y:S02]  /*14b70*/  SHF.L.W.U32.HI R60, R36.reuse, 0xf, R36 ;  /* 0x0000000f243c7819 */ /* 0x040fe40000010e24 */
[----:B------:R-:W-:Y:S02]  /*14b80*/  LOP3.LUT R49, R45, R49, R40, 0x96, !PT ;  /* 0x000000312d317212 */ /* 0x000fe400078e9628 */
[--C-:B------:R-:W-:Y:S02]  /*14b90*/  SHF.L.W.U32.HI R45, R36, 0xd, R36.reuse ;  /* 0x0000000d242d7819 */ /* 0x100fe40000010e24 */
[----:B------:R-:W-:Y:S02]  /*14ba0*/  SHF.R.U32.HI R40, RZ, 0xa, R36 ;  /* 0x0000000aff287819 */ /* 0x000fe40000011624 */
[----:B------:R-:W-:-:S02]  /*14bb0*/  IADD3 R34, PT, PT, R34, R49, R37 ;  /* 0x0000003122227210 */ /* 0x000fc40007ffe025 */
[----:B------:R-:W-:Y:S02]  /*14bc0*/  LOP3.LUT R60, R40, R60, R45, 0x96, !PT ;  /* 0x0000003c283c7212 */ /* 0x000fe400078e962d */
[----:B------:R-:W-:Y:S01]  /*14bd0*/  LOP3.LUT R40, R41, R56, R50, 0xe2, !PT ;  /* 0x0000003829287212 */ /* 0x000fe200078ee232 */
[----:B------:R-:W-:Y:S01]  /*14be0*/  IMAD.IADD R34, R59, 0x1, R34 ;  /* 0x000000013b227824 */ /* 0x000fe200078e0222 */
[--C-:B------:R-:W-:Y:S02]  /*14bf0*/  SHF.L.W.U32.HI R45, R52, 0xe, R52.reuse ;  /* 0x0000000e342d7819 */ /* 0x100fe40000010e34 */
[----:B------:R-:W-:Y:S02]  /*14c00*/  IADD3 R62, PT, PT, R40, R48, R47 ;  /* 0x00000030283e7210 */ /* 0x000fe40007ffe02f */
[--C-:B------:R-:W-:Y:S02]  /*14c10*/  SHF.L.W.U32.HI R40, R52, 0x19, R52.reuse ;  /* 0x0000001934287819 */ /* 0x100fe40000010e34 */
[----:B------:R-:W-:-:S02]  /*14c20*/  SHF.R.U32.HI R48, RZ, 0x3, R52 ;  /* 0x00000003ff307819 */ /* 0x000fc40000011634 */
[----:B------:R-:W-:Y:S02]  /*14c30*/  IADD3 R62, PT, PT, R62, 0x3956c25b, R23 ;  /* 0x3956c25b3e3e7810 */ /* 0x000fe40007ffe017 */
[----:B------:R-:W-:Y:S02]  /*14c40*/  LOP3.LUT R40, R48, R40, R45, 0x96, !PT ;  /* 0x0000002830287212 */ /* 0x000fe400078e962d */
[--C-:B------:R-:W-:Y:S01]  /*14c50*/  SHF.L.W.U32.HI R23, R39, 0x1e, R39.reuse ;  /* 0x0000001e27177819 */ /* 0x100fe20000010e27 */
[----:B------:R-:W-:Y:S01]  /*14c60*/  IMAD.IADD R63, R63, 0x1, R62 ;  /* 0x000000013f3f7824 */ /* 0x000fe200078e023e */
[C-C-:B------:R-:W-:Y:S02]  /*14c70*/  SHF.L.W.U32.HI R48, R39.reuse, 0x13, R39.reuse ;  /* 0x0000001327307819 */ /* 0x140fe40000010e27 */
[----:B------:R-:W-:Y:S02]  /*14c80*/  SHF.L.W.U32.HI R45, R39, 0xa, R39 ;  /* 0x0000000a272d7819 */ /* 0x000fe40000010e27 */
[----:B------:R-:W-:-:S02]  /*14c90*/  SHF.R.U32.HI R59, RZ, 0x3, R61 ;  /* 0x00000003ff3b7819 */ /* 0x000fc4000001163d */
[----:B------:R-:W-:Y:S02]  /*14ca0*/  LOP3.LUT R23, R45, R48, R23, 0x96, !PT ;  /* 0x000000302d177212 */ /* 0x000fe400078e9617 */
[----:B------:R-:W-:Y:S02]  /*14cb0*/  LOP3.LUT R48, R43, R54, R39, 0xe8, !PT ;  /* 0x000000362b307212 */ /* 0x000fe400078ee827 */
[C-C-:B------:R-:W-:Y:S02]  /*14cc0*/  SHF.L.W.U32.HI R45, R63.reuse, 0x7, R63.reuse ;  /* 0x000000073f2d7819 */ /* 0x140fe40000010e3f */
[----:B------:R-:W-:Y:S02]  /*14cd0*/  IADD3 R48, PT, PT, R62, R23, R48 ;  /* 0x000000173e307210 */ /* 0x000fe40007ffe030 */
[C-C-:B------:R-:W-:Y:S02]  /*14ce0*/  SHF.L.W.U32.HI R23, R63.reuse, 0x1a, R63.reuse ;  /* 0x0000001a3f177819 */ /* 0x140fe40000010e3f */
[----:B------:R-:W-:-:S02]  /*14cf0*/  SHF.L.W.U32.HI R62, R63, 0x15, R63 ;  /* 0x000000153f3e7819 */ /* 0x000fc40000010e3f */
[----:B------:R-:W-:Y:S02]  /*14d00*/  LOP3.LUT R49, R54, R39, R48, 0xe8, !PT ;  /* 0x0000002736317212 */ /* 0x000fe400078ee830 */
[----:B------:R-:W-:Y:S02]  /*14d10*/  LOP3.LUT R45, R45, R23, R62, 0x96, !PT ;  /* 0x000000172d2d7212 */ /* 0x000fe400078e963e */
[----:B------:R-:W-:Y:S02]  /*14d20*/  LOP3.LUT R23, R56, R63, R41, 0xe2, !PT ;  /* 0x0000003f38177212 */ /* 0x000fe400078ee229 */
[--C-:B------:R-:W-:Y:S02]  /*14d30*/  SHF.L.W.U32.HI R62, R57, 0xe, R57.reuse ;  /* 0x0000000e393e7819 */ /* 0x100fe40000010e39 */
[----:B------:R-:W-:Y:S02]  /*14d40*/  IADD3 R67, PT, PT, R23, R45, R52 ;  /* 0x0000002d17437210 */ /* 0x000fe40007ffe034 */
[----:B------:R-:W-:-:S02]  /*14d50*/  SHF.L.W.U32.HI R45, R57, 0x19, R57 ;  /* 0x00000019392d7819 */ /* 0x000fc40000010e39 */
[----:B------:R-:W-:Y:S02]  /*14d60*/  SHF.R.U32.HI R23, RZ, 0x3, R57 ;  /* 0x00000003ff177819 */ /* 0x000fe40000011639 */
[----:B------:R-:W-:Y:S02]  /*14d70*/  IADD3 R64, PT, PT, R67, 0x59f111f1, R50 ;  /* 0x59f111f143407810 */ /* 0x000fe40007ffe032 */
[----:B------:R-:W-:Y:S02]  /*14d80*/  LOP3.LUT R45, R23, R45, R62, 0x96, !PT ;  /* 0x0000002d172d7212 */ /* 0x000fe400078e963e */
[C-C-:B------:R-:W-:Y:S02]  /*14d90*/  SHF.L.W.U32.HI R23, R48.reuse, 0x1e, R48.reuse ;  /* 0x0000001e30177819 */ /* 0x140fe40000010e30 */
[C-C-:B------:R-:W-:Y:S02]  /*14da0*/  SHF.L.W.U32.HI R50, R48.reuse, 0x13, R48.reuse ;  /* 0x0000001330327819 */ /* 0x140fe40000010e30 */
[----:B------:R-:W-:-:S04]  /*14db0*/  SHF.L.W.U32.HI R62, R48, 0xa, R48 ;  /* 0x0000000a303e7819 */ /* 0x000fc80000010e30 */
[----:B------:R-:W-:Y:S02]  /*14dc0*/  LOP3.LUT R50, R62, R50, R23, 0x96, !PT ;  /* 0x000000323e327212 */ /* 0x000fe400078e9617 */
[----:B------:R-:W-:Y:S02]  /*14dd0*/  IADD3 R23, PT, PT, R53, R60, R32 ;  /* 0x0000003c35177210 */ /* 0x000fe40007ffe020 */
[----:B------:R-:W-:Y:S01]  /*14de0*/  IADD3 R49, PT, PT, R64, R50, R49 ;  /* 0x0000003240317210 */ /* 0x000fe20007ffe031 */
[----:B------:R-:W-:Y:S02]  /*14df0*/  IMAD.IADD R50, R43, 0x1, R64 ;  /* 0x000000012b327824 */ /* 0x000fe400078e0240 */
[----:B------:R-:W-:Y:S01]  /*14e00*/  IMAD.IADD R23, R58, 0x1, R23 ;  /* 0x000000013a177824 */ /* 0x000fe200078e0217 */
[----:B------:R-:W-:Y:S02]  /*14e10*/  SHF.L.W.U32.HI R58, R34, 0xf, R34 ;  /* 0x0000000f223a7819 */ /* 0x000fe40000010e22 */
[----:B------:R-:W-:-:S02]  /*14e20*/  SHF.L.W.U32.HI R60, R50, 0x1a, R50 ;  /* 0x0000001a323c7819 */ /* 0x000fc40000010e32 */
[C-C-:B------:R-:W-:Y:S02]  /*14e30*/  SHF.L.W.U32.HI R43, R50.reuse, 0x15, R50.reuse ;  /* 0x00000015322b7819 */ /* 0x140fe40000010e32 */
[----:B------:R-:W-:Y:S02]  /*14e40*/  SHF.L.W.U32.HI R53, R50, 0x7, R50 ;  /* 0x0000000732357819 */ /* 0x000fe40000010e32 */
[----:B------:R-:W-:Y:S02]  /*14e50*/  SHF.L.W.U32.HI R62, R23, 0xd, R23 ;  /* 0x0000000d173e7819 */ /* 0x000fe40000010e17 */
[----:B------:R-:W-:Y:S02]  /*14e60*/  LOP3.LUT R60, R53, R60, R43, 0x96, !PT ;  /* 0x0000003c353c7212 */ /* 0x000fe400078e962b */
[--C-:B------:R-:W-:Y:S02]  /*14e70*/  SHF.L.W.U32.HI R43, R34, 0xd, R34.reuse ;  /* 0x0000000d222b7819 */ /* 0x100fe40000010e22 */
[----:B------:R-:W-:-:S04]  /*14e80*/  SHF.R.U32.HI R53, RZ, 0xa, R34 ;  /* 0x0000000aff357819 */ /* 0x000fc80000011622 */
[----:B------:R-:W-:Y:S02]  /*14e90*/  LOP3.LUT R58, R53, R58, R43, 0x96, !PT ;  /* 0x0000003a353a7212 */ /* 0x000fe400078e962b */
[--C-:B------:R-:W-:Y:S02]  /*14ea0*/  SHF.L.W.U32.HI R53, R23, 0xf, R23.reuse ;  /* 0x0000000f17357819 */ /* 0x100fe40000010e17 */
[----:B------:R-:W-:Y:S02]  /*14eb0*/  SHF.R.U32.HI R43, RZ, 0xa, R23 ;  /* 0x0000000aff2b7819 */ /* 0x000fe40000011617 */
[----:B------:R-:W-:Y:S02]  /*14ec0*/  IADD3 R47, PT, PT, R47, R58, R30 ;  /* 0x0000003a2f2f7210 */ /* 0x000fe40007ffe01e */
[----:B------:R-:W-:Y:S02]  /*14ed0*/  LOP3.LUT R53, R43, R53, R62, 0x96, !PT ;  /* 0x000000352b357212 */ /* 0x000fe400078e963e */
[----:B------:R-:W-:Y:S01]  /*14ee0*/  LOP3.LUT R43, R63, R50, R56, 0xe2, !PT ;  /* 0x000000323f2b7212 */ /* 0x000fe200078ee238 */
[----:B------:R-:W-:-:S03]  /*14ef0*/  IMAD.IADD R40, R40, 0x1, R47 ;  /* 0x0000000128287824 */ /* 0x000fc600078e022f */
[----:B------:R-:W-:Y:S02]  /*14f00*/  IADD3 R62, PT, PT, R43, R60, R57 ;  /* 0x0000003c2b3e7210 */ /* 0x000fe40007ffe039 */
[C-C-:B------:R-:W-:Y:S02]  /*14f10*/  SHF.L.W.U32.HI R43, R61.reuse, 0x19, R61.reuse ;  /* 0x000000193d2b7819 */ /* 0x140fe40000010e3d */
[----:B------:R-:W-:Y:S02]  /*14f20*/  SHF.L.W.U32.HI R60, R61, 0xe, R61 ;  /* 0x0000000e3d3c7819 */ /* 0x000fe40000010e3d */
[----:B------:R-:W-:Y:S02]  /*14f30*/  IADD3 R67, PT, PT, R62, -0x6dc07d5c, R41 ;  /* 0x923f82a43e437810 */ /* 0x000fe40007ffe029 */
[----:B------:R-:W-:Y:S02]  /*14f40*/  LOP3.LUT R43, R59, R43, R60, 0x96, !PT ;  /* 0x0000002b3b2b7212 */ /* 0x000fe400078e963c */
[----:B------:R-:W-:-:S02]  /*14f50*/  SHF.L.W.U32.HI R41, R49, 0x1e, R49 ;  /* 0x0000001e31297819 */ /* 0x000fc40000010e31 */
        /* <DEDUP_REMOVED lines=10> */
[----:B------:R-:W-:Y:S02]  /*15000*/  LOP3.LUT R60, R50, R59, R63, 0xe2, !PT ;  /* 0x0000003b323c7212 */ /* 0x000fe400078ee23f */
[----:B------:R-:W-:Y:S02]  /*15010*/  SHF.R.U32.HI R62, RZ, 0x3, R65 ;  /* 0x00000003ff3e7819 */ /* 0x000fe40000011641 */
[----:B------:R-:W-:Y:S02]  /*15020*/  IADD3 R67, PT, PT, R60, R41, R61 ;  /* 0x000000293c437210 */ /* 0x000fe40007ffe03d */
[C-C-:B------:R-:W-:Y:S02]  /*15030*/  SHF.L.W.U32.HI R41, R65.reuse, 0x19, R65.reuse ;  /* 0x0000001941297819 */ /* 0x140fe40000010e41 */
[----:B------:R-:W-:-:S04]  /*15040*/  SHF.L.W.U32.HI R60, R65, 0xe, R65 ;  /* 0x0000000e413c7819 */ /* 0x000fc80000010e41 */
[----:B------:R-:W-:Y:S02]  /*15050*/  LOP3.LUT R41, R62, R41, R60, 0x96, !PT ;  /* 0x000000293e297212 */ /* 0x000fe400078e963c */
[----:B------:R-:W-:Y:S02]  /*15060*/  IADD3 R62, PT, PT, R67, -0x54e3a12b, R56 ;  /* 0xab1c5ed5433e7810 */ /* 0x000fe40007ffe038 */
[C-C-:B------:R-:W-:Y:S02]  /*15070*/  SHF.L.W.U32.HI R56, R54.reuse, 0x1e, R54.reuse ;  /* 0x0000001e36387819 */ /* 0x140fe40000010e36 */
[C---:B------:R-:W-:Y:S01]  /*15080*/  SHF.L.W.U32.HI R67, R54.reuse, 0x13, R54 ;  /* 0x0000001336437819 */ /* 0x040fe20000010e36 */
[----:B------:R-:W-:Y:S01]  /*15090*/  IMAD.IADD R58, R39, 0x1, R62 ;  /* 0x00000001273a7824 */ /* 0x000fe200078e023e */
[----:B------:R-:W-:-:S04]  /*150a0*/  SHF.L.W.U32.HI R60, R54, 0xa, R54 ;  /* 0x0000000a363c7819 */ /* 0x000fc80000010e36 */
[----:B------:R-:W-:Y:S02]  /*150b0*/  LOP3.LUT R56, R60, R67, R56, 0x96, !PT ;  /* 0x000000433c387212 */ /* 0x000fe400078e9638 */
[----:B------:R-:W-:Y:S02]  /*150c0*/  LOP3.LUT R67, R48, R49, R54, 0xe8, !PT ;  /* 0x0000003130437212 */ /* 0x000fe400078ee836 */
[--C-:B------:R-:W-:Y:S02]  /*150d0*/  SHF.L.W.U32.HI R39, R58, 0x15, R58.reuse ;  /* 0x000000153a277819 */ /* 0x100fe40000010e3a */
[----:B------:R-:W-:Y:S02]  /*150e0*/  IADD3 R67, PT, PT, R62, R56, R67 ;  /* 0x000000383e437210 */ /* 0x000fe40007ffe043 */
[----:B------:R-:W-:Y:S02]  /*150f0*/  IADD3 R56, PT, PT, R52, R53, R51 ;  /* 0x0000003534387210 */ /* 0x000fe40007ffe033 */
[----:B------:R-:W-:-:S02]  /*15100*/  SHF.L.W.U32.HI R52, R58, 0x1a, R58 ;  /* 0x0000001a3a347819 */ /* 0x000fc40000010e3a */
[----:B------:R-:W-:-:S04]  /*15110*/  SHF.L.W.U32.HI R47, R58, 0x7, R58 ;  /* 0x000000073a2f7819 */ /* 0x000fc80000010e3a */
[----:B------:R-:W-:Y:S01]  /*15120*/  LOP3.LUT R52, R47, R52, R39, 0x96, !PT ;  /* 0x000000342f347212 */ /* 0x000fe200078e9627 */
[----:B------:R-:W-:Y:S01]  /*15130*/  IMAD.IADD R39, R45, 0x1, R56 ;  /* 0x000000012d277824 */ /* 0x000fe200078e0238 */
[C-C-:B------:R-:W-:Y:S02]  /*15140*/  SHF.L.W.U32.HI R47, R40.reuse, 0xf, R40.reuse ;  /* 0x0000000f282f7819 */ /* 0x140fe40000010e28 */
[--C-:B------:R-:W-:Y:S02]  /*15150*/  SHF.L.W.U32.HI R56, R40, 0xd, R40.reuse ;  /* 0x0000000d28387819 */ /* 0x100fe40000010e28 */
[----:B------:R-:W-:Y:S02]  /*15160*/  SHF.R.U32.HI R45, RZ, 0xa, R40 ;  /* 0x0000000aff2d7819 */ /* 0x000fe40000011628 */
[----:B------:R-:W-:Y:S02]  /*15170*/  SHF.R.U32.HI R53, RZ, 0xa, R39 ;  /* 0x0000000aff357819 */ /* 0x000fe40000011627 */
[----:B------:R-:W-:-:S02]  /*15180*/  LOP3.LUT R47, R45, R47, R56, 0x96, !PT ;  /* 0x0000002f2d2f7212 */ /* 0x000fc400078e9638 */
[C-C-:B------:R-:W-:Y:S02]  /*15190*/  SHF.L.W.U32.HI R56, R39.reuse, 0xf, R39.reuse ;  /* 0x0000000f27387819 */ /* 0x140fe40000010e27 */
[----:B------:R-:W-:-:S04]  /*151a0*/  SHF.L.W.U32.HI R45, R39, 0xd, R39 ;  /* 0x0000000d272d7819 */ /* 0x000fc80000010e27 */
[----:B------:R-:W-:Y:S02]  /*151b0*/  LOP3.LUT R56, R53, R56, R45, 0x96, !PT ;  /* 0x0000003835387212 */ /* 0x000fe400078e962d */
[----:B------:R-:W-:Y:S02]  /*151c0*/  LOP3.LUT R45, R59, R58, R50, 0xe2, !PT ;  /* 0x0000003a3b2d7212 */ /* 0x000fe400078ee232 */
[----:B------:R-:W-:Y:S02]  /*151d0*/  SHF.R.U32.HI R53, RZ, 0x3, R31 ;  /* 0x00000003ff357819 */ /* 0x000fe4000001161f */
[----:B------:R-:W-:Y:S02]  /*151e0*/  IADD3 R60, PT, PT, R45, R52, R65 ;  /* 0x000000342d3c7210 */ /* 0x000fe40007ffe041 */
[C-C-:B------:R-:W-:Y:S02]  /*151f0*/  SHF.L.W.U32.HI R45, R31.reuse, 0x19, R31.reuse ;  /* 0x000000191f2d7819 */ /* 0x140fe40000010e1f */
[----:B------:R-:W-:-:S02]  /*15200*/  SHF.L.W.U32.HI R52, R31, 0xe, R31 ;  /* 0x0000000e1f347819 */ /* 0x000fc40000010e1f */
[----:B------:R-:W-:Y:S02]  /*15210*/  IADD3 R69, PT, PT, R60, -0x27f85568, R63 ;  /* 0xd807aa983c457810 */ /* 0x000fe40007ffe03f */
[----:B------:R-:W-:Y:S02]  /*15220*/  LOP3.LUT R45, R53, R45, R52, 0x96, !PT ;  /* 0x0000002d352d7212 */ /* 0x000fe400078e9634 */
[C---:B------:R-:W-:Y:S01]  /*15230*/  SHF.L.W.U32.HI R52, R67.reuse, 0x1e, R67 ;  /* 0x0000001e43347819 */ /* 0x040fe20000010e43 */
[----:B------:R-:W-:Y:S01]  /*15240*/  IMAD.IADD R63, R48, 0x1, R69 ;  /* 0x00000001303f7824 */ /* 0x000fe200078e0245 */
[C-C-:B------:R-:W-:Y:S02]  /*15250*/  SHF.L.W.U32.HI R53, R67.reuse, 0x13, R67.reuse ;  /* 0x0000001343357819 */ /* 0x140fe40000010e43 */
[--C-:B------:R-:W-:Y:S02]  /*15260*/  SHF.L.W.U32.HI R60, R67, 0xa, R67.reuse ;  /* 0x0000000a433c7819 */ /* 0x100fe40000010e43 */
[----:B------:R-:W-:-:S02]  /*15270*/  LOP3.LUT R48, R49, R54, R67, 0xe8, !PT ;  /* 0x0000003631307212 */ /* 0x000fc400078ee843 */
[----:B------:R-:W-:Y:S02]  /*15280*/  LOP3.LUT R53, R60, R53, R52, 0x96, !PT ;  /* 0x000000353c357212 */ /* 0x000fe400078e9634 */
[--C-:B------:R-:W-:Y:S02]  /*15290*/  SHF.L.W.U32.HI R52, R63, 0x1a, R63.reuse ;  /* 0x0000001a3f347819 */ /* 0x100fe40000010e3f */
[----:B------:R-:W-:Y:S02]  /*152a0*/  IADD3 R48, PT, PT, R69, R53, R48 ;  /* 0x0000003545307210 */ /* 0x000fe40007ffe030 */
[C-C-:B------:R-:W-:Y:S02]  /*152b0*/  SHF.L.W.U32.HI R53, R63.reuse, 0x15, R63.reuse ;  /* 0x000000153f357819 */ /* 0x140fe40000010e3f */
[----:B------:R-:W-:Y:S02]  /*152c0*/  SHF.L.W.U32.HI R60, R63, 0x7, R63 ;  /* 0x000000073f3c7819 */ /* 0x000fe40000010e3f */
[----:B------:R-:W-:-:S02]  /*152d0*/  IADD3 R56, PT, PT, R61, R56, R20 ;  /* 0x000000383d387210 */ /* 0x000fc40007ffe014 */
[----:B------:R-:W-:Y:S02]  /*152e0*/  LOP3.LUT R53, R60, R52, R53, 0x96, !PT ;  /* 0x000000343c357212 */ /* 0x000fe400078e9635 */
[----:B------:R-:W-:Y:S01]  /*152f0*/  LOP3.LUT R52, R58, R63, R59, 0xe2, !PT ;  /* 0x0000003f3a347212 */ /* 0x000fe200078ee23b */
[----:B------:R-:W-:Y:S01]  /*15300*/  IMAD.IADD R41, R41, 0x1, R56 ;  /* 0x0000000129297824 */ /* 0x000fe200078e0238 */
[--C-:B------:R-:W-:Y:S02]  /*15310*/  SHF.R.U32.HI R60, RZ, 0x3, R44.reuse ;  /* 0x00000003ff3c7819 */ /* 0x100fe4000001162c */
[----:B------:R-:W-:Y:S02]  /*15320*/  IADD3 R69, PT, PT, R52, R53, R31 ;  /* 0x0000003534457210 */ /* 0x000fe40007ffe01f */
[C-C-:B------:R-:W-:Y:S02]  /*15330*/  SHF.L.W.U32.HI R52, R44.reuse, 0x19, R44.reuse ;  /* 0x000000192c347819 */ /* 0x140fe40000010e2c */
[----:B------:R-:W-:-:S02]  /*15340*/  SHF.L.W.U32.HI R53, R44, 0xe, R44 ;  /* 0x0000000e2c357819 */ /* 0x000fc40000010e2c */
[----:B------:R-:W-:Y:S02]  /*15350*/  IADD3 R62, PT, PT, R69, 0x12835b01, R50 ;  /* 0x12835b01453e7810 */ /* 0x000fe40007ffe032 */
[----:B------:R-:W-:Y:S02]  /*15360*/  LOP3.LUT R52, R60, R52, R53, 0x96, !PT ;  /* 0x000000343c347212 */ /* 0x000fe400078e9635 */
[C-C-:B------:R-:W-:Y:S02]  /*15370*/  SHF.L.W.U32.HI R50, R48.reuse, 0x1e, R48.reuse ;  /* 0x0000001e30327819 */ /* 0x140fe40000010e30 */
[C-C-:B------:R-:W-:Y:S02]  /*15380*/  SHF.L.W.U32.HI R53, R48.reuse, 0x13, R48.reuse ;  /* 0x0000001330357819 */ /* 0x140fe40000010e30 */
[----:B------:R-:W-:-:S04]  /*15390*/  SHF.L.W.U32.HI R60, R48, 0xa, R48 ;  /* 0x0000000a303c7819 */ /* 0x000fc80000010e30 */
[----:B------:R-:W-:Y:S01]  /*153a0*/  LOP3.LUT R60, R60, R53, R50, 0x96, !PT ;  /* 0x000000353c3c7212 */ /* 0x000fe200078e9632 */
[----:B------:R-:W-:Y:S01]  /*153b0*/  IMAD.IADD R50, R49, 0x1, R62 ;  /* 0x0000000131327824 */ /* 0x000fe200078e023e */
[----:B------:R-:W-:-:S04]  /*153c0*/  LOP3.LUT R53, R54, R67, R48, 0xe8, !PT ;  /* 0x0000004336357212 */ /* 0x000fc800078ee830 */
[----:B------:R-:W-:Y:S02]  /*153d0*/  IADD3 R53, PT, PT, R62, R60, R53 ;  /* 0x0000003c3e357210 */ /* 0x000fe40007ffe035 */
[----:B------:R-:W-:Y:S02]  /*153e0*/  IADD3 R60, PT, PT, R57, R47, R38 ;  /* 0x0000002f393c7210 */ /* 0x000fe40007ffe026 */
[C-C-:B------:R-:W-:Y:S02]  /*153f0*/  SHF.L.W.U32.HI R47, R50.reuse, 0x1a, R50.reuse ;  /* 0x0000001a322f7819 */ /* 0x140fe40000010e32 */
[C---:B------:R-:W-:Y:S01]  /*15400*/  SHF.L.W.U32.HI R62, R50.reuse, 0x15, R50 ;  /* 0x00000015323e7819 */ /* 0x040fe20000010e32 */
[----:B------:R-:W-:Y:S01]  /*15410*/  IMAD.IADD R43, R43, 0x1, R60 ;  /* 0x000000012b2b7824 */ /* 0x000fe200078e023c */
[----:B------:R-:W-:Y:S02]  /*15420*/  SHF.L.W.U32.HI R49, R50, 0x7, R50 ;  /* 0x0000000732317819 */ /* 0x000fe40000010e32 */
[----:B------:R-:W-:-:S02]  /*15430*/  SHF.R.U32.HI R57, RZ, 0x3, R51 ;  /* 0x00000003ff397819 */ /* 0x000fc40000011633 */
[----:B------:R-:W-:Y:S02]  /*15440*/  LOP3.LUT R47, R49, R47, R62, 0x96, !PT ;  /* 0x0000002f312f7212 */ /* 0x000fe400078e963e */
[----:B------:R-:W-:Y:S02]  /*15450*/  SHF.L.W.U32.HI R49, R51, 0x19, R19 ;  /* 0x0000001933317819 */ /* 0x000fe40000010e13 */
[--C-:B------:R-:W-:Y:S02]  /*15460*/  SHF.R.U32.HI R56, RZ, 0xa, R43.reuse ;  /* 0x0000000aff387819 */ /* 0x100fe4000001162b */
[----:B------:R-:W-:Y:S02]  /*15470*/  LOP3.LUT R49, R57, R49, R46, 0x96, !PT ;  /* 0x0000003139317212 */ /* 0x000fe400078e962e */
[C-C-:B------:R-:W-:Y:S02]  /*15480*/  SHF.L.W.U32.HI R46, R43.reuse, 0xf, R43.reuse ;  /* 0x0000000f2b2e7819 */ /* 0x140fe40000010e2b */
[----:B------:R-:W-:-:S02]  /*15490*/  SHF.L.W.U32.HI R57, R43, 0xd, R43 ;  /* 0x0000000d2b397819 */ /* 0x000fc40000010e2b */
[C---:B------:R-:W-:Y:S02]  /*154a0*/  SHF.L.W.U32.HI R60, R41.reuse, 0xf, R41 ;  /* 0x0000000f293c7819 */ /* 0x040fe40000010e29 */
[----:B------:R-:W-:Y:S02]  /*154b0*/  LOP3.LUT R46, R56, R46, R57, 0x96, !PT ;  /* 0x0000002e382e7212 */ /* 0x000fe400078e9639 */
[--C-:B------:R-:W-:Y:S02]  /*154c0*/  SHF.L.W.U32.HI R57, R41, 0xd, R41.reuse ;  /* 0x0000000d29397819 */ /* 0x100fe40000010e29 */
[----:B------:R-:W-:Y:S02]  /*154d0*/  SHF.R.U32.HI R56, RZ, 0xa, R41 ;  /* 0x0000000aff387819 */ /* 0x000fe40000011629 */
[----:B------:R-:W-:Y:S02]  /*154e0*/  IADD3 R46, PT, PT, R65, R46, R36 ;  /* 0x0000002e412e7210 */ /* 0x000fe40007ffe024 */
[----:B------:R-:W-:-:S02]  /*154f0*/  LOP3.LUT R60, R56, R60, R57, 0x96, !PT ;  /* 0x0000003c383c7212 */ /* 0x000fc400078e9639 */
[----:B------:R-:W-:Y:S01]  /*15500*/  LOP3.LUT R56, R63, R50, R58, 0xe2, !PT ;  /* 0x000000323f387212 */ /* 0x000fe200078ee23a */
[----:B------:R-:W-:Y:S01]  /*15510*/  IMAD.IADD R45, R45, 0x1, R46 ;  /* 0x000000012d2d7824 */ /* 0x000fe200078e022e */
[--C-:B------:R-:W-:Y:S02]  /*15520*/  SHF.R.U32.HI R57, RZ, 0x3, R37.reuse ;  /* 0x00000003ff397819 */ /* 0x100fe40000011625 */
[----:B------:R-:W-:Y:S02]  /*15530*/  IADD3 R62, PT, PT, R56, R47, R44 ;  /* 0x0000002f383e7210 */ /* 0x000fe40007ffe02c */
[C-C-:B------:R-:W-:Y:S02]  /*15540*/  SHF.L.W.U32.HI R47, R37.reuse, 0x19, R37.reuse ;  /* 0x00000019252f7819 */ /* 0x140fe40000010e25 */
[----:B------:R-:W-:Y:S02]  /*15550*/  SHF.L.W.U32.HI R56, R37, 0xe, R37 ;  /* 0x0000000e25387819 */ /* 0x000fe40000010e25 */
[----:B------:R-:W-:-:S02]  /*15560*/  IADD3 R61, PT, PT, R62, 0x243185be, R59 ;  /* 0x243185be3e3d7810 */ /* 0x000fc40007ffe03b */
[----:B------:R-:W-:Y:S02]  /*15570*/  LOP3.LUT R47, R57, R47, R56, 0x96, !PT ;  /* 0x0000002f392f7212 */ /* 0x000fe400078e9638 */
[C-C-:B------:R-:W-:Y:S02]  /*15580*/  SHF.L.W.U32.HI R56, R53.reuse, 0x1e, R53.reuse ;  /* 0x0000001e35387819 */ /* 0x140fe40000010e35 */
[C-C-:B------:R-:W-:Y:S02]  /*15590*/  SHF.L.W.U32.HI R57, R53.reuse, 0x13, R53.reuse ;  /* 0x0000001335397819 */ /* 0x140fe40000010e35 */
[----:B------:R-:W-:Y:S02]  /*155a0*/  SHF.L.W.U32.HI R59, R53, 0xa, R53 ;  /* 0x0000000a353b7819 */ /* 0x000fe40000010e35 */
[----:B------:R-:W-:Y:S02]  /*155b0*/  IADD3 R31, PT, PT, R31, R60, R34 ;  /* 0x0000003c1f1f7210 */ /* 0x000fe40007ffe022 */
[----:B------:R-:W-:Y:S01]  /*155c0*/  LOP3.LUT R57, R59, R57, R56, 0x96, !PT ;  /* 0x000000393b397212 */ /* 0x000fe200078e9638 */
[----:B------:R-:W-:Y:S01]  /*155d0*/  IMAD.IADD R59, R54, 0x1, R61 ;  /* 0x00000001363b7824 */ /* 0x000fe200078e023d */
[----:B------:R-:W-:Y:S01]  /*155e0*/  LOP3.LUT R56, R67, R48, R53, 0xe8, !PT ;  /* 0x0000003043387212 */ /* 0x000fe200078ee835 */
[----:B------:R-:W-:Y:S01]  /*155f0*/  IMAD.IADD R31, R52, 0x1, R31 ;  /* 0x00000001341f7824 */ /* 0x000fe200078e021f */
[----:B------:R-:W-:-:S02]  /*15600*/  SHF.L.W.U32.HI R46, R38, 0x19, R18 ;  /* 0x00000019262e7819 */ /* 0x000fc40000010e12 */
[----:B------:R-:W-:Y:S02]  /*15610*/  IADD3 R56, PT, PT, R61, R57, R56 ;  /* 0x000000393d387210 */ /* 0x000fe40007ffe038 */
[C-C-:B------:R-:W-:Y:S02]  /*15620*/  SHF.L.W.U32.HI R54, R59.reuse, 0x1a, R59.reuse ;  /* 0x0000001a3b367819 */ /* 0x140fe40000010e3b */
[C-C-:B------:R-:W-:Y:S02]  /*15630*/  SHF.L.W.U32.HI R57, R59.reuse, 0x15, R59.reuse ;  /* 0x000000153b397819 */ /* 0x140fe40000010e3b */
[----:B------:R-:W-:Y:S02]  /*15640*/  SHF.L.W.U32.HI R61, R59, 0x7, R59 ;  /* 0x000000073b3d7819 */ /* 0x000fe40000010e3b */
[----:B------:R-:W-:Y:S02]  /*15650*/  SHF.R.U32.HI R52, RZ, 0xa, R45 ;  /* 0x0000000aff347819 */ /* 0x000fe4000001162d */
[----:B------:R-:W-:-:S02]  /*15660*/  LOP3.LUT R57, R61, R54, R57, 0x96, !PT ;  /* 0x000000363d397212 */ /* 0x000fc400078e9639 */
[----:B------:R-:W-:Y:S02]  /*15670*/  LOP3.LUT R54, R50, R59, R63, 0xe2, !PT ;  /* 0x0000003b32367212 */ /* 0x000fe400078ee23f */
        /* <DEDUP_REMOVED lines=9> */
[----:B------:R-:W-:Y:S02]  /*15710*/  SHF.L.W.U32.HI R60, R31, 0xf, R31 ;  /* 0x0000000f1f3c7819 */ /* 0x000fe40000010e1f */
        /* <DEDUP_REMOVED lines=8> */
[----:B------:R-:W-:Y:S02]  /*157a0*/  SHF.R.U32.HI R58, RZ, 0x3, R38 ;  /* 0x00000003ff3a7819 */ /* 0x000fe40000011626 */
[C---:B------:R-:W-:Y:S02]  /*157b0*/  SHF.L.W.U32.HI R62, R45.reuse, 0xf, R45 ;  /* 0x0000000f2d3e7819 */ /* 0x040fe40000010e2d */
[----:B------:R-:W-:Y:S02]  /*157c0*/  LOP3.LUT R46, R58, R46, R55, 0x96, !PT ;  /* 0x0000002e3a2e7212 */ /* 0x000fe400078e9637 */
[----:B------:R-:W-:Y:S02]  /*157d0*/  SHF.L.W.U32.HI R55, R45, 0xd, R45 ;  /* 0x0000000d2d377819 */ /* 0x000fe40000010e2d */
[----:B------:R-:W-:-:S02]  /*157e0*/  SHF.R.U32.HI R58, RZ, 0x3, R30 ;  /* 0x00000003ff3a7819 */ /* 0x000fc4000001161e */
[----:B------:R-:W-:Y:S02]  /*157f0*/  LOP3.LUT R62, R52, R62, R55, 0x96, !PT ;  /* 0x0000003e343e7212 */ /* 0x000fe400078e9637 */
[--C-:B------:R-:W-:Y:S02]  /*15800*/  SHF.L.W.U32.HI R55, R31, 0xd, R31.reuse ;  /* 0x0000000d1f377819 */ /* 0x100fe40000010e1f */
[----:B------:R-:W-:Y:S02]  /*15810*/  SHF.R.U32.HI R52, RZ, 0xa, R31 ;  /* 0x0000000aff347819 */ /* 0x000fe4000001161f */
[----:B------:R-:W-:Y:S02]  /*15820*/  IADD3 R62, PT, PT, R44, R62, R23 ;  /* 0x0000003e2c3e7210 */ /* 0x000fe40007ffe017 */
[----:B------:R-:W-:Y:S02]  /*15830*/  LOP3.LUT R60, R52, R60, R55, 0x96, !PT ;  /* 0x0000003c343c7212 */ /* 0x000fe400078e9637 */
[----:B------:R-:W-:Y:S01]  /*15840*/  LOP3.LUT R52, R59, R57, R50, 0xe2, !PT ;  /* 0x000000393b347212 */ /* 0x000fe200078ee232 */
[----:B------:R-:W-:Y:S01]  /*15850*/  IMAD.IADD R47, R47, 0x1, R62 ;  /* 0x000000012f2f7824 */ /* 0x000fe200078e023e */
[----:B------:R-:W-:-:S02]  /*15860*/  SHF.L.W.U32.HI R55, R30, 0xe, R30 ;  /* 0x0000000e1e377819 */ /* 0x000fc40000010e1e */
[----:B------:R-:W-:Y:S02]  /*15870*/  IADD3 R64, PT, PT, R52, R65, R32 ;  /* 0x0000004134407210 */ /* 0x000fe40007ffe020 */
[----:B------:R-:W-:Y:S02]  /*15880*/  SHF.L.W.U32.HI R52, R30, 0x19, R30 ;  /* 0x000000191e347819 */ /* 0x000fe40000010e1e */
[----:B------:R-:W-:Y:S02]  /*15890*/  IADD3 R65, PT, PT, R64, 0x72be5d74, R63 ;  /* 0x72be5d7440417810 */ /* 0x000fe40007ffe03f */
[----:B------:R-:W-:Y:S02]  /*158a0*/  LOP3.LUT R52, R58, R52, R55, 0x96, !PT ;  /* 0x000000343a347212 */ /* 0x000fe400078e9637 */
[C---:B------:R-:W-:Y:S01]  /*158b0*/  SHF.L.W.U32.HI R55, R61.reuse, 0x1e, R61 ;  /* 0x0000001e3d377819 */ /* 0x040fe20000010e3d */
[----:B------:R-:W-:Y:S01]  /*158c0*/  IMAD.IADD R48, R48, 0x1, R65 ;  /* 0x0000000130307824 */ /* 0x000fe200078e0241 */
[----:B------:R-:W-:-:S02]  /*158d0*/  SHF.L.W.U32.HI R58, R61, 0x13, R61 ;  /* 0x000000133d3a7819 */ /* 0x000fc40000010e3d */
[----:B------:R-:W-:Y:S02]  /*158e0*/  SHF.L.W.U32.HI R63, R61, 0xa, R61 ;  /* 0x0000000a3d3f7819 */ /* 0x000fe40000010e3d */
[C-C-:B------:R-:W-:Y:S02]  /*158f0*/  SHF.L.W.U32.HI R64, R48.reuse, 0x15, R48.reuse ;  /* 0x0000001530407819 */ /* 0x140fe40000010e30 */
[----:B------:R-:W-:Y:S02]  /*15900*/  LOP3.LUT R55, R63, R58, R55, 0x96, !PT ;  /* 0x0000003a3f377212 */ /* 0x000fe400078e9637 */
[----:B------:R-:W-:Y:S02]  /*15910*/  LOP3.LUT R58, R53, R56, R61, 0xe8, !PT ;  /* 0x00000038353a7212 */ /* 0x000fe400078ee83d */
[----:B------:R-:W-:Y:S02]  /*15920*/  SHF.L.W.U32.HI R63, R48, 0x7, R48 ;  /* 0x00000007303f7819 */ /* 0x000fe40000010e30 */
[----:B------:R-:W-:-:S02]  /*15930*/  IADD3 R58, PT, PT, R65, R55, R58 ;  /* 0x00000037413a7210 */ /* 0x000fc40007ffe03a */
[----:B------:R-:W-:Y:S02]  /*15940*/  SHF.L.W.U32.HI R55, R48, 0x1a, R48 ;  /* 0x0000001a30377819 */ /* 0x000fe40000010e30 */
[----:B------:R-:W-:Y:S02]  /*15950*/  SHF.L.W.U32.HI R62, R47, 0xf, R47 ;  /* 0x0000000f2f3e7819 */ /* 0x000fe40000010e2f */
[----:B------:R-:W-:Y:S02]  /*15960*/  LOP3.LUT R63, R63, R55, R64, 0x96, !PT ;  /* 0x000000373f3f7212 */ /* 0x000fe400078e9640 */
[----:B------:R-:W-:Y:S02]  /*15970*/  LOP3.LUT R55, R57, R48, R59, 0xe2, !PT ;  /* 0x0000003039377212 */ /* 0x000fe400078ee23b */
[----:B------:R-:W-:Y:S02]  /*15980*/  IADD3 R37, PT, PT, R37, R60, R40 ;  /* 0x0000003c25257210 */ /* 0x000fe40007ffe028 */
[----:B------:R-:W-:-:S02]  /*15990*/  IADD3 R55, PT, PT, R55, R63, R30 ;  /* 0x0000003f37377210 */ /* 0x000fc40007ffe01e */
[----:B------:R-:W-:Y:S01]  /*159a0*/  SHF.L.W.U32.HI R63, R58, 0xa, R58 ;  /* 0x0000000a3a3f7819 */ /* 0x000fe20000010e3a */
[----:B------:R-:W-:Y:S01]  /*159b0*/  IMAD.IADD R37, R54, 0x1, R37 ;  /* 0x0000000136257824 */ /* 0x000fe200078e0225 */
[----:B------:R-:W-:Y:S02]  /*159c0*/  IADD3 R64, PT, PT, R55, -0x7f214e02, R50 ;  /* 0x80deb1fe37407810 */ /* 0x000fe40007ffe032 */
[C-C-:B------:R-:W-:Y:S02]  /*159d0*/  SHF.L.W.U32.HI R50, R58.reuse, 0x1e, R58.reuse ;  /* 0x0000001e3a327819 */ /* 0x140fe40000010e3a */
[----:B------:R-:W-:Y:S01]  /*159e0*/  SHF.L.W.U32.HI R55, R58, 0x13, R58 ;  /* 0x000000133a377819 */ /* 0x000fe20000010e3a */
[----:B------:R-:W-:Y:S01]  /*159f0*/  IMAD.IADD R53, R53, 0x1, R64 ;  /* 0x0000000135357824 */ /* 0x000fe200078e0240 */
[----:B------:R-:W-:Y:S02]  /*15a00*/  SHF.R.U32.HI R54, RZ, 0xa, R37 ;  /* 0x0000000aff367819 */ /* 0x000fe40000011625 */
[----:B------:R-:W-:-:S02]  /*15a10*/  LOP3.LUT R50, R63, R55, R50, 0x96, !PT ;  /* 0x000000373f327212 */ /* 0x000fc400078e9632 */
[----:B------:R-:W-:Y:S02]  /*15a20*/  LOP3.LUT R55, R56, R61, R58, 0xe8, !PT ;  /* 0x0000003d38377212 */ /* 0x000fe400078ee83a */
[C---:B------:R-:W-:Y:S02]  /*15a30*/  SHF.L.W.U32.HI R63, R53.reuse, 0x15, R53 ;  /* 0x00000015353f7819 */ /* 0x040fe40000010e35 */
[----:B------:R-:W-:Y:S02]  /*15a40*/  IADD3 R55, PT, PT, R64, R50, R55 ;  /* 0x0000003240377210 */ /* 0x000fe40007ffe037 */
[C-C-:B------:R-:W-:Y:S02]  /*15a50*/  SHF.L.W.U32.HI R50, R53.reuse, 0x1a, R53.reuse ;  /* 0x0000001a35327819 */ /* 0x140fe40000010e35 */
[----:B------:R-:W-:Y:S02]  /*15a60*/  SHF.L.W.U32.HI R64, R53, 0x7, R53 ;  /* 0x0000000735407819 */ /* 0x000fe40000010e35 */
        /* <DEDUP_REMOVED lines=8> */
[----:B------:R-:W-:Y:S01]  /*15af0*/  LOP3.LUT R50, R61, R58, R55, 0xe8, !PT ;  /* 0x0000003a3d327212 */ /* 0x000fe200078ee837 */
[----:B------:R-:W-:Y:S01]  /*15b00*/  IMAD.IADD R44, R56, 0x1, R59 ;  /* 0x00000001382c7824 */ /* 0x000fe200078e023b */
[--C-:B------:R-:W-:Y:S02]  /*15b10*/  SHF.R.U32.HI R56, RZ, 0xa, R47.reuse ;  /* 0x0000000aff387819 */ /* 0x100fe4000001162f */
[----:B------:R-:W-:Y:S02]  /*15b20*/  IADD3 R50, PT, PT, R59, R63, R50 ;  /* 0x0000003f3b327210 */ /* 0x000fe40007ffe032 */
[----:B------:R-:W-:Y:S02]  /*15b30*/  SHF.L.W.U32.HI R59, R47, 0xd, R47 ;  /* 0x0000000d2f3b7819 */ /* 0x000fe40000010e2f */
[----:B------:R-:W-:-:S02]  /*15b40*/  SHF.L.W.U32.HI R63, R44, 0x7, R44 ;  /* 0x000000072c3f7819 */ /* 0x000fc40000010e2c */
[----:B------:R-:W-:Y:S02]  /*15b50*/  LOP3.LUT R62, R56, R62, R59, 0x96, !PT ;  /* 0x0000003e383e7212 */ /* 0x000fe400078e963b */
[C-C-:B------:R-:W-:Y:S02]  /*15b60*/  SHF.L.W.U32.HI R56, R44.reuse, 0x1a, R44.reuse ;  /* 0x0000001a2c387819 */ /* 0x140fe40000010e2c */
[----:B------:R-:W-:Y:S02]  /*15b70*/  SHF.L.W.U32.HI R59, R44, 0x15, R44 ;  /* 0x000000152c3b7819 */ /* 0x000fe40000010e2c */
[----:B------:R-:W-:Y:S02]  /*15b80*/  SHF.L.W.U32.HI R60, R50, 0xa, R50 ;  /* 0x0000000a323c7819 */ /* 0x000fe40000010e32 */
[----:B------:R-:W-:Y:S02]  /*15b90*/  LOP3.LUT R64, R63, R56, R59, 0x96, !PT ;  /* 0x000000383f407212 */ /* 0x000fe400078e963b */
[----:B------:R-:W-:-:S02]  /*15ba0*/  SHF.L.W.U32.HI R59, R20, 0x19, R20 ;  /* 0x00000019143b7819 */ /* 0x000fc40000010e14 */
[--C-:B------:R-:W-:Y:S02]  /*15bb0*/  SHF.L.W.U32.HI R56, R20, 0xe, R20.reuse ;  /* 0x0000000e14387819 */ /* 0x100fe40000010e14 */
[----:B------:R-:W-:-:S04]  /*15bc0*/  SHF.R.U32.HI R63, RZ, 0x3, R20 ;  /* 0x00000003ff3f7819 */ /* 0x000fc80000011614 */
[----:B------:R-:W-:Y:S02]  /*15bd0*/  LOP3.LUT R59, R63, R59, R56, 0x96, !PT ;  /* 0x0000003b3f3b7212 */ /* 0x000fe400078e9638 */
[----:B------:R-:W-:Y:S02]  /*15be0*/  LOP3.LUT R63, R53, R44, R48, 0xe2, !PT ;  /* 0x0000002c353f7212 */ /* 0x000fe400078ee230 */
[C---:B------:R-:W-:Y:S02]  /*15bf0*/  SHF.L.W.U32.HI R56, R50.reuse, 0x1e, R50 ;  /* 0x0000001e32387819 */ /* 0x040fe40000010e32 */
[----:B------:R-:W-:Y:S02]  /*15c00*/  IADD3 R64, PT, PT, R63, R64, R38 ;  /* 0x000000403f407210 */ /* 0x000fe40007ffe026 */
[----:B------:R-:W-:Y:S02]  /*15c10*/  SHF.L.W.U32.HI R63, R50, 0x13, R50 ;  /* 0x00000013323f7819 */ /* 0x000fe40000010e32 */
[----:B------:R-:W-:-:S02]  /*15c20*/  IADD3 R64, PT, PT, R64, -0x3e640e8c, R57 ;  /* 0xc19bf17440407810 */ /* 0x000fc40007ffe039 */
[----:B------:R-:W-:Y:S02]  /*15c30*/  LOP3.LUT R56, R60, R63, R56, 0x96, !PT ;  /* 0x0000003f3c387212 */ /* 0x000fe400078e9638 */
[----:B------:R-:W-:Y:S01]  /*15c40*/  LOP3.LUT R57, R58, R55, R50, 0xe8, !PT ;  /* 0x000000373a397212 */ /* 0x000fe200078ee832 */
[----:B------:R-:W-:Y:S01]  /*15c50*/  IMAD.IADD R61, R61, 0x1, R64 ;  /* 0x000000013d3d7824 */ /* 0x000fe200078e0240 */
[C-C-:B------:R-:W-:Y:S02]  /*15c60*/  SHF.L.W.U32.HI R60, R37.reuse, 0xf, R37.reuse ;  /* 0x0000000f253c7819 */ /* 0x140fe40000010e25 */
[----:B------:R-:W-:Y:S02]  /*15c70*/  SHF.L.W.U32.HI R63, R37, 0xd, R37 ;  /* 0x0000000d253f7819 */ /* 0x000fe40000010e25 */
[----:B------:R-:W-:Y:S02]  /*15c80*/  IADD3 R57, PT, PT, R64, R56, R57 ;  /* 0x0000003840397210 */ /* 0x000fe40007ffe039 */
        /* <DEDUP_REMOVED lines=8> */
[----:B------:R-:W-:Y:S02]  /*15d10*/  SHF.R.U32.HI R54, RZ, 0x3, R36 ;  /* 0x00000003ff367819 */ /* 0x000fe40000011624 */
[----:B------:R-:W-:Y:S02]  /*15d20*/  IADD3 R67, PT, PT, R65, R64, R20 ;  /* 0x0000004041437210 */ /* 0x000fe40007ffe014 */
[----:B------:R-:W-:Y:S02]  /*15d30*/  LOP3.LUT R56, R54, R56, R63, 0x96, !PT ;  /* 0x0000003836387212 */ /* 0x000fe400078e963f */
[----:B------:R-:W-:Y:S02]  /*15d40*/  IADD3 R63, PT, PT, R32, R62, R39 ;  /* 0x0000003e203f7210 */ /* 0x000fe40007ffe027 */
[----:B------:R-:W-:-:S02]  /*15d50*/  SHF.L.W.U32.HI R32, R57, 0x1e, R57 ;  /* 0x0000001e39207819 */ /* 0x000fc40000010e39 */
[C-C-:B------:R-:W-:Y:S02]  /*15d60*/  SHF.L.W.U32.HI R65, R57.reuse, 0x13, R57.reuse ;  /* 0x0000001339417819 */ /* 0x140fe40000010e39 */
[----:B------:R-:W-:Y:S02]  /*15d70*/  SHF.L.W.U32.HI R54, R57, 0xa, R57 ;  /* 0x0000000a39367819 */ /* 0x000fe40000010e39 */
[----:B------:R-:W-:Y:S02]  /*15d80*/  IADD3 R67, PT, PT, R67, -0x1b64963f, R48 ;  /* 0xe49b69c143437810 */ /* 0x000fe40007ffe030 */
[----:B------:R-:W-:Y:S01]  /*15d90*/  LOP3.LUT R65, R54, R65, R32, 0x96, !PT ;  /* 0x0000004136417212 */ /* 0x000fe200078e9620 */
[----:B------:R-:W-:Y:S01]  /*15da0*/  IMAD.IADD R32, R52, 0x1, R63 ;  /* 0x0000000134207824 */ /* 0x000fe200078e023f */
[----:B------:R-:W-:Y:S01]  /*15db0*/  LOP3.LUT R54, R55, R50, R57, 0xe8, !PT ;  /* 0x0000003237367212 */ /* 0x000fe200078ee839 */
[----:B------:R-:W-:Y:S01]  /*15dc0*/  IMAD.IADD R58, R58, 0x1, R67 ;  /* 0x000000013a3a7824 */ /* 0x000fe200078e0243 */
[----:B------:R-:W-:-:S02]  /*15dd0*/  IADD3 R60, PT, PT, R30, R60, R43 ;  /* 0x0000003c1e3c7210 */ /* 0x000fc40007ffe02b */
[C-C-:B------:R-:W-:Y:S02]  /*15de0*/  SHF.L.W.U32.HI R62, R32.reuse, 0xf, R32.reuse ;  /* 0x0000000f203e7819 */ /* 0x140fe40000010e20 */
[----:B------:R-:W-:Y:S01]  /*15df0*/  SHF.L.W.U32.HI R63, R32, 0xd, R32 ;  /* 0x0000000d203f7819 */ /* 0x000fe20000010e20 */
[----:B------:R-:W-:Y:S01]  /*15e00*/  IMAD.IADD R49, R49, 0x1, R60 ;  /* 0x0000000131317824 */ /* 0x000fe200078e023c */
[----:B------:R-:W-:Y:S02]  /*15e10*/  SHF.R.U32.HI R48, RZ, 0xa, R32 ;  /* 0x0000000aff307819 */ /* 0x000fe40000011620 */
[--C-:B------:R-:W-:Y:S02]  /*15e20*/  SHF.L.W.U32.HI R52, R58, 0x7, R58.reuse ;  /* 0x000000073a347819 */ /* 0x100fe40000010e3a */
[----:B------:R-:W-:Y:S02]  /*15e30*/  LOP3.LUT R62, R48, R62, R63, 0x96, !PT ;  /* 0x0000003e303e7212 */ /* 0x000fe400078e963f */
[----:B------:R-:W-:-:S02]  /*15e40*/  SHF.L.W.U32.HI R48, R58, 0x1a, R58 ;  /* 0x0000001a3a307819 */ /* 0x000fc40000010e3a */
[----:B------:R-:W-:Y:S02]  /*15e50*/  SHF.L.W.U32.HI R63, R58, 0x15, R58 ;  /* 0x000000153a3f7819 */ /* 0x000fe40000010e3a */
[----:B------:R-:W-:Y:S02]  /*15e60*/  IADD3 R54, PT, PT, R67, R65, R54 ;  /* 0x0000004143367210 */ /* 0x000fe40007ffe036 */
[----:B------:R-:W-:Y:S02]  /*15e70*/  LOP3.LUT R64, R52, R48, R63, 0x96, !PT ;  /* 0x0000003034407212 */ /* 0x000fe400078e963f */
[C-C-:B------:R-:W-:Y:S02]  /*15e80*/  SHF.L.W.U32.HI R52, R34.reuse, 0x19, R34.reuse ;  /* 0x0000001922347819 */ /* 0x140fe40000010e22 */
[--C-:B------:R-:W-:Y:S02]  /*15e90*/  SHF.L.W.U32.HI R63, R34, 0xe, R34.reuse ;  /* 0x0000000e223f7819 */ /* 0x100fe40000010e22 */
[----:B------:R-:W-:-:S02]  /*15ea0*/  SHF.R.U32.HI R48, RZ, 0x3, R34 ;  /* 0x00000003ff307819 */ /* 0x000fc40000011622 */
[----:B------:R-:W-:Y:S02]  /*15eb0*/  SHF.L.W.U32.HI R30, R54, 0x1e, R54 ;  /* 0x0000001e361e7819 */ /* 0x000fe40000010e36 */
[----:B------:R-:W-:Y:S02]  /*15ec0*/  LOP3.LUT R52, R48, R52, R63, 0x96, !PT ;  /* 0x0000003430347212 */ /* 0x000fe400078e963f */
[----:B------:R-:W-:Y:S02]  /*15ed0*/  LOP3.LUT R63, R61, R58, R44, 0xe2, !PT ;  /* 0x0000003a3d3f7212 */ /* 0x000fe400078ee22c */
[C---:B------:R-:W-:Y:S02]  /*15ee0*/  SHF.L.W.U32.HI R48, R54.reuse, 0xa, R54 ;  /* 0x0000000a36307819 */ /* 0x040fe40000010e36 */
[----:B------:R-:W-:Y:S02]  /*15ef0*/  IADD3 R64, PT, PT, R63, R64, R36 ;  /* 0x000000403f407210 */ /* 0x000fe40007ffe024 */
[----:B------:R-:W-:-:S02]  /*15f00*/  SHF.L.W.U32.HI R63, R54, 0x13, R54 ;  /* 0x00000013363f7819 */ /* 0x000fc40000010e36 */
[----:B------:R-:W-:Y:S02]  /*15f10*/  IADD3 R64, PT, PT, R64, -0x1041b87a, R53 ;  /* 0xefbe478640407810 */ /* 0x000fe40007ffe035 */
[----:B------:R-:W-:Y:S02]  /*15f20*/  LOP3.LUT R30, R48, R63, R30, 0x96, !PT ;  /* 0x0000003f301e7212 */ /* 0x000fe400078e961e */
[----:B------:R-:W-:Y:S01]  /*15f30*/  LOP3.LUT R53, R50, R57, R54, 0xe8, !PT ;  /* 0x0000003932357212 */ /* 0x000fe200078ee836 */
[----:B------:R-:W-:Y:S01]  /*15f40*/  IMAD.IADD R55, R55, 0x1, R64 ;  /* 0x0000000137377824 */ /* 0x000fe200078e0240 */
[C---:B------:R-:W-:Y:S02]  /*15f50*/  SHF.L.W.U32.HI R60, R49.reuse, 0xf, R49 ;  /* 0x0000000f313c7819 */ /* 0x040fe40000010e31 */
[----:B------:R-:W-:Y:S02]  /*15f60*/  IADD3 R53, PT, PT, R64, R30, R53 ;  /* 0x0000001e40357210 */ /* 0x000fe40007ffe035 */
[----:B------:R-:W-:-:S02]  /*15f70*/  SHF.L.W.U32.HI R63, R49, 0xd, R49 ;  /* 0x0000000d313f7819 */ /* 0x000fc40000010e31 */
[----:B------:R-:W-:Y:S02]  /*15f80*/  SHF.R.U32.HI R30, RZ, 0xa, R49 ;  /* 0x0000000aff1e7819 */ /* 0x000fe40000011631 */
[C---:B------:R-:W-:Y:S02]  /*15f90*/  SHF.L.W.U32.HI R48, R55.reuse, 0x7, R55 ;  /* 0x0000000737307819 */ /* 0x040fe40000010e37 */
[----:B------:R-:W-:Y:S02]  /*15fa0*/  LOP3.LUT R60, R30, R60, R63, 0x96, !PT ;  /* 0x0000003c1e3c7212 */ /* 0x000fe400078e963f */
[C-C-:B------:R-:W-:Y:S02]  /*15fb0*/  SHF.L.W.U32.HI R30, R55.reuse, 0x1a, R55.reuse ;  /* 0x0000001a371e7819 */ /* 0x140fe40000010e37 */
[----:B------:R-:W-:Y:S02]  /*15fc0*/  SHF.L.W.U32.HI R63, R55, 0x15, R55 ;  /* 0x00000015373f7819 */ /* 0x000fe40000010e37 */
[----:B------:R-:W-:-:S02]  /*15fd0*/  IADD3 R51, PT, PT, R51, R62, R41 ;  /* 0x0000003e33337210 */ /* 0x000fc40007ffe029 */
[----:B------:R-:W-:Y:S02]  /*15fe0*/  LOP3.LUT R64, R48, R30, R63, 0x96, !PT ;  /* 0x0000001e30407212 */ /* 0x000fe400078e963f */
[C-C-:B------:R-:W-:Y:S02]  /*15ff0*/  SHF.L.W.U32.HI R48, R23.reuse, 0x19, R23.reuse ;  /* 0x0000001917307819 */ /* 0x140fe40000010e17 */
[--C-:B------:R-:W-:Y:S02]  /*16000*/  SHF.L.W.U32.HI R63, R23, 0xe, R23.reuse ;  /* 0x0000000e173f7819 */ /* 0x100fe40000010e17 */
[----:B------:R-:W-:Y:S02]  /*16010*/  SHF.R.U32.HI R30, RZ, 0x3, R23 ;  /* 0x00000003ff1e7819 */ /* 0x000fe40000011617 */
[----:B------:R-:W-:Y:S02]  /*16020*/  SHF.L.W.U32.HI R62, R53, 0xa, R53 ;  /* 0x0000000a353e7819 */ /* 0x000fe40000010e35 */
[----:B------:R-:W-:-:S02]  /*16030*/  LOP3.LUT R48, R30, R48, R63, 0x96, !PT ;  /* 0x000000301e307212 */ /* 0x000fc400078e963f */
[----:B------:R-:W-:Y:S02]  /*16040*/  LOP3.LUT R63, R58, R55, R61, 0xe2, !PT ;  /* 0x000000373a3f7212 */ /* 0x000fe400078ee23d */
[--C-:B------:R-:W-:Y:S02]  /*16050*/  SHF.L.W.U32.HI R30, R53, 0x1e, R53.reuse ;  /* 0x0000001e351e7819 */ /* 0x100fe40000010e35 */
[----:B------:R-:W-:Y:S02]  /*16060*/  IADD3 R65, PT, PT, R63, R64, R34 ;  /* 0x000000403f417210 */ /* 0x000fe40007ffe022 */
[----:B------:R-:W-:Y:S02]  /*16070*/  SHF.L.W.U32.HI R63, R53, 0x13, R53 ;  /* 0x00000013353f7819 */ /* 0x000fe40000010e35 */
[----:B------:R-:W-:Y:S02]  /*16080*/  IADD3 R65, PT, PT, R65, 0xfc19dc6, R44 ;  /* 0x0fc19dc641417810 */ /* 0x000fe40007ffe02c */
        /* <DEDUP_REMOVED lines=12> */
[C-C-:B------:R-:W-:Y:S02]  /*16150*/  SHF.L.W.U32.HI R51, R50.reuse, 0x15, R50.reuse ;  /* 0x0000001532337819 */ /* 0x140fe40000010e32 */
[----:B------:R-:W-:Y:S02]  /*16160*/  SHF.L.W.U32.HI R63, R50, 0x7, R50 ;  /* 0x00000007323f7819 */ /* 0x000fe40000010e32 */
[----:B------:R-:W-:Y:S02]  /*16170*/  LOP3.LUT R60, R55, R50, R58, 0xe2, !PT ;  /* 0x00000032373c7212 */ /* 0x000fe400078ee23a */
[----:B------:R-:W-:Y:S02]  /*16180*/  LOP3.LUT R64, R63, R44, R51, 0x96, !PT ;  /* 0x0000002c3f407212 */ /* 0x000fe400078e9633 */
[C-C-:B------:R-:W-:Y:S02]  /*16190*/  SHF.L.W.U32.HI R44, R40.reuse, 0x19, R40.reuse ;  /* 0x00000019282c7819 */ /* 0x140fe40000010e28 */
[----:B------:R-:W-:-:S02]  /*161a0*/  SHF.L.W.U32.HI R51, R40, 0xe, R40 ;  /* 0x0000000e28337819 */ /* 0x000fc40000010e28 */
[----:B------:R-:W-:Y:S02]  /*161b0*/  SHF.R.U32.HI R63, RZ, 0x3, R40 ;  /* 0x00000003ff3f7819 */ /* 0x000fe40000011628 */
[----:B------:R-:W-:Y:S02]  /*161c0*/  IADD3 R64, PT, PT, R60, R64, R23 ;  /* 0x000000403c407210 */ /* 0x000fe40007ffe017 */
[----:B------:R-:W-:Y:S02]  /*161d0*/  LOP3.LUT R44, R63, R44, R51, 0x96, !PT ;  /* 0x0000002c3f2c7212 */ /* 0x000fe400078e9633 */
[C-C-:B------:R-:W-:Y:S02]  /*161e0*/  SHF.L.W.U32.HI R51, R46.reuse, 0x1e, R46.reuse ;  /* 0x0000001e2e337819 */ /* 0x140fe40000010e2e */
        /* <DEDUP_REMOVED lines=10> */
[----:B------:R-:W-:Y:S02]  /*16290*/  SHF.L.W.U32.HI R64, R57, 0x15, R57 ;  /* 0x0000001539407819 */ /* 0x000fe40000010e39 */
        /* <DEDUP_REMOVED lines=10> */
[----:B------:R-:W-:Y:S02]  /*16340*/  IADD3 R61, PT, PT, R20, R62, R31 ;  /* 0x0000003e143d7210 */ /* 0x000fe40007ffe01f */
[----:B------:R-:W-:Y:S02]  /*16350*/  IADD3 R65, PT, PT, R65, 0x2de92c6f, R58 ;  /* 0x2de92c6f41417810 */ /* 0x000fe40007ffe03a */
[C---:B------:R-:W-:Y:S01]  /*16360*/  SHF.L.W.U32.HI R20, R51.reuse, 0x1e, R51 ;  /* 0x0000001e33147819 */ /* 0x040fe20000010e33 */
[----:B------:R-:W-:Y:S01]  /*16370*/  IMAD.IADD R56, R56, 0x1, R61 ;  /* 0x0000000138387824 */ /* 0x000fe200078e023d */
[C---:B------:R-:W-:Y:S01]  /*16380*/  SHF.L.W.U32.HI R63, R51.reuse, 0x13, R51 ;  /* 0x00000013333f7819 */ /* 0x040fe20000010e33 */
[----:B------:R-:W-:Y:S01]  /*16390*/  IMAD.IADD R58, R54, 0x1, R65 ;  /* 0x00000001363a7824 */ /* 0x000fe200078e0241 */
[----:B------:R-:W-:Y:S02]  /*163a0*/  SHF.L.W.U32.HI R62, R51, 0xa, R51 ;  /* 0x0000000a333e7819 */ /* 0x000fe40000010e33 */
[----:B------:R-:W-:-:S02]  /*163b0*/  SHF.L.W.U32.HI R61, R56, 0xf, R56 ;  /* 0x0000000f383d7819 */ /* 0x000fc40000010e38 */
[----:B------:R-:W-:Y:S02]  /*163c0*/  LOP3.LUT R63, R62, R63, R20, 0x96, !PT ;  /* 0x0000003f3e3f7212 */ /* 0x000fe400078e9614 */
[----:B------:R-:W-:Y:S02]  /*163d0*/  LOP3.LUT R20, R53, R46, R51, 0xe8, !PT ;  /* 0x0000002e35147212 */ /* 0x000fe400078ee833 */
[--C-:B------:R-:W-:Y:S02]  /*163e0*/  SHF.L.W.U32.HI R54, R56, 0xd, R56.reuse ;  /* 0x0000000d38367819 */ /* 0x100fe40000010e38 */
[----:B------:R-:W-:Y:S02]  /*163f0*/  SHF.R.U32.HI R62, RZ, 0xa, R56 ;  /* 0x0000000aff3e7819 */ /* 0x000fe40000011638 */
[----:B------:R-:W-:Y:S02]  /*16400*/  IADD3 R20, PT, PT, R65, R63, R20 ;  /* 0x0000003f41147210 */ /* 0x000fe40007ffe014 */
[----:B------:R-:W-:-:S02]  /*16410*/  LOP3.LUT R61, R62, R61, R54, 0x96, !PT ;  /* 0x0000003d3e3d7212 */ /* 0x000fc400078e9636 */
[C-C-:B------:R-:W-:Y:S02]  /*16420*/  SHF.L.W.U32.HI R54, R58.reuse, 0x1a, R58.reuse ;  /* 0x0000001a3a367819 */ /* 0x140fe40000010e3a */
[C-C-:B------:R-:W-:Y:S02]  /*16430*/  SHF.L.W.U32.HI R63, R58.reuse, 0x15, R58.reuse ;  /* 0x000000153a3f7819 */ /* 0x140fe40000010e3a */
[----:B------:R-:W-:Y:S02]  /*16440*/  SHF.L.W.U32.HI R62, R58, 0x7, R58 ;  /* 0x000000073a3e7819 */ /* 0x000fe40000010e3a */
[----:B------:R-:W-:Y:S02]  /*16450*/  SHF.L.W.U32.HI R65, R20, 0x13, R20 ;  /* 0x0000001314417819 */ /* 0x000fe40000010e14 */
[----:B------:R-:W-:Y:S02]  /*16460*/  LOP3.LUT R64, R62, R54, R63, 0x96, !PT ;  /* 0x000000363e407212 */ /* 0x000fe400078e963f */
[----:B------:R-:W-:-:S02]  /*16470*/  SHF.L.W.U32.HI R54, R43, 0x19, R43 ;  /* 0x000000192b367819 */ /* 0x000fc40000010e2b */
[--C-:B------:R-:W-:Y:S02]  /*16480*/  SHF.L.W.U32.HI R63, R43, 0xe, R43.reuse ;  /* 0x0000000e2b3f7819 */ /* 0x100fe40000010e2b */
[----:B------:R-:W-:Y:S02]  /*16490*/  SHF.R.U32.HI R62, RZ, 0x3, R43 ;  /* 0x00000003ff3e7819 */ /* 0x000fe4000001162b */
[----:B------:R-:W-:Y:S02]  /*164a0*/  IADD3 R61, PT, PT, R34, R61, R37 ;  /* 0x0000003d223d7210 */ /* 0x000fe40007ffe025 */
[----:B------:R-:W-:Y:S02]  /*164b0*/  LOP3.LUT R54, R62, R54, R63, 0x96, !PT ;  /* 0x000000363e367212 */ /* 0x000fe400078e963f */
[----:B------:R-:W-:Y:S01]  /*164c0*/  IADD3 R63, PT, PT, R36, R60, R47 ;  /* 0x0000003c243f7210 */ /* 0x000fe20007ffe02f */
[----:B------:R-:W-:Y:S01]  /*164d0*/  IMAD.IADD R48, R48, 0x1, R61 ;  /* 0x0000000130307824 */ /* 0x000fe200078e023d */
[----:B------:R-:W-:-:S02]  /*164e0*/  LOP3.LUT R36, R57, R58, R50, 0xe2, !PT ;  /* 0x0000003a39247212 */ /* 0x000fc400078ee232 */
[--C-:B------:R-:W-:Y:S01]  /*164f0*/  SHF.L.W.U32.HI R60, R20, 0xa, R20.reuse ;  /* 0x0000000a143c7819 */ /* 0x100fe20000010e14 */
[----:B------:R-:W-:Y:S01]  /*16500*/  IMAD.IADD R52, R52, 0x1, R63 ;  /* 0x0000000134347824 */ /* 0x000fe200078e023f */
[----:B------:R-:W-:Y:S02]  /*16510*/  IADD3 R64, PT, PT, R36, R64, R39 ;  /* 0x0000004024407210 */ /* 0x000fe40007ffe027 */
[----:B------:R-:W-:Y:S02]  /*16520*/  SHF.L.W.U32.HI R36, R20, 0x1e, R20 ;  /* 0x0000001e14247819 */ /* 0x000fe40000010e14 */
[----:B------:R-:W-:Y:S02]  /*16530*/  IADD3 R64, PT, PT, R64, 0x4a7484aa, R55 ;  /* 0x4a7484aa40407810 */ /* 0x000fe40007ffe037 */
[----:B------:R-:W-:Y:S02]  /*16540*/  LOP3.LUT R36, R60, R65, R36, 0x96, !PT ;  /* 0x000000413c247212 */ /* 0x000fe400078e9624 */
[----:B------:R-:W-:Y:S01]  /*16550*/  LOP3.LUT R55, R46, R51, R20, 0xe8, !PT ;  /* 0x000000332e377212 */ /* 0x000fe200078ee814 */
[----:B------:R-:W-:Y:S01]  /*16560*/  IMAD.IADD R53, R53, 0x1, R64 ;  /* 0x0000000135357824 */ /* 0x000fe200078e0240 */
[----:B------:R-:W-:-:S02]  /*16570*/  SHF.L.W.U32.HI R60, R52, 0xf, R52 ;  /* 0x0000000f343c7819 */ /* 0x000fc40000010e34 */
[----:B------:R-:W-:Y:S02]  /*16580*/  IADD3 R55, PT, PT, R64, R36, R55 ;  /* 0x0000002440377210 */ /* 0x000fe40007ffe037 */
[--C-:B------:R-:W-:Y:S02]  /*16590*/  SHF.L.W.U32.HI R63, R52, 0xd, R52.reuse ;  /* 0x0000000d343f7819 */ /* 0x100fe40000010e34 */
[----:B------:R-:W-:Y:S02]  /*165a0*/  SHF.R.U32.HI R36, RZ, 0xa, R52 ;  /* 0x0000000aff247819 */ /* 0x000fe40000011634 */
[C---:B------:R-:W-:Y:S02]  /*165b0*/  SHF.L.W.U32.HI R62, R53.reuse, 0x7, R53 ;  /* 0x00000007353e7819 */ /* 0x040fe40000010e35 */
[----:B------:R-:W-:Y:S02]  /*165c0*/  LOP3.LUT R60, R36, R60, R63, 0x96, !PT ;  /* 0x0000003c243c7212 */ /* 0x000fe400078e963f */
[----:B------:R-:W-:-:S02]  /*165d0*/  SHF.L.W.U32.HI R36, R53, 0x1a, R53 ;  /* 0x0000001a35247819 */ /* 0x000fc40000010e35 */
[----:B------:R-:W-:Y:S02]  /*165e0*/  SHF.L.W.U32.HI R63, R53, 0x15, R53 ;  /* 0x00000015353f7819 */ /* 0x000fe40000010e35 */
[----:B------:R-:W-:Y:S02]  /*165f0*/  LOP3.LUT R34, R58, R53, R57, 0xe2, !PT ;  /* 0x000000353a227212 */ /* 0x000fe400078ee239 */
[----:B------:R-:W-:Y:S02]  /*16600*/  LOP3.LUT R64, R62, R36, R63, 0x96, !PT ;  /* 0x000000243e407212 */ /* 0x000fe400078e963f */
[C-C-:B------:R-:W-:Y:S02]  /*16610*/  SHF.L.W.U32.HI R36, R41.reuse, 0x19, R41.reuse ;  /* 0x0000001929247819 */ /* 0x140fe40000010e29 */
[--C-:B------:R-:W-:Y:S02]  /*16620*/  SHF.L.W.U32.HI R63, R41, 0xe, R41.reuse ;  /* 0x0000000e293f7819 */ /* 0x100fe40000010e29 */
[----:B------:R-:W-:-:S02]  /*16630*/  SHF.R.U32.HI R62, RZ, 0x3, R41 ;  /* 0x00000003ff3e7819 */ /* 0x000fc40000011629 */
[----:B------:R-:W-:Y:S02]  /*16640*/  IADD3 R65, PT, PT, R34, R64, R43 ;  /* 0x0000004022417210 */ /* 0x000fe40007ffe02b */
[----:B------:R-:W-:Y:S02]  /*16650*/  LOP3.LUT R36, R62, R36, R63, 0x96, !PT ;  /* 0x000000243e247212 */ /* 0x000fe400078e963f */
[----:B------:R-:W-:Y:S02]  /*16660*/  IADD3 R65, PT, PT, R65, 0x5cb0a9dc, R50 ;  /* 0x5cb0a9dc41417810 */ /* 0x000fe40007ffe032 */
[C-C-:B------:R-:W-:Y:S02]  /*16670*/  SHF.L.W.U32.HI R34, R55.reuse, 0x1e, R55.reuse ;  /* 0x0000001e37227819 */ /* 0x140fe40000010e37 */
[C---:B------:R-:W-:Y:S01]  /*16680*/  SHF.L.W.U32.HI R63, R55.reuse, 0x13, R55 ;  /* 0x00000013373f7819 */ /* 0x040fe20000010e37 */
[----:B------:R-:W-:Y:S01]  /*16690*/  IMAD.IADD R50, R46, 0x1, R65 ;  /* 0x000000012e327824 */ /* 0x000fe200078e0241 */
[----:B------:R-:W-:-:S02]  /*166a0*/  SHF.L.W.U32.HI R62, R55, 0xa, R55 ;  /* 0x0000000a373e7819 */ /* 0x000fc40000010e37 */
[----:B------:R-:W-:Y:S02]  /*166b0*/  SHF.L.W.U32.HI R61, R48, 0xf, R48 ;  /* 0x0000000f303d7819 */ /* 0x000fe40000010e30 */
[----:B------:R-:W-:Y:S02]  /*166c0*/  LOP3.LUT R63, R62, R63, R34, 0x96, !PT ;  /* 0x0000003f3e3f7212 */ /* 0x000fe400078e9622 */
[----:B------:R-:W-:Y:S02]  /*166d0*/  LOP3.LUT R34, R51, R20, R55, 0xe8, !PT ;  /* 0x0000001433227212 */ /* 0x000fe400078ee837 */
[--C-:B------:R-:W-:Y:S02]  /*166e0*/  SHF.L.W.U32.HI R46, R48, 0xd, R48.reuse ;  /* 0x0000000d302e7819 */ /* 0x100fe40000010e30 */
[----:B------:R-:W-:Y:S02]  /*166f0*/  SHF.R.U32.HI R62, RZ, 0xa, R48 ;  /* 0x0000000aff3e7819 */ /* 0x000fe40000011630 */
[----:B------:R-:W-:-:S02]  /*16700*/  IADD3 R34, PT, PT, R65, R63, R34 ;  /* 0x0000003f41227210 */ /* 0x000fc40007ffe022 */
[----:B------:R-:W-:Y:S02]  /*16710*/  LOP3.LUT R61, R62, R61, R46, 0x96, !PT ;  /* 0x0000003d3e3d7212 */ /* 0x000fe400078e962e */
[C-C-:B------:R-:W-:Y:S02]  /*16720*/  SHF.L.W.U32.HI R46, R50.reuse, 0x1a, R50.reuse ;  /* 0x0000001a322e7819 */ /* 0x140fe40000010e32 */
[C-C-:B------:R-:W-:Y:S02]  /*16730*/  SHF.L.W.U32.HI R63, R50.reuse, 0x15, R50.reuse ;  /* 0x00000015323f7819 */ /* 0x140fe40000010e32 */
[----:B------:R-:W-:Y:S02]  /*16740*/  SHF.L.W.U32.HI R62, R50, 0x7, R50 ;  /* 0x00000007323e7819 */ /* 0x000fe40000010e32 */
[----:B------:R-:W-:Y:S02]  /*16750*/  IADD3 R23, PT, PT, R23, R60, R32 ;  /* 0x0000003c17177210 */ /* 0x000fe40007ffe020 */
[----:B------:R-:W-:-:S02]  /*16760*/  LOP3.LUT R64, R62, R46, R63, 0x96, !PT ;  /* 0x0000002e3e407212 */ /* 0x000fc400078e963f */
[C---:B------:R-:W-:Y:S01]  /*16770*/  SHF.L.W.U32.HI R46, R45.reuse, 0x19, R45 ;  /* 0x000000192d2e7819 */ /* 0x040fe20000010e2d */
[----:B------:R-:W-:Y:S01]  /*16780*/  IMAD.IADD R44, R44, 0x1, R23 ;  /* 0x000000012c2c7824 */ /* 0x000fe200078e0217 */
[--C-:B------:R-:W-:Y:S02]  /*16790*/  SHF.L.W.U32.HI R63, R45, 0xe, R45.reuse ;  /* 0x0000000e2d3f7819 */ /* 0x100fe40000010e2d */
[----:B------:R-:W-:Y:S02]  /*167a0*/  SHF.R.U32.HI R62, RZ, 0x3, R45 ;  /* 0x00000003ff3e7819 */ /* 0x000fe4000001162d */
[----:B------:R-:W-:Y:S02]  /*167b0*/  LOP3.LUT R60, R53, R50, R58, 0xe2, !PT ;  /* 0x00000032353c7212 */ /* 0x000fe400078ee23a */
[----:B------:R-:W-:Y:S02]  /*167c0*/  LOP3.LUT R46, R62, R46, R63, 0x96, !PT ;  /* 0x0000002e3e2e7212 */ /* 0x000fe400078e963f */
[----:B------:R-:W-:-:S02]  /*167d0*/  IADD3 R64, PT, PT, R60, R64, R41 ;  /* 0x000000403c407210 */ /* 0x000fc40007ffe029 */
[C-C-:B------:R-:W-:Y:S02]  /*167e0*/  SHF.L.W.U32.HI R60, R34.reuse, 0x1e, R34.reuse ;  /* 0x0000001e223c7819 */ /* 0x140fe40000010e22 */
[C-C-:B------:R-:W-:Y:S02]  /*167f0*/  SHF.L.W.U32.HI R63, R34.reuse, 0x13, R34.reuse ;  /* 0x00000013223f7819 */ /* 0x140fe40000010e22 */
        /* <DEDUP_REMOVED lines=13> */
[----:B------:R-:W-:Y:S02]  /*168d0*/  IADD3 R40, PT, PT, R40, R61, R49 ;  /* 0x0000003d28287210 */ /* 0x000fe40007ffe031 */
[----:B------:R-:W-:Y:S02]  /*168e0*/  LOP3.LUT R64, R63, R57, R62, 0x96, !PT ;  /* 0x000000393f407212 */ /* 0x000fe400078e963e */
[--C-:B------:R-:W-:Y:S01]  /*168f0*/  SHF.L.W.U32.HI R57, R31, 0x19, R31.reuse ;  /* 0x000000191f397819 */ /* 0x100fe20000010e1f */
[----:B------:R-:W-:Y:S01]  /*16900*/  IMAD.IADD R40, R59, 0x1, R40 ;  /* 0x000000013b287824 */ /* 0x000fe200078e0228 */
        /* <DEDUP_REMOVED lines=22> */
[C---:B------:R-:W-:Y:S01]  /*16a70*/  SHF.L.W.U32.HI R59, R47.reuse, 0x19, R47 ;  /* 0x000000192f3b7819 */ /* 0x040fe20000010e2f */
[----:B------:R-:W-:Y:S01]  /*16a80*/  IMAD.IADD R39, R54, 0x1, R39 ;  /* 0x0000000136277824 */ /* 0x000fe200078e0227 */
[--C-:B------:R-:W-:Y:S02]  /*16a90*/  SHF.L.W.U32.HI R62, R47, 0xe, R47.reuse ;  /* 0x0000000e2f3e7819 */ /* 0x100fe40000010e2f */
[----:B------:R-:W-:Y:S02]  /*16aa0*/  SHF.R.U32.HI R63, RZ, 0x3, R47 ;  /* 0x00000003ff3f7819 */ /* 0x000fe4000001162f */
[----:B------:R-:W-:Y:S02]  /*16ab0*/  LOP3.LUT R60, R51, R20, R50, 0xe2, !PT ;  /* 0x00000014333c7212 */ /* 0x000fe400078ee232 */
[----:B------:R-:W-:-:S02]  /*16ac0*/  LOP3.LUT R59, R63, R59, R62, 0x96, !PT ;  /* 0x0000003b3f3b7212 */ /* 0x000fc400078e963e */
[----:B------:R-:W-:Y:S02]  /*16ad0*/  IADD3 R64, PT, PT, R60, R64, R31 ;  /* 0x000000403c407210 */ /* 0x000fe40007ffe01f */
[C-C-:B------:R-:W-:Y:S02]  /*16ae0*/  SHF.L.W.U32.HI R60, R58.reuse, 0x1e, R58.reuse ;  /* 0x0000001e3a3c7819 */ /* 0x140fe40000010e3a */
[C-C-:B------:R-:W-:Y:S02]  /*16af0*/  SHF.L.W.U32.HI R63, R58.reuse, 0x13, R58.reuse ;  /* 0x000000133a3f7819 */ /* 0x140fe40000010e3a */
[----:B------:R-:W-:Y:S02]  /*16b00*/  SHF.L.W.U32.HI R62, R58, 0xa, R58 ;  /* 0x0000000a3a3e7819 */ /* 0x000fe40000010e3a */
[----:B------:R-:W-:Y:S02]  /*16b10*/  IADD3 R64, PT, PT, R64, -0x57ce3993, R53 ;  /* 0xa831c66d40407810 */ /* 0x000fe40007ffe035 */
[----:B------:R-:W-:-:S02]  /*16b20*/  LOP3.LUT R60, R62, R63, R60, 0x96, !PT ;  /* 0x0000003f3e3c7212 */ /* 0x000fc400078e963c */
[----:B------:R-:W-:Y:S01]  /*16b30*/  LOP3.LUT R53, R34, R23, R58, 0xe8, !PT ;  /* 0x0000001722357212 */ /* 0x000fe200078ee83a */
[----:B------:R-:W-:Y:S01]  /*16b40*/  IMAD.IADD R55, R55, 0x1, R64 ;  /* 0x0000000137377824 */ /* 0x000fe200078e0240 */
[C---:B------:R-:W-:Y:S02]  /*16b50*/  SHF.L.W.U32.HI R63, R39.reuse, 0xd, R39 ;  /* 0x0000000d273f7819 */ /* 0x040fe40000010e27 */
[----:B------:R-:W-:Y:S02]  /*16b60*/  IADD3 R53, PT, PT, R64, R60, R53 ;  /* 0x0000003c40357210 */ /* 0x000fe40007ffe035 */
[--C-:B------:R-:W-:Y:S02]  /*16b70*/  SHF.L.W.U32.HI R60, R39, 0xf, R39.reuse ;  /* 0x0000000f273c7819 */ /* 0x100fe40000010e27 */
[----:B------:R-:W-:Y:S02]  /*16b80*/  SHF.R.U32.HI R54, RZ, 0xa, R39 ;  /* 0x0000000aff367819 */ /* 0x000fe40000011627 */
[----:B------:R-:W-:-:S02]  /*16b90*/  SHF.L.W.U32.HI R62, R55, 0x7, R55 ;  /* 0x00000007373e7819 */ /* 0x000fc40000010e37 */
[----:B------:R-:W-:Y:S02]  /*16ba0*/  LOP3.LUT R60, R54, R60, R63, 0x96, !PT ;  /* 0x0000003c363c7212 */ /* 0x000fe400078e963f */
[C-C-:B------:R-:W-:Y:S02]  /*16bb0*/  SHF.L.W.U32.HI R54, R55.reuse, 0x1a, R55.reuse ;  /* 0x0000001a37367819 */ /* 0x140fe40000010e37 */
[----:B------:R-:W-:Y:S02]  /*16bc0*/  SHF.L.W.U32.HI R63, R55, 0x15, R55 ;  /* 0x00000015373f7819 */ /* 0x000fe40000010e37 */
[----:B------:R-:W-:Y:S02]  /*16bd0*/  IADD3 R61, PT, PT, R43, R61, R38 ;  /* 0x0000003d2b3d7210 */ /* 0x000fe40007ffe026 */
[----:B------:R-:W-:Y:S02]  /*16be0*/  LOP3.LUT R64, R62, R54, R63, 0x96, !PT ;  /* 0x000000363e407212 */ /* 0x000fe400078e963f */
[C---:B------:R-:W-:Y:S01]  /*16bf0*/  SHF.L.W.U32.HI R54, R37.reuse, 0x19, R37 ;  /* 0x0000001925367819 */ /* 0x040fe20000010e25 */
[----:B------:R-:W-:Y:S01]  /*16c00*/  IMAD.IADD R36, R36, 0x1, R61 ;  /* 0x0000000124247824 */ /* 0x000fe200078e023d */
[----:B------:R-:W-:-:S02]  /*16c10*/  SHF.L.W.U32.HI R63, R37, 0xe, R37 ;  /* 0x0000000e253f7819 */ /* 0x000fc40000010e25 */
[----:B------:R-:W-:Y:S02]  /*16c20*/  SHF.R.U32.HI R62, RZ, 0x3, R37 ;  /* 0x00000003ff3e7819 */ /* 0x000fe40000011625 */
[C---:B------:R-:W-:Y:S02]  /*16c30*/  SHF.L.W.U32.HI R43, R53.reuse, 0x1e, R53 ;  /* 0x0000001e352b7819 */ /* 0x040fe40000010e35 */
[----:B------:R-:W-:Y:S02]  /*16c40*/  LOP3.LUT R54, R62, R54, R63, 0x96, !PT ;  /* 0x000000363e367212 */ /* 0x000fe400078e963f */
[----:B------:R-:W-:Y:S02]  /*16c50*/  LOP3.LUT R62, R20, R55, R51, 0xe2, !PT ;  /* 0x00000037143e7212 */ /* 0x000fe400078ee233 */
[----:B------:R-:W-:Y:S02]  /*16c60*/  SHF.L.W.U32.HI R63, R53, 0xa, R53 ;  /* 0x0000000a353f7819 */ /* 0x000fe40000010e35 */
[----:B------:R-:W-:-:S02]  /*16c70*/  IADD3 R65, PT, PT, R62, R64, R47 ;  /* 0x000000403e417210 */ /* 0x000fc40007ffe02f */
[----:B------:R-:W-:Y:S02]  /*16c80*/  SHF.L.W.U32.HI R62, R53, 0x13, R53 ;  /* 0x00000013353e7819 */ /* 0x000fe40000010e35 */
[----:B------:R-:W-:Y:S02]  /*16c90*/  IADD3 R65, PT, PT, R65, -0x4ffcd838, R50 ;  /* 0xb00327c841417810 */ /* 0x000fe40007ffe032 */
[----:B------:R-:W-:Y:S02]  /*16ca0*/  LOP3.LUT R43, R63, R62, R43, 0x96, !PT ;  /* 0x0000003e3f2b7212 */ /* 0x000fe400078e962b */
[----:B------:R-:W-:Y:S01]  /*16cb0*/  LOP3.LUT R50, R23, R58, R53, 0xe8, !PT ;  /* 0x0000003a17327212 */ /* 0x000fe200078ee835 */
[----:B------:R-:W-:Y:S01]  /*16cc0*/  IMAD.IADD R34, R34, 0x1, R65 ;  /* 0x0000000122227824 */ /* 0x000fe200078e0241 */
[----:B------:R-:W-:Y:S02]  /*16cd0*/  SHF.L.W.U32.HI R62, R36, 0xf, R36 ;  /* 0x0000000f243e7819 */ /* 0x000fe40000010e24 */
[----:B------:R-:W-:-:S02]  /*16ce0*/  IADD3 R50, PT, PT, R65, R43, R50 ;  /* 0x0000002b41327210 */ /* 0x000fc40007ffe032 */
[--C-:B------:R-:W-:Y:S02]  /*16cf0*/  SHF.L.W.U32.HI R43, R36, 0xd, R36.reuse ;  /* 0x0000000d242b7819 */ /* 0x100fe40000010e24 */
[----:B------:R-:W-:Y:S02]  /*16d00*/  SHF.R.U32.HI R61, RZ, 0xa, R36 ;  /* 0x0000000aff3d7819 */ /* 0x000fe40000011624 */
[C-C-:B------:R-:W-:Y:S02]  /*16d10*/  SHF.L.W.U32.HI R64, R34.reuse, 0x15, R34.reuse ;  /* 0x0000001522407819 */ /* 0x140fe40000010e22 */
[----:B------:R-:W-:Y:S02]  /*16d20*/  LOP3.LUT R62, R61, R62, R43, 0x96, !PT ;  /* 0x0000003e3d3e7212 */ /* 0x000fe400078e962b */
[C-C-:B------:R-:W-:Y:S02]  /*16d30*/  SHF.L.W.U32.HI R43, R34.reuse, 0x1a, R34.reuse ;  /* 0x0000001a222b7819 */ /* 0x140fe40000010e22 */
[----:B------:R-:W-:-:S02]  /*16d40*/  SHF.L.W.U32.HI R61, R34, 0x7, R34 ;  /* 0x00000007223d7819 */ /* 0x000fc40000010e22 */
[----:B------:R-:W-:Y:S02]  /*16d50*/  IADD3 R41, PT, PT, R41, R60, R56 ;  /* 0x0000003c29297210 */ /* 0x000fe40007ffe038 */
[----:B------:R-:W-:Y:S02]  /*16d60*/  LOP3.LUT R63, R61, R43, R64, 0x96, !PT ;  /* 0x0000002b3d3f7212 */ /* 0x000fe400078e9640 */
        /* <DEDUP_REMOVED lines=8> */
[C-C-:B------:R-:W-:Y:S02]  /*16df0*/  SHF.L.W.U32.HI R61, R50.reuse, 0x13, R50.reuse ;  /* 0x00000013323d7819 */ /* 0x140fe40000010e32 */
[----:B------:R-:W-:Y:S02]  /*16e00*/  SHF.L.W.U32.HI R63, R50, 0xa, R50 ;  /* 0x0000000a323f7819 */ /* 0x000fe40000010e32 */
[----:B------:R-:W-:-:S02]  /*16e10*/  IADD3 R64, PT, PT, R64, -0x40a68039, R51 ;  /* 0xbf597fc740407810 */ /* 0x000fc40007ffe033 */
[----:B------:R-:W-:Y:S02]  /*16e20*/  LOP3.LUT R60, R63, R61, R60, 0x96, !PT ;  /* 0x0000003d3f3c7212 */ /* 0x000fe400078e963c */
[----:B------:R-:W-:Y:S01]  /*16e30*/  LOP3.LUT R51, R58, R53, R50, 0xe8, !PT ;  /* 0x000000353a337212 */ /* 0x000fe200078ee832 */
[----:B------:R-:W-:Y:S01]  /*16e40*/  IMAD.IADD R61, R23, 0x1, R64 ;  /* 0x00000001173d7824 */ /* 0x000fe200078e0240 */
[C---:B------:R-:W-:Y:S02]  /*16e50*/  SHF.L.W.U32.HI R46, R41.reuse, 0xf, R41 ;  /* 0x0000000f292e7819 */ /* 0x040fe40000010e29 */
[----:B------:R-:W-:Y:S02]  /*16e60*/  IADD3 R51, PT, PT, R64, R60, R51 ;  /* 0x0000003c40337210 */ /* 0x000fe40007ffe033 */
[--C-:B------:R-:W-:Y:S02]  /*16e70*/  SHF.L.W.U32.HI R23, R41, 0xd, R41.reuse ;  /* 0x0000000d29177819 */ /* 0x100fe40000010e29 */
[----:B------:R-:W-:-:S02]  /*16e80*/  SHF.R.U32.HI R60, RZ, 0xa, R41 ;  /* 0x0000000aff3c7819 */ /* 0x000fc40000011629 */
[C---:B------:R-:W-:Y:S02]  /*16e90*/  SHF.L.W.U32.HI R63, R61.reuse, 0x7, R61 ;  /* 0x000000073d3f7819 */ /* 0x040fe40000010e3d */
[----:B------:R-:W-:Y:S02]  /*16ea0*/  LOP3.LUT R46, R60, R46, R23, 0x96, !PT ;  /* 0x0000002e3c2e7212 */ /* 0x000fe400078e9617 */
[C-C-:B------:R-:W-:Y:S02]  /*16eb0*/  SHF.L.W.U32.HI R23, R61.reuse, 0x1a, R61.reuse ;  /* 0x0000001a3d177819 */ /* 0x140fe40000010e3d */
[----:B------:R-:W-:Y:S02]  /*16ec0*/  SHF.L.W.U32.HI R60, R61, 0x15, R61 ;  /* 0x000000153d3c7819 */ /* 0x000fe40000010e3d */
[----:B------:R-:W-:Y:S02]  /*16ed0*/  IADD3 R62, PT, PT, R45, R62, R52 ;  /* 0x0000003e2d3e7210 */ /* 0x000fe40007ffe034 */
[----:B------:R-:W-:-:S02]  /*16ee0*/  LOP3.LUT R64, R63, R23, R60, 0x96, !PT ;  /* 0x000000173f407212 */ /* 0x000fc400078e963c */
[--C-:B------:R-:W-:Y:S01]  /*16ef0*/  SHF.L.W.U32.HI R23, R49, 0x19, R49.reuse ;  /* 0x0000001931177819 */ /* 0x100fe20000010e31 */
        /* <DEDUP_REMOVED lines=9> */
[----:B------:R-:W-:Y:S02]  /*16f90*/  IADD3 R65, PT, PT, R65, -0x391ff40d, R20 ;  /* 0xc6e00bf341417810 */ /* 0x000fe40007ffe014 */
[----:B------:R-:W-:Y:S02]  /*16fa0*/  LOP3.LUT R45, R63, R60, R45, 0x96, !PT ;  /* 0x0000003c3f2d7212 */ /* 0x000fe400078e962d */
[----:B------:R-:W-:Y:S01]  /*16fb0*/  LOP3.LUT R20, R53, R50, R51, 0xe8, !PT ;  /* 0x0000003235147212 */ /* 0x000fe200078ee833 */
[----:B------:R-:W-:Y:S01]  /*16fc0*/  IMAD.IADD R58, R58, 0x1, R65 ;  /* 0x000000013a3a7824 */ /* 0x000fe200078e0241 */
[----:B------:R-:W-:-:S02]  /*16fd0*/  SHF.L.W.U32.HI R60, R57, 0xf, R57 ;  /* 0x0000000f393c7819 */ /* 0x000fc40000010e39 */
[----:B------:R-:W-:Y:S02]  /*16fe0*/  IADD3 R20, PT, PT, R65, R45, R20 ;  /* 0x0000002d41147210 */ /* 0x000fe40007ffe014 */
[--C-:B------:R-:W-:Y:S02]  /*16ff0*/  SHF.L.W.U32.HI R45, R57, 0xd, R57.reuse ;  /* 0x0000000d392d7819 */ /* 0x100fe40000010e39 */
[----:B------:R-:W-:Y:S02]  /*17000*/  SHF.R.U32.HI R62, RZ, 0xa, R57 ;  /* 0x0000000aff3e7819 */ /* 0x000fe40000011639 */
[--C-:B------:R-:W-:Y:S02]  /*17010*/  SHF.L.W.U32.HI R63, R58, 0x7, R58.reuse ;  /* 0x000000073a3f7819 */ /* 0x100fe40000010e3a */
[----:B------:R-:W-:Y:S02]  /*17020*/  LOP3.LUT R60, R62, R60, R45, 0x96, !PT ;  /* 0x0000003c3e3c7212 */ /* 0x000fe400078e962d */
[----:B------:R-:W-:-:S02]  /*17030*/  SHF.L.W.U32.HI R45, R58, 0x1a, R58 ;  /* 0x0000001a3a2d7819 */ /* 0x000fc40000010e3a */
[----:B------:R-:W-:Y:S02]  /*17040*/  SHF.L.W.U32.HI R62, R58, 0x15, R58 ;  /* 0x000000153a3e7819 */ /* 0x000fe40000010e3a */
[----:B------:R-:W-:Y:S02]  /*17050*/  IADD3 R46, PT, PT, R31, R46, R48 ;  /* 0x0000002e1f2e7210 */ /* 0x000fe40007ffe030 */
[----:B------:R-:W-:Y:S02]  /*17060*/  LOP3.LUT R64, R63, R45, R62, 0x96, !PT ;  /* 0x0000002d3f407212 */ /* 0x000fe400078e963e */
[C---:B------:R-:W-:Y:S01]  /*17070*/  SHF.L.W.U32.HI R45, R30.reuse, 0x19, R30 ;  /* 0x000000191e2d7819 */ /* 0x040fe20000010e1e */
[----:B------:R-:W-:Y:S01]  /*17080*/  IMAD.IADD R59, R59, 0x1, R46 ;  /* 0x000000013b3b7824 */ /* 0x000fe200078e022e */
[--C-:B------:R-:W-:Y:S02]  /*17090*/  SHF.L.W.U32.HI R62, R30, 0xe, R30.reuse ;  /* 0x0000000e1e3e7819 */ /* 0x100fe40000010e1e */
[----:B------:R-:W-:-:S02]  /*170a0*/  SHF.R.U32.HI R63, RZ, 0x3, R30 ;  /* 0x00000003ff3f7819 */ /* 0x000fc4000001161e */
[C---:B------:R-:W-:Y:S02]  /*170b0*/  SHF.L.W.U32.HI R31, R20.reuse, 0x1e, R20 ;  /* 0x0000001e141f7819 */ /* 0x040fe40000010e14 */
[----:B------:R-:W-:Y:S02]  /*170c0*/  LOP3.LUT R45, R63, R45, R62, 0x96, !PT ;  /* 0x0000002d3f2d7212 */ /* 0x000fe400078e963e */
[----:B------:R-:W-:Y:S02]  /*170d0*/  LOP3.LUT R62, R61, R58, R34, 0xe2, !PT ;  /* 0x0000003a3d3e7212 */ /* 0x000fe400078ee222 */
[--C-:B------:R-:W-:Y:S02]  /*170e0*/  SHF.L.W.U32.HI R63, R20, 0xa, R20.reuse ;  /* 0x0000000a143f7819 */ /* 0x100fe40000010e14 */
        /* <DEDUP_REMOVED lines=10> */
[C-C-:B------:R-:W-:Y:S02]  /*17190*/  SHF.L.W.U32.HI R63, R53.reuse, 0x15, R53.reuse ;  /* 0x00000015353f7819 */ /* 0x140fe40000010e35 */
[----:B------:R-:W-:Y:S02]  /*171a0*/  LOP3.LUT R55, R62, R55, R46, 0x96, !PT ;  /* 0x000000373e377212 */ /* 0x000fe400078e962e */
[C-C-:B------:R-:W-:Y:S02]  /*171b0*/  SHF.L.W.U32.HI R46, R53.reuse, 0x1a, R53.reuse ;  /* 0x0000001a352e7819 */ /* 0x140fe40000010e35 */
[----:B------:R-:W-:Y:S02]  /*171c0*/  SHF.L.W.U32.HI R62, R53, 0x7, R53 ;  /* 0x00000007353e7819 */ /* 0x000fe40000010e35 */
[----:B------:R-:W-:-:S02]  /*171d0*/  IADD3 R47, PT, PT, R47, R60, R44 ;  /* 0x0000003c2f2f7210 */ /* 0x000fc40007ffe02c */
[----:B------:R-:W-:Y:S02]  /*171e0*/  LOP3.LUT R64, R62, R46, R63, 0x96, !PT ;  /* 0x0000002e3e407212 */ /* 0x000fe400078e963f */
[--C-:B------:R-:W-:Y:S01]  /*171f0*/  SHF.L.W.U32.HI R46, R38, 0x19, R38.reuse ;  /* 0x00000019262e7819 */ /* 0x100fe20000010e26 */
[----:B------:R-:W-:Y:S01]  /*17200*/  IMAD.IADD R47, R54, 0x1, R47 ;  /* 0x00000001362f7824 */ /* 0x000fe200078e022f */
        /* <DEDUP_REMOVED lines=9> */
[----:B------:R-:W-:-:S02]  /*172a0*/  LOP3.LUT R63, R62, R63, R60, 0x96, !PT ;  /* 0x0000003f3e3f7212 */ /* 0x000fc400078e963c */
[----:B------:R-:W-:Y:S01]  /*172b0*/  LOP3.LUT R34, R51, R20, R31, 0xe8, !PT ;  /* 0x0000001433227212 */ /* 0x000fe200078ee81f */
[----:B------:R-:W-:Y:S01]  /*172c0*/  IMAD.IADD R54, R50, 0x1, R65 ;  /* 0x0000000132367824 */ /* 0x000fe200078e0241 */
[--C-:B------:R-:W-:Y:S02]  /*172d0*/  SHF.L.W.U32.HI R60, R47, 0xf, R47.reuse ;  /* 0x0000000f2f3c7819 */ /* 0x100fe40000010e2f */
        /* <DEDUP_REMOVED lines=13> */
[----:B------:R-:W-:Y:S02]  /*173b0*/  SHF.L.W.U32.HI R60, R23, 0xf, R23 ;  /* 0x0000000f173c7819 */ /* 0x000fe40000010e17 */
[----:B------:R-:W-:Y:S02]  /*173c0*/  LOP3.LUT R50, R62, R50, R63, 0x96, !PT ;  /* 0x000000323e327212 */ /* 0x000fe400078e963f */
[----:B------:R-:W-:Y:S02]  /*173d0*/  IADD3 R62, PT, PT, R37, R55, R40 ;  /* 0x00000037253e7210 */ /* 0x000fe40007ffe028 */
[----:B------:R-:W-:Y:S02]  /*173e0*/  LOP3.LUT R37, R53, R54, R58, 0xe2, !PT ;  /* 0x0000003635257212 */ /* 0x000fe400078ee23a */
[----:B------:R-:W-:Y:S01]  /*173f0*/  SHF.L.W.U32.HI R55, R34, 0xa, R34 ;  /* 0x0000000a22377819 */ /* 0x000fe20000010e22 */
[----:B------:R-:W-:Y:S01]  /*17400*/  IMAD.IADD R43, R43, 0x1, R62 ;  /* 0x000000012b2b7824 */ /* 0x000fe200078e023e */
[----:B------:R-:W-:-:S02]  /*17410*/  IADD3 R66, PT, PT, R37, R64, R38 ;  /* 0x0000004025427210 */ /* 0x000fc40007ffe026 */
[C-C-:B------:R-:W-:Y:S02]  /*17420*/  SHF.L.W.U32.HI R37, R34.reuse, 0x1e, R34.reuse ;  /* 0x0000001e22257819 */ /* 0x140fe40000010e22 */
[----:B------:R-:W-:Y:S02]  /*17430*/  SHF.L.W.U32.HI R64, R34, 0x13, R34 ;  /* 0x0000001322407819 */ /* 0x000fe40000010e22 */
[----:B------:R-:W-:Y:S02]  /*17440*/  IADD3 R66, PT, PT, R66, 0x14292967, R61 ;  /* 0x1429296742427810 */ /* 0x000fe40007ffe03d */
[----:B------:R-:W-:Y:S02]  /*17450*/  LOP3.LUT R64, R55, R64, R37, 0x96, !PT ;  /* 0x0000004037407212 */ /* 0x000fe400078e9625 */
[--C-:B------:R-:W-:Y:S01]  /*17460*/  SHF.L.W.U32.HI R61, R43, 0xf, R43.reuse ;  /* 0x0000000f2b3d7819 */ /* 0x100fe20000010e2b */
[----:B------:R-:W-:Y:S01]  /*17470*/  IMAD.IADD R55, R51, 0x1, R66 ;  /* 0x0000000133377824 */ /* 0x000fe200078e0242 */
[----:B------:R-:W-:-:S02]  /*17480*/  SHF.L.W.U32.HI R62, R43, 0xd, R43 ;  /* 0x0000000d2b3e7819 */ /* 0x000fc40000010e2b */
[----:B------:R-:W-:Y:S02]  /*17490*/  SHF.R.U32.HI R51, RZ, 0xa, R43 ;  /* 0x0000000aff337819 */ /* 0x000fe4000001162b */
[----:B------:R-:W-:Y:S02]  /*174a0*/  LOP3.LUT R37, R20, R31, R34, 0xe8, !PT ;  /* 0x0000001f14257212 */ /* 0x000fe400078ee822 */
[----:B------:R-:W-:Y:S02]  /*174b0*/  LOP3.LUT R61, R51, R61, R62, 0x96, !PT ;  /* 0x0000003d333d7212 */ /* 0x000fe400078e963e */
[C-C-:B------:R-:W-:Y:S02]  /*174c0*/  SHF.L.W.U32.HI R51, R55.reuse, 0x1a, R55.reuse ;  /* 0x0000001a37337819 */ /* 0x140fe40000010e37 */
[C-C-:B------:R-:W-:Y:S02]  /*174d0*/  SHF.L.W.U32.HI R62, R55.reuse, 0x15, R55.reuse ;  /* 0x00000015373e7819 */ /* 0x140fe40000010e37 */
[----:B------:R-:W-:-:S02]  /*174e0*/  SHF.L.W.U32.HI R63, R55, 0x7, R55 ;  /* 0x00000007373f7819 */ /* 0x000fc40000010e37 */
[----:B------:R-:W-:Y:S02]  /*174f0*/  IADD3 R37, PT, PT, R66, R64, R37 ;  /* 0x0000004042257210 */ /* 0x000fe40007ffe025 */
[----:B------:R-:W-:Y:S02]  /*17500*/  LOP3.LUT R64, R63, R51, R62, 0x96, !PT ;  /* 0x000000333f407212 */ /* 0x000fe400078e963e */
[C-C-:B------:R-:W-:Y:S02]  /*17510*/  SHF.L.W.U32.HI R51, R52.reuse, 0x19, R52.reuse ;  /* 0x0000001934337819 */ /* 0x140fe40000010e34 */
[--C-:B------:R-:W-:Y:S02]  /*17520*/  SHF.L.W.U32.HI R62, R52, 0xe, R52.reuse ;  /* 0x0000000e343e7819 */ /* 0x100fe40000010e34 */
[----:B------:R-:W-:Y:S02]  /*17530*/  SHF.R.U32.HI R63, RZ, 0x3, R52 ;  /* 0x00000003ff3f7819 */ /* 0x000fe40000011634 */
[----:B------:R-:W-:-:S02]  /*17540*/  SHF.L.W.U32.HI R32, R37, 0x1e, R37 ;  /* 0x0000001e25207819 */ /* 0x000fc40000010e25 */
[----:B------:R-:W-:Y:S02]  /*17550*/  LOP3.LUT R51, R63, R51, R62, 0x96, !PT ;  /* 0x000000333f337212 */ /* 0x000fe400078e963e */
[----:B------:R-:W-:Y:S02]  /*17560*/  LOP3.LUT R63, R54, R55, R53, 0xe2, !PT ;  /* 0x00000037363f7212 */ /* 0x000fe400078ee235 */
[--C-:B------:R-:W-:Y:S02]  /*17570*/  SHF.L.W.U32.HI R62, R37, 0xa, R37.reuse ;  /* 0x0000000a253e7819 */ /* 0x100fe40000010e25 */
[----:B------:R-:W-:Y:S02]  /*17580*/  IADD3 R65, PT, PT, R63, R64, R56 ;  /* 0x000000403f417210 */ /* 0x000fe40007ffe038 */
[----:B------:R-:W-:Y:S02]  /*17590*/  SHF.L.W.U32.HI R63, R37, 0x13, R37 ;  /* 0x00000013253f7819 */ /* 0x000fe40000010e25 */
[----:B------:R-:W-:-:S02]  /*175a0*/  IADD3 R65, PT, PT, R65, 0x27b70a85, R58 ;  /* 0x27b70a8541417810 */ /* 0x000fc40007ffe03a */
        /* <DEDUP_REMOVED lines=9> */
[----:B------:R-:W-:-:S04]  /*17640*/  SHF.L.W.U32.HI R63, R58, 0x15, R58 ;  /* 0x000000153a3f7819 */ /* 0x000fc80000010e3a */
[----:B------:R-:W-:Y:S02]  /*17650*/  LOP3.LUT R64, R62, R20, R63, 0x96, !PT ;  /* 0x000000143e407212 */ /* 0x000fe400078e963f */
[C-C-:B------:R-:W-:Y:S02]  /*17660*/  SHF.L.W.U32.HI R20, R48.reuse, 0x19, R48.reuse ;  /* 0x0000001930147819 */ /* 0x140fe40000010e30 */
[--C-:B------:R-:W-:Y:S02]  /*17670*/  SHF.L.W.U32.HI R63, R48, 0xe, R48.reuse ;  /* 0x0000000e303f7819 */ /* 0x100fe40000010e30 */
[----:B------:R-:W-:-:S04]  /*17680*/  SHF.R.U32.HI R62, RZ, 0x3, R48 ;  /* 0x00000003ff3e7819 */ /* 0x000fc80000011630 */
[----:B------:R-:W-:Y:S02]  /*17690*/  LOP3.LUT R20, R62, R20, R63, 0x96, !PT ;  /* 0x000000143e147212 */ /* 0x000fe400078e963f */
[----:B------:R-:W-:Y:S02]  /*176a0*/  IADD3 R62, PT, PT, R49, R61, R36 ;  /* 0x0000003d313e7210 */ /* 0x000fe40007ffe024 */
[----:B------:R-:W-:Y:S02]  /*176b0*/  LOP3.LUT R49, R55, R58, R54, 0xe2, !PT ;  /* 0x0000003a37317212 */ /* 0x000fe400078ee236 */
[C---:B------:R-:W-:Y:S01]  /*176c0*/  SHF.L.W.U32.HI R61, R32.reuse, 0xa, R32 ;  /* 0x0000000a203d7819 */ /* 0x040fe20000010e20 */
[----:B------:R-:W-:Y:S01]  /*176d0*/  IMAD.IADD R45, R45, 0x1, R62 ;  /* 0x000000012d2d7824 */ /* 0x000fe200078e023e */
[----:B------:R-:W-:Y:S02]  /*176e0*/  IADD3 R66, PT, PT, R49, R64, R52 ;  /* 0x0000004031427210 */ /* 0x000fe40007ffe034 */
[----:B------:R-:W-:-:S02]  /*176f0*/  SHF.L.W.U32.HI R49, R32, 0x1e, R32 ;  /* 0x0000001e20317819 */ /* 0x000fc40000010e20 */
[----:B------:R-:W-:Y:S02]  /*17700*/  SHF.L.W.U32.HI R64, R32, 0x13, R32 ;  /* 0x0000001320407819 */ /* 0x000fe40000010e20 */
[----:B------:R-:W-:Y:S02]  /*17710*/  IADD3 R66, PT, PT, R66, 0x2e1b2138, R53 ;  /* 0x2e1b213842427810 */ /* 0x000fe40007ffe035 */
[----:B------:R-:W-:Y:S02]  /*17720*/  LOP3.LUT R64, R61, R64, R49, 0x96, !PT ;  /* 0x000000403d407212 */ /* 0x000fe400078e9631 */
[--C-:B------:R-:W-:Y:S01]  /*17730*/  SHF.L.W.U32.HI R53, R45, 0xf, R45.reuse ;  /* 0x0000000f2d357819 */ /* 0x100fe20000010e2d */
[----:B------:R-:W-:Y:S01]  /*17740*/  IMAD.IADD R61, R31, 0x1, R66 ;  /* 0x000000011f3d7824 */ /* 0x000fe200078e0242 */
[--C-:B------:R-:W-:Y:S02]  /*17750*/  SHF.L.W.U32.HI R62, R45, 0xd, R45.reuse ;  /* 0x0000000d2d3e7819 */ /* 0x100fe40000010e2d */
[----:B------:R-:W-:-:S02]  /*17760*/  SHF.R.U32.HI R31, RZ, 0xa, R45 ;  /* 0x0000000aff1f7819 */ /* 0x000fc4000001162d */
[----:B------:R-:W-:Y:S02]  /*17770*/  LOP3.LUT R49, R34, R37, R32, 0xe8, !PT ;  /* 0x0000002522317212 */ /* 0x000fe400078ee820 */
[----:B------:R-:W-:Y:S02]  /*17780*/  LOP3.LUT R53, R31, R53, R62, 0x96, !PT ;  /* 0x000000351f357212 */ /* 0x000fe400078e963e */
[C-C-:B------:R-:W-:Y:S02]  /*17790*/  SHF.L.W.U32.HI R31, R61.reuse, 0x1a, R61.reuse ;  /* 0x0000001a3d1f7819 */ /* 0x140fe40000010e3d */
[C-C-:B------:R-:W-:Y:S02]  /*177a0*/  SHF.L.W.U32.HI R62, R61.reuse, 0x15, R61.reuse ;  /* 0x000000153d3e7819 */ /* 0x140fe40000010e3d */
[----:B------:R-:W-:Y:S02]  /*177b0*/  SHF.L.W.U32.HI R63, R61, 0x7, R61 ;  /* 0x000000073d3f7819 */ /* 0x000fe40000010e3d */
[----:B------:R-:W-:-:S02]  /*177c0*/  IADD3 R49, PT, PT, R66, R64, R49 ;  /* 0x0000004042317210 */ /* 0x000fc40007ffe031 */
[----:B------:R-:W-:Y:S02]  /*177d0*/  LOP3.LUT R64, R63, R31, R62, 0x96, !PT ;  /* 0x0000001f3f407212 */ /* 0x000fe400078e963e */
[C-C-:B------:R-:W-:Y:S02]  /*177e0*/  SHF.L.W.U32.HI R31, R44.reuse, 0x19, R44.reuse ;  /* 0x000000192c1f7819 */ /* 0x140fe40000010e2c */
[--C-:B------:R-:W-:Y:S02]  /*177f0*/  SHF.L.W.U32.HI R62, R44, 0xe, R44.reuse ;  /* 0x0000000e2c3e7819 */ /* 0x100fe40000010e2c */
[----:B------:R-:W-:Y:S02]  /*17800*/  SHF.R.U32.HI R63, RZ, 0x3, R44 ;  /* 0x00000003ff3f7819 */ /* 0x000fe4000001162c */
[----:B------:R-:W-:Y:S02]  /*17810*/  LOP3.LUT R65, R58, R61, R55, 0xe2, !PT ;  /* 0x0000003d3a417212 */ /* 0x000fe400078ee237 */
[----:B------:R-:W-:-:S02]  /*17820*/  LOP3.LUT R31, R63, R31, R62, 0x96, !PT ;  /* 0x0000001f3f1f7212 */ /* 0x000fc400078e963e */
[----:B------:R-:W-:Y:S02]  /*17830*/  IADD3 R63, PT, PT, R30, R60, R41 ;  /* 0x0000003c1e3f7210 */ /* 0x000fe40007ffe029 */
[----:B------:R-:W-:Y:S02]  /*17840*/  IADD3 R67, PT, PT, R65, R64, R48 ;  /* 0x0000004041437210 */ /* 0x000fe40007ffe030 */
[C---:B------:R-:W-:Y:S01]  /*17850*/  SHF.L.W.U32.HI R30, R49.reuse, 0x1e, R49 ;  /* 0x0000001e311e7819 */ /* 0x040fe20000010e31 */
[----:B------:R-:W-:Y:S01]  /*17860*/  IMAD.IADD R46, R46, 0x1, R63 ;  /* 0x000000012e2e7824 */ /* 0x000fe200078e023f */
[C-C-:B------:R-:W-:Y:S02]  /*17870*/  SHF.L.W.U32.HI R65, R49.reuse, 0x13, R49.reuse ;  /* 0x0000001331417819 */ /* 0x140fe40000010e31 */
[----:B------:R-:W-:Y:S02]  /*17880*/  SHF.L.W.U32.HI R60, R49, 0xa, R49 ;  /* 0x0000000a313c7819 */ /* 0x000fe40000010e31 */
[----:B------:R-:W-:-:S02]  /*17890*/  IADD3 R67, PT, PT, R67, 0x4d2c6dfc, R54 ;  /* 0x4d2c6dfc43437810 */ /* 0x000fc40007ffe036 */
[----:B------:R-:W-:Y:S02]  /*178a0*/  LOP3.LUT R65, R60, R65, R30, 0x96, !PT ;  /* 0x000000413c417212 */ /* 0x000fe400078e961e */
[--C-:B------:R-:W-:Y:S01]  /*178b0*/  SHF.L.W.U32.HI R63, R46, 0xd, R46.reuse ;  /* 0x0000000d2e3f7819 */ /* 0x100fe20000010e2e */
[----:B------:R-:W-:Y:S01]  /*178c0*/  IMAD.IADD R60, R34, 0x1, R67 ;  /* 0x00000001223c7824 */ /* 0x000fe200078e0243 */
[--C-:B------:R-:W-:Y:S02]  /*178d0*/  SHF.L.W.U32.HI R34, R46, 0xf, R46.reuse ;  /* 0x0000000f2e227819 */ /* 0x100fe40000010e2e */
[----:B------:R-:W-:Y:S02]  /*178e0*/  SHF.R.U32.HI R30, RZ, 0xa, R46 ;  /* 0x0000000aff1e7819 */ /* 0x000fe4000001162e */
[----:B------:R-:W-:Y:S02]  /*178f0*/  SHF.L.W.U32.HI R62, R60, 0x7, R60 ;  /* 0x000000073c3e7819 */ /* 0x000fe40000010e3c */
[----:B------:R-:W-:-:S02]  /*17900*/  LOP3.LUT R34, R30, R34, R63, 0x96, !PT ;  /* 0x000000221e227212 */ /* 0x000fc400078e963f */
        /* <DEDUP_REMOVED lines=9> */
[----:B------:R-:W-:Y:S02]  /*179a0*/  LOP3.LUT R63, R61, R60, R58, 0xe2, !PT ;  /* 0x0000003c3d3f7212 */ /* 0x000fe400078ee23a */
[----:B------:R-:W-:Y:S02]  /*179b0*/  IADD3 R53, PT, PT, R38, R53, R57 ;  /* 0x0000003526357210 */ /* 0x000fe40007ffe039 */
[----:B------:R-:W-:-:S02]  /*179c0*/  IADD3 R64, PT, PT, R63, R64, R44 ;  /* 0x000000403f407210 */ /* 0x000fc40007ffe02c */
[--C-:B------:R-:W-:Y:S01]  /*179d0*/  SHF.L.W.U32.HI R38, R54, 0x1e, R54.reuse ;  /* 0x0000001e36267819 */ /* 0x100fe20000010e36 */
[----:B------:R-:W-:Y:S01]  /*179e0*/  IMAD.IADD R53, R50, 0x1, R53 ;  /* 0x0000000132357824 */ /* 0x000fe200078e0235 */
        /* <DEDUP_REMOVED lines=20> */
[----:B------:R-:W-:Y:S02]  /*17b30*/  IADD3 R67, PT, PT, R65, R64, R40 ;  /* 0x0000004041437210 */ /* 0x000fe40007ffe028 */
[----:B------:R-:W-:Y:S01]  /*17b40*/  LOP3.LUT R37, R62, R37, R50, 0x96, !PT ;  /* 0x000000253e257212 */ /* 0x000fe200078e9632 */
[----:B------:R-:W-:Y:S01]  /*17b50*/  IMAD.IADD R34, R51, 0x1, R34 ;  /* 0x0000000133227824 */ /* 0x000fe200078e0222 */
[C-C-:B------:R-:W-:Y:S02]  /*17b60*/  SHF.L.W.U32.HI R50, R55.reuse, 0x1e, R55.reuse ;  /* 0x0000001e37327819 */ /* 0x140fe40000010e37 */
[C-C-:B------:R-:W-:Y:S02]  /*17b70*/  SHF.L.W.U32.HI R65, R55.reuse, 0x13, R55.reuse ;  /* 0x0000001337417819 */ /* 0x140fe40000010e37 */
[----:B------:R-:W-:-:S02]  /*17b80*/  SHF.L.W.U32.HI R56, R55, 0xa, R55 ;  /* 0x0000000a37387819 */ /* 0x000fc40000010e37 */
[----:B------:R-:W-:Y:S02]  /*17b90*/  IADD3 R67, PT, PT, R67, 0x650a7354, R58 ;  /* 0x650a735443437810 */ /* 0x000fe40007ffe03a */
[----:B------:R-:W-:Y:S02]  /*17ba0*/  LOP3.LUT R65, R56, R65, R50, 0x96, !PT ;  /* 0x0000004138417212 */ /* 0x000fe400078e9632 */
[----:B------:R-:W-:Y:S01]  /*17bb0*/  LOP3.LUT R50, R49, R54, R55, 0xe8, !PT ;  /* 0x0000003631327212 */ /* 0x000fe200078ee837 */
[----:B------:R-:W-:Y:S01]  /*17bc0*/  IMAD.IADD R56, R32, 0x1, R67 ;  /* 0x0000000120387824 */ /* 0x000fe200078e0243 */
[C-C-:B------:R-:W-:Y:S02]  /*17bd0*/  SHF.L.W.U32.HI R51, R34.reuse, 0xf, R34.reuse ;  /* 0x0000000f22337819 */ /* 0x140fe40000010e22 */
[--C-:B------:R-:W-:Y:S02]  /*17be0*/  SHF.L.W.U32.HI R32, R34, 0xd, R34.reuse ;  /* 0x0000000d22207819 */ /* 0x100fe40000010e22 */
[----:B------:R-:W-:-:S02]  /*17bf0*/  SHF.R.U32.HI R58, RZ, 0xa, R34 ;  /* 0x0000000aff3a7819 */ /* 0x000fc40000011622 */
[----:B------:R-:W-:Y:S02]  /*17c00*/  IADD3 R50, PT, PT, R67, R65, R50 ;  /* 0x0000004143327210 */ /* 0x000fe40007ffe032 */
[----:B------:R-:W-:Y:S02]  /*17c10*/  LOP3.LUT R51, R58, R51, R32, 0x96, !PT ;  /* 0x000000333a337212 */ /* 0x000fe400078e9620 */
[C-C-:B------:R-:W-:Y:S02]  /*17c20*/  SHF.L.W.U32.HI R32, R56.reuse, 0x1a, R56.reuse ;  /* 0x0000001a38207819 */ /* 0x140fe40000010e38 */
[C-C-:B------:R-:W-:Y:S02]  /*17c30*/  SHF.L.W.U32.HI R65, R56.reuse, 0x15, R56.reuse ;  /* 0x0000001538417819 */ /* 0x140fe40000010e38 */
[----:B------:R-:W-:Y:S02]  /*17c40*/  SHF.L.W.U32.HI R58, R56, 0x7, R56 ;  /* 0x00000007383a7819 */ /* 0x000fe40000010e38 */
[----:B------:R-:W-:-:S02]  /*17c50*/  SHF.L.W.U32.HI R67, R50, 0x13, R50 ;  /* 0x0000001332437819 */ /* 0x000fc40000010e32 */
[----:B------:R-:W-:Y:S02]  /*17c60*/  LOP3.LUT R62, R58, R32, R65, 0x96, !PT ;  /* 0x000000203a3e7212 */ /* 0x000fe400078e9641 */
[C-C-:B------:R-:W-:Y:S02]  /*17c70*/  SHF.L.W.U32.HI R32, R36.reuse, 0x19, R36.reuse ;  /* 0x0000001924207819 */ /* 0x140fe40000010e24 */
[--C-:B------:R-:W-:Y:S02]  /*17c80*/  SHF.L.W.U32.HI R65, R36, 0xe, R36.reuse ;  /* 0x0000000e24417819 */ /* 0x100fe40000010e24 */
[----:B------:R-:W-:Y:S02]  /*17c90*/  SHF.R.U32.HI R58, RZ, 0x3, R36 ;  /* 0x00000003ff3a7819 */ /* 0x000fe40000011624 */
[----:B------:R-:W-:Y:S02]  /*17ca0*/  IADD3 R48, PT, PT, R48, R51, R43 ;  /* 0x0000003330307210 */ /* 0x000fe40007ffe02b */
[----:B------:R-:W-:-:S02]  /*17cb0*/  LOP3.LUT R32, R58, R32, R65, 0x96, !PT ;  /* 0x000000203a207212 */ /* 0x000fc400078e9641 */
[----:B------:R-:W-:Y:S01]  /*17cc0*/  IADD3 R65, PT, PT, R52, R38, R47 ;  /* 0x0000002634417210 */ /* 0x000fe20007ffe02f */
[----:B------:R-:W-:Y:S01]  /*17cd0*/  IMAD.IADD R48, R31, 0x1, R48 ;  /* 0x000000011f307824 */ /* 0x000fe200078e0230 */
[----:B------:R-:W-:Y:S02]  /*17ce0*/  LOP3.LUT R38, R63, R56, R60, 0xe2, !PT ;  /* 0x000000383f267212 */ /* 0x000fe400078ee23c */
[--C-:B------:R-:W-:Y:S01]  /*17cf0*/  SHF.L.W.U32.HI R52, R50, 0xa, R50.reuse ;  /* 0x0000000a32347819 */ /* 0x100fe20000010e32 */
[----:B------:R-:W-:Y:S01]  /*17d00*/  IMAD.IADD R20, R20, 0x1, R65 ;  /* 0x0000000114147824 */ /* 0x000fe200078e0241 */
[----:B------:R-:W-:Y:S02]  /*17d10*/  IADD3 R62, PT, PT, R38, R62, R39 ;  /* 0x0000003e263e7210 */ /* 0x000fe40007ffe027 */
[----:B------:R-:W-:Y:S02]  /*17d20*/  SHF.L.W.U32.HI R38, R50, 0x1e, R50 ;  /* 0x0000001e32267819 */ /* 0x000fe40000010e32 */
[----:B------:R-:W-:-:S02]  /*17d30*/  IADD3 R62, PT, PT, R62, 0x766a0abb, R61 ;  /* 0x766a0abb3e3e7810 */ /* 0x000fc40007ffe03d */
[----:B------:R-:W-:Y:S02]  /*17d40*/  LOP3.LUT R38, R52, R67, R38, 0x96, !PT ;  /* 0x0000004334267212 */ /* 0x000fe400078e9626 */
[----:B------:R-:W-:Y:S01]  /*17d50*/  LOP3.LUT R61, R54, R55, R50, 0xe8, !PT ;  /* 0x00000037363d7212 */ /* 0x000fe200078ee832 */
[----:B------:R-:W-:Y:S01]  /*17d60*/  IMAD.IADD R49, R49, 0x1, R62 ;  /* 0x0000000131317824 */ /* 0x000fe200078e023e */
[--C-:B------:R-:W-:Y:S02]  /*17d70*/  SHF.L.W.U32.HI R52, R20, 0xf, R20.reuse ;  /* 0x0000000f14347819 */ /* 0x100fe40000010e14 */
[----:B------:R-:W-:Y:S02]  /*17d80*/  IADD3 R61, PT, PT, R62, R38, R61 ;  /* 0x000000263e3d7210 */ /* 0x000fe40007ffe03d */
[--C-:B------:R-:W-:Y:S02]  /*17d90*/  SHF.L.W.U32.HI R65, R20, 0xd, R20.reuse ;  /* 0x0000000d14417819 */ /* 0x100fe40000010e14 */
[----:B------:R-:W-:-:S02]  /*17da0*/  SHF.R.U32.HI R38, RZ, 0xa, R20 ;  /* 0x0000000aff267819 */ /* 0x000fc40000011614 */
        /* <DEDUP_REMOVED lines=15> */
[----:B------:R-:W-:Y:S02]  /*17ea0*/  SHF.L.W.U32.HI R60, R61, 0xa, R61 ;  /* 0x0000000a3d3c7819 */ /* 0x000fe40000010e3d */
[----:B------:R-:W-:-:S02]  /*17eb0*/  SHF.L.W.U32.HI R62, R54, 0x7, R54 ;  /* 0x00000007363e7819 */ /* 0x000fc40000010e36 */
[----:B------:R-:W-:Y:S02]  /*17ec0*/  LOP3.LUT R65, R60, R65, R58, 0x96, !PT ;  /* 0x000000413c417212 */ /* 0x000fe400078e963a */
[----:B------:R-:W-:Y:S02]  /*17ed0*/  LOP3.LUT R58, R55, R50, R61, 0xe8, !PT ;  /* 0x00000032373a7212 */ /* 0x000fe400078ee83d */
[C---:B------:R-:W-:Y:S02]  /*17ee0*/  SHF.L.W.U32.HI R60, R54.reuse, 0x1a, R54 ;  /* 0x0000001a363c7819 */ /* 0x040fe40000010e36 */
[----:B------:R-:W-:Y:S02]  /*17ef0*/  IADD3 R58, PT, PT, R67, R65, R58 ;  /* 0x00000041433a7210 */ /* 0x000fe40007ffe03a */
        /* <DEDUP_REMOVED lines=115> */
[--C-:B------:R-:W-:Y:S02]  /*18630*/  SHF.L.W.U32.HI R62, R50, 0xa, R50.reuse ;  /* 0x0000000a323e7819 */ /* 0x100fe40000010e32 */
[----:B------:R-:W-:Y:S02]  /*18640*/  IADD3 R54, PT, PT, R54, R49, R53 ;  /* 0x0000003136367210 */ /* 0x000fe40007ffe035 */
[----:B------:R-:W-:Y:S02]  /*18650*/  SHF.L.W.U32.HI R49, R50, 0x1e, R50 ;  /* 0x0000001e32317819 */ /* 0x000fe40000010e32 */
[----:B------:R-:W-:-:S02]  /*18660*/  IADD3 R64, PT, PT, R54, 0x106aa070, R63 ;  /* 0x106aa07036407810 */ /* 0x000fc40007ffe03f */
        /* <DEDUP_REMOVED lines=9> */
[----:B------:R-:W-:-:S02]  /*18700*/  LOP3.LUT R51, R63, R51, R62, 0x96, !PT ;  /* 0x000000333f337212 */ /* 0x000fc400078e963e */
[C---:B------:R-:W-:Y:S02]  /*18710*/  SHF.L.W.U32.HI R62, R48.reuse, 0xf, R48 ;  /* 0x0000000f303e7819 */ /* 0x040fe40000010e30 */
[----:B------:R-:W-:Y:S02]  /*18720*/  IADD3 R65, PT, PT, R31, R51, R34 ;  /* 0x000000331f417210 */ /* 0x000fe40007ffe022 */
[--C-:B------:R-:W-:Y:S02]  /*18730*/  SHF.L.W.U32.HI R31, R48, 0xd, R48.reuse ;  /* 0x0000000d301f7819 */ /* 0x100fe40000010e30 */
[----:B------:R-:W-:Y:S02]  /*18740*/  SHF.R.U32.HI R51, RZ, 0xa, R48 ;  /* 0x0000000aff337819 */ /* 0x000fe40000011630 */
[----:B------:R-:W-:Y:S02]  /*18750*/  IADD3 R65, PT, PT, R65, 0x19a4c116, R58 ;  /* 0x19a4c11641417810 */ /* 0x000fe40007ffe03a */
[----:B------:R-:W-:-:S02]  /*18760*/  LOP3.LUT R62, R51, R62, R31, 0x96, !PT ;  /* 0x0000003e333e7212 */ /* 0x000fc400078e961f */
[C---:B------:R-:W-:Y:S01]  /*18770*/  SHF.L.W.U32.HI R64, R49.reuse, 0x1e, R49 ;  /* 0x0000001e31407819 */ /* 0x040fe20000010e31 */
[----:B------:R-:W-:Y:S01]  /*18780*/  IMAD.IADD R63, R56, 0x1, R65 ;  /* 0x00000001383f7824 */ /* 0x000fe200078e0241 */
[C-C-:B------:R-:W-:Y:S02]  /*18790*/  SHF.L.W.U32.HI R31, R49.reuse, 0x13, R49.reuse ;  /* 0x00000013311f7819 */ /* 0x140fe40000010e31 */
[----:B------:R-:W-:Y:S02]  /*187a0*/  SHF.L.W.U32.HI R51, R49, 0xa, R49 ;  /* 0x0000000a31337819 */ /* 0x000fe40000010e31 */
[--C-:B------:R-:W-:Y:S02]  /*187b0*/  SHF.L.W.U32.HI R56, R63, 0x15, R63.reuse ;  /* 0x000000153f387819 */ /* 0x100fe40000010e3f */
[----:B------:R-:W-:Y:S02]  /*187c0*/  LOP3.LUT R64, R51, R31, R64, 0x96, !PT ;  /* 0x0000001f33407212 */ /* 0x000fe400078e9640 */
[----:B------:R-:W-:-:S02]  /*187d0*/  SHF.L.W.U32.HI R31, R63, 0x1a, R63 ;  /* 0x0000001a3f1f7819 */ /* 0x000fc40000010e3f */
[----:B------:R-:W-:Y:S02]  /*187e0*/  SHF.L.W.U32.HI R51, R63, 0x7, R63 ;  /* 0x000000073f337819 */ /* 0x000fe40000010e3f */
[----:B------:R-:W-:Y:S02]  /*187f0*/  IADD3 R40, PT, PT, R40, R62, R45 ;  /* 0x0000003e28287210 */ /* 0x000fe40007ffe02d */
[----:B------:R-:W-:Y:S02]  /*18800*/  LOP3.LUT R51, R51, R31, R56, 0x96, !PT ;  /* 0x0000001f33337212 */ /* 0x000fe400078e9638 */
[----:B------:R-:W-:Y:S01]  /*18810*/  LOP3.LUT R31, R54, R63, R60, 0xe2, !PT ;  /* 0x0000003f361f7212 */ /* 0x000fe200078ee23c */
[----:B------:R-:W-:-:S03]  /*18820*/  IMAD.IADD R40, R37, 0x1, R40 ;  /* 0x0000000125287824 */ /* 0x000fc600078e0228 */
[----:B------:R-:W-:-:S04]  /*18830*/  IADD3 R58, PT, PT, R31, R51, R20 ;  /* 0x000000331f3a7210 */ /* 0x000fc80007ffe014 */
[----:B------:R-:W-:-:S05]  /*18840*/  IADD3 R58, PT, PT, R58, 0x1e376c08, R61 ;  /* 0x1e376c083a3a7810 */ /* 0x000fca0007ffe03d */
[----:B------:R-:W-:-:S05]  /*18850*/  IMAD.IADD R31, R55, 0x1, R58 ;  /* 0x00000001371f7824 */ /* 0x000fca00078e023a */
[C-C-:B------:R-:W-:Y:S02]  /*18860*/  SHF.L.W.U32.HI R51, R31.reuse, 0x1a, R31.reuse ;  /* 0x0000001a1f337819 */ /* 0x140fe40000010e1f */
[C-C-:B------:R-:W-:Y:S02]  /*18870*/  SHF.L.W.U32.HI R56, R31.reuse, 0x15, R31.reuse ;  /* 0x000000151f387819 */ /* 0x140fe40000010e1f */
[----:B------:R-:W-:-:S04]  /*18880*/  SHF.L.W.U32.HI R61, R31, 0x7, R31 ;  /* 0x000000071f3d7819 */ /* 0x000fc80000010e1f */
[----:B------:R-:W-:Y:S02]  /*18890*/  LOP3.LUT R56, R61, R51, R56, 0x96, !PT ;  /* 0x000000333d387212 */ /* 0x000fe400078e9638 */
[----:B------:R-:W-:Y:S02]  /*188a0*/  LOP3.LUT R51, R63, R31, R54, 0xe2, !PT ;  /* 0x0000001f3f337212 */ /* 0x000fe400078ee236 */
[----:B------:R-:W-:Y:S02]  /*188b0*/  IADD3 R61, PT, PT, R44, R52, R23 ;  /* 0x000000342c3d7210 */ /* 0x000fe40007ffe017 */
[----:B------:R-:W-:Y:S02]  /*188c0*/  IADD3 R51, PT, PT, R51, R56, R48 ;  /* 0x0000003833337210 */ /* 0x000fe40007ffe030 */
[----:B------:R-:W-:Y:S01]  /*188d0*/  LOP3.LUT R56, R55, R50, R49, 0xe8, !PT ;  /* 0x0000003237387212 */ /* 0x000fe200078ee831 */
[----:B------:R-:W-:Y:S01]  /*188e0*/  IMAD.IADD R30, R30, 0x1, R61 ;  /* 0x000000011e1e7824 */ /* 0x000fe200078e023d */
[----:B------:R-:W-:-:S02]  /*188f0*/  IADD3 R51, PT, PT, R51, 0x2748774c, R60 ;  /* 0x2748774c33337810 */ /* 0x000fc40007ffe03c */
[----:B------:R-:W-:Y:S02]  /*18900*/  IADD3 R56, PT, PT, R65, R64, R56 ;  /* 0x0000004041387210 */ /* 0x000fe40007ffe038 */
[----:B------:R-:W-:Y:S01]  /*18910*/  SHF.R.U32.HI R37, RZ, 0xa, R30 ;  /* 0x0000000aff257819 */ /* 0x000fe2000001161e */
[C---:B------:R-:W-:Y:S01]  /*18920*/  IMAD.IADD R52, R50.reuse, 0x1, R51 ;  /* 0x0000000132347824 */ /* 0x040fe200078e0233 */
[----:B------:R-:W-:-:S04]  /*18930*/  LOP3.LUT R50, R50, R49, R56, 0xe8, !PT ;  /* 0x0000003132327212 */ /* 0x000fc800078ee838 */
        /* <DEDUP_REMOVED lines=8> */
[----:B------:R-:W-:Y:S02]  /*189c0*/  LOP3.LUT R55, R37, R55, R44, 0x96, !PT ;  /* 0x0000003725377212 */ /* 0x000fe400078e962c */
[C-C-:B------:R-:W-:Y:S02]  /*189d0*/  SHF.L.W.U32.HI R60, R40.reuse, 0xf, R40.reuse ;  /* 0x0000000f283c7819 */ /* 0x140fe40000010e28 */
[--C-:B------:R-:W-:Y:S02]  /*189e0*/  SHF.L.W.U32.HI R37, R40, 0xd, R40.reuse ;  /* 0x0000000d28257819 */ /* 0x100fe40000010e28 */
[----:B------:R-:W-:-:S02]  /*189f0*/  SHF.R.U32.HI R44, RZ, 0xa, R40 ;  /* 0x0000000aff2c7819 */ /* 0x000fc40000011628 */
[----:B------:R-:W-:Y:S02]  /*18a00*/  IADD3 R54, PT, PT, R61, 0x34b0bcb5, R54 ;  /* 0x34b0bcb53d367810 */ /* 0x000fe40007ffe036 */
[----:B------:R-:W-:Y:S02]  /*18a10*/  LOP3.LUT R60, R44, R60, R37, 0x96, !PT ;  /* 0x0000003c2c3c7212 */ /* 0x000fe400078e9625 */
[C-C-:B------:R-:W-:Y:S02]  /*18a20*/  SHF.L.W.U32.HI R61, R56.reuse, 0x1e, R56.reuse ;  /* 0x0000001e383d7819 */ /* 0x140fe40000010e38 */
        /* <DEDUP_REMOVED lines=11> */
[----:B------:R-:W-:Y:S02]  /*18ae0*/  IADD3 R63, PT, PT, R39, R55, R46 ;  /* 0x00000037273f7210 */ /* 0x000fe40007ffe02e */
[----:B------:R-:W-:Y:S01]  /*18af0*/  IADD3 R55, PT, PT, R36, R60, R53 ;  /* 0x0000003c24377210 */ /* 0x000fe20007ffe035 */
[----:B------:R-:W-:Y:S02]  /*18b00*/  IMAD.IADD R39, R56, 0x1, R37 ;  /* 0x0000000138277824 */ /* 0x000fe400078e0225 */
[----:B------:R-:W-:Y:S02]  /*18b10*/  IMAD.IADD R32, R32, 0x1, R63 ;  /* 0x0000000120207824 */ /* 0x000fe400078e023f */
[----:B------:R-:W-:Y:S01]  /*18b20*/  IMAD.IADD R38, R38, 0x1, R55 ;  /* 0x0000000126267824 */ /* 0x000fe200078e0237 */
[----:B------:R-:W-:-:S02]  /*18b30*/  IADD3 R55, PT, PT, R58, R61, R50 ;  /* 0x0000003d3a377210 */ /* 0x000fc40007ffe032 */
        /* <DEDUP_REMOVED lines=10> */
[C-C-:B------:R-:W-:Y:S02]  /*18be0*/  SHF.L.W.U32.HI R58, R57.reuse, 0x19, R57.reuse ;  /* 0x00000019393a7819 */ /* 0x140fe40000010e39 */
[----:B------:R-:W-:-:S02]  /*18bf0*/  SHF.L.W.U32.HI R61, R57, 0xe, R57 ;  /* 0x0000000e393d7819 */ /* 0x000fc40000010e39 */
[----:B------:R-:W-:Y:S02]  /*18c00*/  SHF.R.U32.HI R36, RZ, 0x3, R57 ;  /* 0x00000003ff247819 */ /* 0x000fe40000011639 */
[----:B------:R-:W-:Y:S02]  /*18c10*/  IADD3 R50, PT, PT, R57, R50, R20 ;  /* 0x0000003239327210 */ /* 0x000fe40007ffe014 */
[----:B------:R-:W-:Y:S02]  /*18c20*/  LOP3.LUT R58, R36, R58, R61, 0x96, !PT ;  /* 0x0000003a243a7212 */ /* 0x000fe400078e963d */
[----:B------:R-:W-:Y:S02]  /*18c30*/  IADD3 R36, PT, PT, R60, 0x4ed8aa4a, R31 ;  /* 0x4ed8aa4a3c247810 */ /* 0x000fe40007ffe01f */
[C-C-:B------:R-:W-:Y:S02]  /*18c40*/  SHF.L.W.U32.HI R31, R55.reuse, 0x1e, R55.reuse ;  /* 0x0000001e371f7819 */ /* 0x140fe40000010e37 */
[C-C-:B------:R-:W-:Y:S01]  /*18c50*/  SHF.L.W.U32.HI R60, R55.reuse, 0x13, R55.reuse ;  /* 0x00000013373c7819 */ /* 0x140fe20000010e37 */
[C---:B------:R-:W-:Y:S01]  /*18c60*/  IMAD.IADD R20, R55.reuse, 0x1, R36 ;  /* 0x0000000137147824 */ /* 0x040fe200078e0224 */
[----:B------:R-:W-:-:S04]  /*18c70*/  SHF.L.W.U32.HI R57, R55, 0xa, R55 ;  /* 0x0000000a37397819 */ /* 0x000fc80000010e37 */
        /* <DEDUP_REMOVED lines=13> */
[C---:B------:R-:W-:Y:S01]  /*18d50*/  SHF.L.W.U32.HI R31, R32.reuse, 0xf, R32 ;  /* 0x0000000f201f7819 */ /* 0x040fe20000010e20 */
[----:B------:R-:W-:Y:S01]  /*18d60*/  IMAD.IADD R50, R57, 0x1, R50 ;  /* 0x0000000139327824 */ /* 0x000fe200078e0232 */
[--C-:B------:R-:W-:Y:S02]  /*18d70*/  SHF.L.W.U32.HI R60, R32, 0xd, R32.reuse ;  /* 0x0000000d203c7819 */ /* 0x100fe40000010e20 */
[----:B------:R-:W-:Y:S02]  /*18d80*/  SHF.R.U32.HI R49, RZ, 0xa, R32 ;  /* 0x0000000aff317819 */ /* 0x000fe40000011620 */
[----:B------:R-:W-:Y:S02]  /*18d90*/  IADD3 R52, PT, PT, R61, 0x5b9cca4f, R52 ;  /* 0x5b9cca4f3d347810 */ /* 0x000fe40007ffe034 */
[----:B------:R-:W-:-:S02]  /*18da0*/  LOP3.LUT R49, R49, R31, R60, 0x96, !PT ;  /* 0x0000001f31317212 */ /* 0x000fc400078e963c */
        /* <DEDUP_REMOVED lines=8> */
[----:B------:R-:W-:-:S02]  /*18e30*/  SHF.R.U32.HI R58, RZ, 0x3, R47 ;  /* 0x00000003ff3a7819 */ /* 0x000fc4000001162f */
[----:B------:R-:W-:Y:S02]  /*18e40*/  IADD3 R54, PT, PT, R54, R60, R61 ;  /* 0x0000003c36367210 */ /* 0x000fe40007ffe03d */
[C-C-:B------:R-:W-:Y:S02]  /*18e50*/  SHF.L.W.U32.HI R49, R31.reuse, 0x1a, R31.reuse ;  /* 0x0000001a1f317819 */ /* 0x140fe40000010e1f */
[C-C-:B------:R-:W-:Y:S02]  /*18e60*/  SHF.L.W.U32.HI R56, R31.reuse, 0x15, R31.reuse ;  /* 0x000000151f387819 */ /* 0x140fe40000010e1f */
[----:B------:R-:W-:Y:S02]  /*18e70*/  SHF.L.W.U32.HI R60, R31, 0x7, R31 ;  /* 0x000000071f3c7819 */ /* 0x000fe40000010e1f */
[----:B------:R-:W-:Y:S02]  /*18e80*/  SHF.L.W.U32.HI R62, R54, 0xa, R54 ;  /* 0x0000000a363e7819 */ /* 0x000fe40000010e36 */
[----:B------:R-:W-:-:S02]  /*18e90*/  LOP3.LUT R61, R60, R49, R56, 0x96, !PT ;  /* 0x000000313c3d7212 */ /* 0x000fc400078e9638 */
[C-C-:B------:R-:W-:Y:S02]  /*18ea0*/  SHF.L.W.U32.HI R56, R47.reuse, 0x19, R47.reuse ;  /* 0x000000192f387819 */ /* 0x140fe40000010e2f */
[----:B------:R-:W-:Y:S02]  /*18eb0*/  SHF.L.W.U32.HI R49, R47, 0xe, R47 ;  /* 0x0000000e2f317819 */ /* 0x000fe40000010e2f */
[----:B------:R-:W-:Y:S02]  /*18ec0*/  LOP3.LUT R60, R20, R31, R39, 0xe2, !PT ;  /* 0x0000001f143c7212 */ /* 0x000fe400078ee227 */
[----:B------:R-:W-:Y:S02]  /*18ed0*/  LOP3.LUT R56, R58, R56, R49, 0x96, !PT ;  /* 0x000000383a387212 */ /* 0x000fe400078e9631 */
[--C-:B------:R-:W-:Y:S02]  /*18ee0*/  IADD3 R61, PT, PT, R60, R61, R41.reuse ;  /* 0x0000003d3c3d7210 */ /* 0x100fe40007ffe029 */
[----:B------:R-:W-:-:S02]  /*18ef0*/  SHF.L.W.U32.HI R58, R41, 0xf, R41 ;  /* 0x0000000f293a7819 */ /* 0x000fc40000010e29 */
[--C-:B------:R-:W-:Y:S02]  /*18f00*/  SHF.L.W.U32.HI R49, R41, 0xd, R41.reuse ;  /* 0x0000000d29317819 */ /* 0x100fe40000010e29 */
[----:B------:R-:W-:-:S04]  /*18f10*/  SHF.R.U32.HI R60, RZ, 0xa, R41 ;  /* 0x0000000aff3c7819 */ /* 0x000fc80000011629 */
[----:B------:R-:W-:Y:S02]  /*18f20*/  LOP3.LUT R58, R60, R58, R49, 0x96, !PT ;  /* 0x0000003a3c3a7212 */ /* 0x000fe400078e9631 */
[----:B------:R-:W-:Y:S02]  /*18f30*/  IADD3 R49, PT, PT, R61, 0x682e6ff3, R44 ;  /* 0x682e6ff33d317810 */ /* 0x000fe40007ffe02c */
[C-C-:B------:R-:W-:Y:S02]  /*18f40*/  SHF.L.W.U32.HI R60, R54.reuse, 0x1e, R54.reuse ;  /* 0x0000001e363c7819 */ /* 0x140fe40000010e36 */
[C---:B------:R-:W-:Y:S01]  /*18f50*/  SHF.L.W.U32.HI R61, R54.reuse, 0x13, R54 ;  /* 0x00000013363d7819 */ /* 0x040fe20000010e36 */
[----:B------:R-:W-:Y:S01]  /*18f60*/  IMAD.IADD R44, R54, 0x1, R49 ;  /* 0x00000001362c7824 */ /* 0x000fe200078e0231 */
[----:B------:R-:W-:Y:S02]  /*18f70*/  IADD3 R59, PT, PT, R59, R58, R48 ;  /* 0x0000003a3b3b7210 */ /* 0x000fe40007ffe030 */
[----:B------:R-:W-:-:S02]  /*18f80*/  LOP3.LUT R61, R62, R61, R60, 0x96, !PT ;  /* 0x0000003d3e3d7212 */ /* 0x000fc400078e963c */
[--C-:B------:R-:W-:Y:S01]  /*18f90*/  SHF.L.W.U32.HI R60, R44, 0x1a, R44.reuse ;  /* 0x0000001a2c3c7819 */ /* 0x100fe20000010e2c */
[----:B------:R-:W-:Y:S01]  /*18fa0*/  IMAD.IADD R56, R56, 0x1, R59 ;  /* 0x0000000138387824 */ /* 0x000fe200078e023b */
[C-C-:B------:R-:W-:Y:S02]  /*18fb0*/  SHF.L.W.U32.HI R63, R44.reuse, 0x15, R44.reuse ;  /* 0x000000152c3f7819 */ /* 0x140fe40000010e2c */
[----:B------:R-:W-:Y:S02]  /*18fc0*/  SHF.L.W.U32.HI R62, R44, 0x7, R44 ;  /* 0x000000072c3e7819 */ /* 0x000fe40000010e2c */
[----:B------:R-:W-:Y:S02]  /*18fd0*/  LOP3.LUT R57, R31, R44, R20, 0xe2, !PT ;  /* 0x0000002c1f397212 */ /* 0x000fe400078ee214 */
[----:B------:R-:W-:Y:S02]  /*18fe0*/  LOP3.LUT R62, R62, R60, R63, 0x96, !PT ;  /* 0x0000003c3e3e7212 */ /* 0x000fe400078e963f */
[----:B------:R-:W-:-:S02]  /*18ff0*/  LOP3.LUT R60, R55, R51, R54, 0xe8, !PT ;  /* 0x00000033373c7212 */ /* 0x000fc400078ee836 */
[----:B------:R-:W-:Y:S02]  /*19000*/  IADD3 R62, PT, PT, R57, R62, R50 ;  /* 0x0000003e393e7210 */ /* 0x000fe40007ffe032 */
[----:B------:R-:W-:Y:S02]  /*19010*/  IADD3 R48, PT, PT, R37, R61, R60 ;  /* 0x0000003d25307210 */ /* 0x000fe40007ffe03c */
[----:B------:R-:W-:Y:S02]  /*19020*/  IADD3 R39, PT, PT, R62, 0x748f82ee, R39 ;  /* 0x748f82ee3e277810 */ /* 0x000fe40007ffe027 */
[C-C-:B------:R-:W-:Y:S02]  /*19030*/  SHF.L.W.U32.HI R55, R43.reuse, 0x19, R43.reuse ;  /* 0x000000192b377819 */ /* 0x140fe40000010e2b */
[--C-:B------:R-:W-:Y:S02]  /*19040*/  SHF.L.W.U32.HI R58, R43, 0xe, R43.reuse ;  /* 0x0000000e2b3a7819 */ /* 0x100fe40000010e2b */
[----:B------:R-:W-:-:S02]  /*19050*/  SHF.R.U32.HI R37, RZ, 0x3, R43 ;  /* 0x00000003ff257819 */ /* 0x000fc4000001162b */
[C---:B------:R-:W-:Y:S02]  /*19060*/  SHF.L.W.U32.HI R57, R48.reuse, 0x1e, R48 ;  /* 0x0000001e30397819 */ /* 0x040fe40000010e30 */
[----:B------:R-:W-:Y:S01]  /*19070*/  LOP3.LUT R55, R37, R55, R58, 0x96, !PT ;  /* 0x0000003725377212 */ /* 0x000fe200078e963a */
[C---:B------:R-:W-:Y:S01]  /*19080*/  IMAD.IADD R37, R48.reuse, 0x1, R39 ;  /* 0x0000000130257824 */ /* 0x040fe200078e0227 */
        /* <DEDUP_REMOVED lines=8> */
[----:B------:R-:W-:Y:S02]  /*19110*/  LOP3.LUT R59, R44, R37, R31, 0xe2, !PT ;  /* 0x000000252c3b7212 */ /* 0x000fe400078ee21f */
[----:B------:R-:W-:-:S02]  /*19120*/  IADD3 R51, PT, PT, R36, R57, R51 ;  /* 0x0000003924337210 */ /* 0x000fc40007ffe033 */
[C-C-:B------:R-:W-:Y:S02]  /*19130*/  SHF.L.W.U32.HI R36, R50.reuse, 0xf, R50.reuse ;  /* 0x0000000f32247819 */ /* 0x140fe40000010e32 */
[--C-:B------:R-:W-:Y:S02]  /*19140*/  SHF.L.W.U32.HI R57, R50, 0xd, R50.reuse ;  /* 0x0000000d32397819 */ /* 0x100fe40000010e32 */
[----:B------:R-:W-:Y:S02]  /*19150*/  SHF.R.U32.HI R58, RZ, 0xa, R50 ;  /* 0x0000000aff3a7819 */ /* 0x000fe40000011632 */
[----:B------:R-:W-:Y:S02]  /*19160*/  IADD3 R61, PT, PT, R59, R60, R56 ;  /* 0x0000003c3b3d7210 */ /* 0x000fe40007ffe038 */
[----:B------:R-:W-:Y:S02]  /*19170*/  LOP3.LUT R57, R58, R36, R57, 0x96, !PT ;  /* 0x000000243a397212 */ /* 0x000fe400078e9639 */
[----:B------:R-:W-:-:S02]  /*19180*/  IADD3 R36, PT, PT, R61, 0x78a5636f, R20 ;  /* 0x78a5636f3d247810 */ /* 0x000fc40007ffe014 */
[C-C-:B------:R-:W-:Y:S02]  /*19190*/  SHF.L.W.U32.HI R58, R51.reuse, 0x1e, R51.reuse ;  /* 0x0000001e333a7819 */ /* 0x140fe40000010e33 */
[C-C-:B------:R-:W-:Y:S01]  /*191a0*/  SHF.L.W.U32.HI R59, R51.reuse, 0x13, R51.reuse ;  /* 0x00000013333b7819 */ /* 0x140fe20000010e33 */
[C---:B------:R-:W-:Y:S01]  /*191b0*/  IMAD.IADD R20, R51.reuse, 0x1, R36 ;  /* 0x0000000133147824 */ /* 0x040fe200078e0224 */
[--C-:B------:R-:W-:Y:S02]  /*191c0*/  SHF.L.W.U32.HI R60, R51, 0xa, R51.reuse ;  /* 0x0000000a333c7819 */ /* 0x100fe40000010e33 */
[----:B------:R-:W-:Y:S02]  /*191d0*/  IADD3 R30, PT, PT, R47, R57, R30 ;  /* 0x000000392f1e7210 */ /* 0x000fe40007ffe01e */
[----:B------:R-:W-:Y:S02]  /*191e0*/  LOP3.LUT R58, R60, R59, R58, 0x96, !PT ;  /* 0x0000003b3c3a7212 */ /* 0x000fe400078e963a */
[----:B------:R-:W-:Y:S01]  /*191f0*/  LOP3.LUT R47, R54, R48, R51, 0xe8, !PT ;  /* 0x00000030362f7212 */ /* 0x000fe200078ee833 */
[----:B------:R-:W-:Y:S01]  /*19200*/  IMAD.IADD R55, R55, 0x1, R30 ;  /* 0x0000000137377824 */ /* 0x000fe200078e021e */
[----:B------:R-:W-:-:S02]  /*19210*/  SHF.L.W.U32.HI R57, R20, 0x1a, R20 ;  /* 0x0000001a14397819 */ /* 0x000fc40000010e14 */
[----:B------:R-:W-:Y:S02]  /*19220*/  IADD3 R52, PT, PT, R52, R58, R47 ;  /* 0x0000003a34347210 */ /* 0x000fe40007ffe02f */
        /* <DEDUP_REMOVED lines=8> */
[C-C-:B------:R-:W-:Y:S02]  /*192b0*/  SHF.L.W.U32.HI R30, R56.reuse, 0xf, R56.reuse ;  /* 0x0000000f381e7819 */ /* 0x140fe40000010e38 */
[----:B------:R-:W-:Y:S02]  /*192c0*/  SHF.L.W.U32.HI R47, R56, 0xd, R56 ;  /* 0x0000000d382f7819 */ /* 0x000fe40000010e38 */
[----:B------:R-:W-:-:S02]  /*192d0*/  IADD3 R60, PT, PT, R58, R57, R55 ;  /* 0x000000393a3c7210 */ /* 0x000fc40007ffe037 */
[----:B------:R-:W-:Y:S02]  /*192e0*/  SHF.R.U32.HI R56, RZ, 0xa, R56 ;  /* 0x0000000aff387819 */ /* 0x000fe40000011638 */
[----:B------:R-:W-:Y:S02]  /*192f0*/  LOP3.LUT R58, R48, R51, R52, 0xe8, !PT ;  /* 0x00000033303a7212 */ /* 0x000fe400078ee834 */
[----:B------:R-:W-:Y:S02]  /*19300*/  LOP3.LUT R30, R56, R30, R47, 0x96, !PT ;  /* 0x0000001e381e7212 */ /* 0x000fe400078e962f */
[----:B------:R-:W-:Y:S02]  /*19310*/  IADD3 R31, PT, PT, R60, -0x7b3787ec, R31 ;  /* 0x84c878143c1f7810 */ /* 0x000fe40007ffe01f */
[C-C-:B------:R-:W-:Y:S02]  /*19320*/  SHF.L.W.U32.HI R54, R23.reuse, 0x19, R23.reuse ;  /* 0x0000001917367819 */ /* 0x140fe40000010e17 */
[----:B------:R-:W-:-:S02]  /*19330*/  SHF.L.W.U32.HI R57, R23, 0xe, R23 ;  /* 0x0000000e17397819 */ /* 0x000fc40000010e17 */
[----:B------:R-:W-:Y:S02]  /*19340*/  SHF.R.U32.HI R48, RZ, 0x3, R23 ;  /* 0x00000003ff307819 */ /* 0x000fe40000011617 */
[----:B------:R-:W-:Y:S02]  /*19350*/  IADD3 R49, PT, PT, R49, R59, R58 ;  /* 0x0000003b31317210 */ /* 0x000fe40007ffe03a */
[----:B------:R-:W-:Y:S01]  /*19360*/  IADD3 R47, PT, PT, R43, R30, R40 ;  /* 0x0000001e2b2f7210 */ /* 0x000fe20007ffe028 */
[----:B------:R-:W-:Y:S01]  /*19370*/  IMAD.IADD R43, R52, 0x1, R31 ;  /* 0x00000001342b7824 */ /* 0x000fe200078e021f */
        /* <DEDUP_REMOVED lines=9> */
[C-C-:B------:R-:W-:Y:S02]  /*19410*/  SHF.L.W.U32.HI R30, R55.reuse, 0xf, R55.reuse ;  /* 0x0000000f371e7819 */ /* 0x140fe40000010e37 */
[----:B------:R-:W-:-:S02]  /*19420*/  SHF.L.W.U32.HI R47, R55, 0xd, R55 ;  /* 0x0000000d372f7819 */ /* 0x000fc40000010e37 */
[----:B------:R-:W-:Y:S02]  /*19430*/  SHF.R.U32.HI R55, RZ, 0xa, R55 ;  /* 0x0000000aff377819 */ /* 0x000fe40000011637 */
        /* <DEDUP_REMOVED lines=9> */
[C-C-:B------:R-:W-:Y:S02]  /*194d0*/  SHF.L.W.U32.HI R54, R30.reuse, 0x1e, R30.reuse ;  /* 0x0000001e1e367819 */ /* 0x140fe40000010e1e */
[----:B------:R-:W-:-:S02]  /*194e0*/  SHF.L.W.U32.HI R55, R30, 0x13, R30 ;  /* 0x000000131e377819 */ /* 0x000fc40000010e1e */
[----:B------:R-:W-:Y:S02]  /*194f0*/  SHF.L.W.U32.HI R56, R30, 0xa, R30 ;  /* 0x0000000a1e387819 */ /* 0x000fe40000010e1e */
[----:B------:R-:W-:Y:S02]  /*19500*/  IADD3 R44, PT, PT, R57, -0x7338fdf8, R44 ;  /* 0x8cc70208392c7810 */ /* 0x000fe40007ffe02c */
[----:B------:R-:W-:Y:S02]  /*19510*/  LOP3.LUT R39, R51, R39, R48, 0x96, !PT ;  /* 0x0000002733277212 */ /* 0x000fe400078e9630 */
[----:B------:R-:W-:Y:S01]  /*19520*/  IADD3 R48, PT, PT, R23, R47, R32 ;  /* 0x0000002f17307210 */ /* 0x000fe20007ffe020 */
[----:B------:R-:W-:Y:S01]  /*19530*/  IMAD.IADD R32, R49, 0x1, R44 ;  /* 0x0000000131207824 */ /* 0x000fe200078e022c */
        /* <DEDUP_REMOVED lines=14> */
[--C-:B------:R-:W-:Y:S02]  /*19620*/  SHF.L.W.U32.HI R47, R40, 0xd, R40.reuse ;  /* 0x0000000d282f7819 */ /* 0x100fe40000010e28 */
[----:B------:R-:W-:-:S02]  /*19630*/  SHF.R.U32.HI R40, RZ, 0xa, R40 ;  /* 0x0000000aff287819 */ /* 0x000fc40000011628 */
[----:B------:R-:W-:Y:S02]  /*19640*/  IADD3 R56, PT, PT, R52, R51, R39 ;  /* 0x0000003334387210 */ /* 0x000fe40007ffe027 */
[----:B------:R-:W-:Y:S02]  /*19650*/  LOP3.LUT R36, R40, R36, R47, 0x96, !PT ;  /* 0x0000002428247212 */ /* 0x000fe400078e962f */
[----:B------:R-:W-:Y:S02]  /*19660*/  IADD3 R47, PT, PT, R56, -0x6f410006, R37 ;  /* 0x90befffa382f7810 */ /* 0x000fe40007ffe025 */
[----:B------:R-:W-:Y:S02]  /*19670*/  LOP3.LUT R52, R49, R30, R23, 0xe8, !PT ;  /* 0x0000001e31347212 */ /* 0x000fe400078ee817 */
[--C-:B------:R-:W-:Y:S01]  /*19680*/  SHF.L.W.U32.HI R48, R46, 0x19, R46.reuse ;  /* 0x000000192e307819 */ /* 0x100fe20000010e2e */
[----:B------:R-:W-:Y:S01]  /*19690*/  IMAD.IADD R37, R30, 0x1, R47 ;  /* 0x000000011e257824 */ /* 0x000fe200078e022f */
[----:B------:R-:W-:-:S02]  /*196a0*/  SHF.L.W.U32.HI R51, R46, 0xe, R46 ;  /* 0x0000000e2e337819 */ /* 0x000fc40000010e2e */
[----:B------:R-:W-:Y:S02]  /*196b0*/  SHF.R.U32.HI R49, RZ, 0x3, R46 ;  /* 0x00000003ff317819 */ /* 0x000fe4000001162e */
[----:B------:R-:W-:Y:S02]  /*196c0*/  IADD3 R31, PT, PT, R31, R54, R52 ;  /* 0x000000361f1f7210 */ /* 0x000fe40007ffe034 */
[----:B------:R-:W-:Y:S02]  /*196d0*/  LOP3.LUT R48, R49, R48, R51, 0x96, !PT ;  /* 0x0000003031307212 */ /* 0x000fe400078e9633 */
[----:B------:R-:W-:Y:S02]  /*196e0*/  IADD3 R45, PT, PT, R45, R36, R38 ;  /* 0x000000242d2d7210 */ /* 0x000fe40007ffe026 */
        /* <DEDUP_REMOVED lines=26> */
[C-C-:B------:R-:W-:Y:S02]  /*19890*/  SHF.L.W.U32.HI R51, R20.reuse, 0x1a, R20.reuse ;  /* 0x0000001a14337819 */ /* 0x140fe40000010e14 */
[C-C-:B------:R-:W-:Y:S02]  /*198a0*/  SHF.L.W.U32.HI R52, R20.reuse, 0x15, R20.reuse ;  /* 0x0000001514347819 */ /* 0x140fe40000010e14 */
[----:B------:R-:W-:Y:S02]  /*198b0*/  SHF.L.W.U32.HI R54, R20, 0x7, R20 ;  /* 0x0000000714367819 */ /* 0x000fe40000010e14 */
[----:B------:R-:W-:-:S02]  /*198c0*/  LOP3.LUT R40, R44, R40, R45, 0x96, !PT ;  /* 0x000000282c287212 */ /* 0x000fc400078e962d */
[----:B------:R-:W-:Y:S02]  /*198d0*/  IADD3 R39, PT, PT, R46, R39, R41 ;  /* 0x000000272e277210 */ /* 0x000fe40007ffe029 */
[----:B------:R-:W-:Y:S02]  /*198e0*/  LOP3.LUT R51, R54, R51, R52, 0x96, !PT ;  /* 0x0000003336337212 */ /* 0x000fe400078e9634 */
[----:B------:R-:W-:Y:S02]  /*198f0*/  LOP3.LUT R48, R23, R31, R36, 0xe8, !PT ;  /* 0x0000001f17307212 */ /* 0x000fe400078ee824 */
[----:B------:R-:W-:Y:S02]  /*19900*/  IADD3 R39, PT, PT, R51, R39, R40 ;  /* 0x0000002733277210 */ /* 0x000fe40007ffe028 */
[----:B------:R-:W-:Y:S02]  /*19910*/  LOP3.LUT R40, R37, R20, R32, 0xe2, !PT ;  /* 0x0000001425287212 */ /* 0x000fe400078ee220 */
[----:B------:R-:W-:-:S02]  /*19920*/  IADD3 R23, PT, PT, R47, R49, R48 ;  /* 0x000000312f177210 */ /* 0x000fc40007ffe030 */
[----:B------:R-:W-:Y:S02]  /*19930*/  IADD3 R47, PT, PT, R43, R39, R40 ;  /* 0x000000272b2f7210 */ /* 0x000fe40007ffe028 */
[C-C-:B------:R-:W-:Y:S02]  /*19940*/  SHF.L.W.U32.HI R41, R23.reuse, 0x1e, R23.reuse ;  /* 0x0000001e17297819 */ /* 0x140fe40000010e17 */
[--C-:B------:R-:W-:Y:S01]  /*19950*/  SHF.L.W.U32.HI R44, R23, 0x13, R23.reuse ;  /* 0x00000013172c7819 */ /* 0x100fe20000010e17 */
[----:B------:R-:W-:Y:S01]  /*19960*/  VIADD R48, R47, 0xbef9a3f7 ;  /* 0xbef9a3f72f307836 */ /* 0x000fe20000000000 */
[----:B------:R-:W-:Y:S02]  /*19970*/  SHF.L.W.U32.HI R45, R23, 0xa, R23 ;  /* 0x0000000a172d7819 */ /* 0x000fe40000010e17 */
[C-C-:B------:R-:W-:Y:S02]  /*19980*/  SHF.L.W.U32.HI R39, R38.reuse, 0xf, R38.reuse ;  /* 0x0000000f26277819 */ /* 0x140fe40000010e26 */
[----:B------:R-:W-:-:S02]  /*19990*/  SHF.L.W.U32.HI R40, R38, 0xd, R38 ;  /* 0x0000000d26287819 */ /* 0x000fc40000010e26 */
[----:B------:R-:W-:Y:S02]  /*199a0*/  SHF.R.U32.HI R38, RZ, 0xa, R38 ;  /* 0x0000000aff267819 */ /* 0x000fe40000011626 */
[----:B------:R-:W-:Y:S02]  /*199b0*/  LOP3.LUT R46, R45, R44, R41, 0x96, !PT ;  /* 0x0000002c2d2e7212 */ /* 0x000fe400078e9629 */
[C---:B------:R-:W-:Y:S02]  /*199c0*/  LOP3.LUT R45, R31.reuse, R36, R23, 0xe8, !PT ;  /* 0x000000241f2d7212 */ /* 0x040fe400078ee817 */
[----:B------:R-:W-:Y:S01]  /*199d0*/  LOP3.LUT R39, R38, R39, R40, 0x96, !PT ;  /* 0x0000002726277212 */ /* 0x000fe200078e9628 */
[----:B------:R-:W-:Y:S01]  /*199e0*/  IMAD.IADD R38, R31, 0x1, R48 ;  /* 0x000000011f267824 */ /* 0x000fe200078e0230 */
        /* <DEDUP_REMOVED lines=8> */
[C-C-:B------:R-:W-:Y:S02]  /*19a70*/  SHF.L.W.U32.HI R43, R38.reuse, 0x1a, R38.reuse ;  /* 0x0000001a262b7819 */ /* 0x140fe40000010e26 */
[C-C-:B------:R-:W-:Y:S02]  /*19a80*/  SHF.L.W.U32.HI R44, R38.reuse, 0x15, R38.reuse ;  /* 0x00000015262c7819 */ /* 0x140fe40000010e26 */
[----:B------:R-:W-:Y:S02]  /*19a90*/  SHF.L.W.U32.HI R45, R38, 0x7, R38 ;  /* 0x00000007262d7819 */ /* 0x000fe40000010e26 */
[----:B------:R-:W-:Y:S02]  /*19aa0*/  LOP3.LUT R31, R40, R31, R30, 0x96, !PT ;  /* 0x0000001f281f7212 */ /* 0x000fe400078e961e */
[----:B------:R-:W-:Y:S02]  /*19ab0*/  IADD3 R50, PT, PT, R53, R39, R50 ;  /* 0x0000002735327210 */ /* 0x000fe40007ffe032 */
[----:B------:R-:W-:-:S02]  /*19ac0*/  LOP3.LUT R43, R45, R43, R44, 0x96, !PT ;  /* 0x0000002b2d2b7212 */ /* 0x000fc400078e962c */
[----:B------:R-:W-:Y:S02]  /*19ad0*/  LOP3.LUT R30, R36, R23, R34, 0xe8, !PT ;  /* 0x00000017241e7212 */ /* 0x000fe400078ee822 */
[----:B------:R-:W-:Y:S02]  /*19ae0*/  IADD3 R41, PT, PT, R43, R50, R41 ;  /* 0x000000322b297210 */ /* 0x000fe40007ffe029 */
[C---:B------:R-:W-:Y:S01]  /*19af0*/  LOP3.LUT R39, R20.reuse, R38, R37, 0xe2, !PT ;  /* 0x0000002614277212 */ /* 0x040fe200078ee225 */
[----:B------:R-:W-:Y:S01]  /*19b00*/  IMAD.IADD R20, R20, 0x1, R28 ;  /* 0x0000000114147824 */ /* 0x000fe200078e021c */
[----:B------:R-:W-:Y:S02]  /*19b10*/  IADD3 R48, PT, PT, R48, R31, R30 ;  /* 0x0000001f30307210 */ /* 0x000fe40007ffe01e */
[----:B------:R-:W-:Y:S02]  /*19b20*/  PRMT R30, R33, 0x3340, R18 ;  /* 0x00003340211e7816 */ /* 0x000fe40000000012 */
[----:B------:R-:W-:Y:S01]  /*19b30*/  IADD3 R39, PT, PT, R32, R41, R39 ;  /* 0x0000002920277210 */ /* 0x000fe20007ffe027 */
[C---:B------:R-:W-:Y:S01]  /*19b40*/  IMAD.IADD R17, R48.reuse, 0x1, R17 ;  /* 0x0000000130117824 */ /* 0x040fe200078e0211 */
[----:B------:R-:W-:-:S02]  /*19b50*/  SHF.L.W.U32.HI R22, R48, 0x1e, R48 ;  /* 0x0000001e30167819 */ /* 0x000fc40000010e30 */
[C-C-:B------:R-:W-:Y:S01]  /*19b60*/  SHF.L.W.U32.HI R31, R48.reuse, 0x13, R48.reuse ;  /* 0x00000013301f7819 */ /* 0x140fe20000010e30 */
[----:B------:R-:W-:Y:S01]  /*19b70*/  VIADD R39, R39, 0xc67178f2 ;  /* 0xc67178f227277836 */ /* 0x000fe20000000000 */
[----:B------:R-:W-:Y:S02]  /*19b80*/  SHF.L.W.U32.HI R33, R48, 0xa, R48 ;  /* 0x0000000a30217819 */ /* 0x000fe40000010e30 */
[----:B------:R-:W-:Y:S01]  /*19b90*/  PRMT R32, R21, 0x3340, R19 ;  /* 0x0000334015207816 */ /* 0x000fe20000000013 */
[----:B------:R-:W-:Y:S01]  /*19ba0*/  IMAD.IADD R21, R37, 0x1, R29 ;  /* 0x0000000125157824 */ /* 0x000fe200078e021d */
[----:B------:R-:W-:Y:S02]  /*19bb0*/  LOP3.LUT R22, R33, R31, R22, 0x96, !PT ;  /* 0x0000001f21167212 */ /* 0x000fe400078e9616 */
[C---:B------:R-:W-:Y:S01]  /*19bc0*/  LOP3.LUT R31, R23.reuse, R34, R48, 0xe8, !PT ;  /* 0x00000022171f7212 */ /* 0x040fe200078ee830 */
[----:B------:R-:W-:Y:S01]  /*19bd0*/  IMAD.IADD R23, R23, 0x1, R3 ;  /* 0x0000000117177824 */ /* 0x000fe200078e0203 */
[----:B------:R-:W-:Y:S01]  /*19be0*/  PRMT R32, R25, 0x5410, R32 ;  /* 0x0000541019207816 */ /* 0x000fe20000000020 */
[----:B------:R-:W-:Y:S01]  /*19bf0*/  IMAD.IADD R25, R38, 0x1, R27 ;  /* 0x0000000126197824 */ /* 0x000fe200078e021b */
[----:B------:R-:W-:Y:S01]  /*19c00*/  IADD3 R31, PT, PT, R39, R22, R31 ;  /* 0x00000016271f7210 */ /* 0x000fe20007ffe01f */
[----:B------:R-:W-:Y:S01]  /*19c10*/  IMAD.IADD R22, R34, 0x1, R0 ;  /* 0x0000000122167824 */ /* 0x000fe200078e0200 */
[----:B------:R-:W-:Y:S01]  /*19c20*/  PRMT R30, R35, 0x5410, R30 ;  /* 0x00005410231e7816 */ /* 0x000fe2000000001e */
[----:B------:R0:W-:Y:S01]  /*19c30*/  STL [R1+0x84], R32 ;  /* 0x0000842001007387 */ /* 0x0001e20000100800 */
[----:B------:R-:W-:Y:S01]  /*19c40*/  IADD3 R24, PT, PT, R26, R39, R36 ;  /* 0x000000271a187210 */ /* 0x000fe20007ffe024 */
[----:B------:R-:W-:-:S02]  /*19c50*/  IMAD.IADD R16, R31, 0x1, R16 ;  /* 0x000000011f107824 */ /* 0x000fc400078e0210 */
[----:B------:R0:W-:Y:S04]  /*19c60*/  STL [R1+0x88], R30 ;  /* 0x0000881e01007387 */ /* 0x0001e80000100800 */
[----:B------:R0:W-:Y:S04]  /*19c70*/  STL.64 [R1+0x8], R22 ;  /* 0x0000081601007387 */ /* 0x0001e80000100a00 */
[----:B------:R0:W-:Y:S04]  /*19c80*/  STL.64 [R1+0x18], R20 ;  /* 0x0000181401007387 */ /* 0x0001e80000100a00 */
[----:B------:R0:W-:Y:S04]  /*19c90*/  STL.64 [R1+0x10], R24 ;  /* 0x0000101801007387 */ /* 0x0001e80000100a00 */
[----:B------:R0:W-:Y:S01]  /*19ca0*/  STL.64 [R1], R16 ;  /* 0x0000001001007387 */ /* 0x0001e20000100a00 */
[----:B------:R-:W-:Y:S05]  /*19cb0*/  BRA.U !UP0, `(.L_x_5) ;  /* 0x0000000908c87547 */ /* 0x000fea000b800000 */
[----:B0-----:R-:W-:Y:S01]  /*19cc0*/  SHF.R.U32.HI R18, RZ, 0x18, R17 ;  /* 0x00000018ff127819 */ /* 0x001fe20000011611 */
[----:B------:R-:W-:Y:S01]  /*19cd0*/  IMAD.MOV.U32 R29, RZ, RZ, RZ ;  /* 0x000000ffff1d7224 */ /* 0x000fe200078e00ff */
[----:B------:R-:W-:Y:S02]  /*19ce0*/  SHF.R.U32.HI R19, RZ, 0x18, R22 ;  /* 0x00000018ff137819 */ /* 0x000fe40000011616 */
[----:B------:R-:W-:Y:S02]  /*19cf0*/  SHF.R.U32.HI R46, RZ, 0x18, R23 ;  /* 0x00000018ff2e7819 */ /* 0x000fe40000011617 */
[C---:B------:R-:W-:Y:S02]  /*19d00*/  PRMT R30, R17.reuse, 0x7632, R30 ;  /* 0x00007632111e7816 */ /* 0x040fe4000000001e */
[----:B------:R-:W-:Y:S02]  /*19d10*/  SHF.R.U32.HI R33, RZ, 0x8, R17 ;  /* 0x00000008ff217819 */ /* 0x000fe40000011611 */
[----:B------:R-:W-:-:S02]  /*19d20*/  LOP3.LUT R3, R17, 0xff, RZ, 0xc0, !PT ;  /* 0x000000ff11037812 */ /* 0x000fc400078ec0ff */
[--C-:B------:R-:W-:Y:S02]  /*19d30*/  SHF.R.U32.HI R17, RZ, 0x18, R20.reuse ;  /* 0x00000018ff117819 */ /* 0x100fe40000011614 */
[C---:B------:R-:W-:Y:S02]  /*19d40*/  PRMT R41, R20.reuse, 0x7632, R41 ;  /* 0x0000763214297816 */ /* 0x040fe40000000029 */
[----:B------:R-:W-:Y:S02]  /*19d50*/  SHF.R.U32.HI R43, RZ, 0x8, R20 ;  /* 0x00000008ff2b7819 */ /* 0x000fe40000011614 */
[----:B------:R-:W-:Y:S02]  /*19d60*/  LOP3.LUT R26, R20, 0xff, RZ, 0xc0, !PT ;  /* 0x000000ff141a7812 */ /* 0x000fe400078ec0ff */
[----:B------:R-:W-:Y:S02]  /*19d70*/  PRMT R27, R16, 0x7632, R27 ;  /* 0x00007632101b7816 */ /* 0x000fe4000000001b */
[----:B------:R-:W-:-:S02]  /*19d80*/  SHF.R.U32.HI R31, RZ, 0x8, R16 ;  /* 0x00000008ff1f7819 */ /* 0x000fc40000011610 */
[----:B------:R-:W-:Y:S02]  /*19d90*/  SHF.R.U32.HI R53, RZ, 0x18, R16 ;  /* 0x00000018ff357819 */ /* 0x000fe40000011610 */
[----:B------:R-:W-:Y:S02]  /*19da0*/  LOP3.LUT R0, R16, 0xff, RZ, 0xc0, !PT ;  /* 0x000000ff10007812 */ /* 0x000fe400078ec0ff */
[----:B------:R-:W-:Y:S02]  /*19db0*/  SHF.R.U32.HI R47, RZ, 0x18, R24 ;  /* 0x00000018ff2f7819 */ /* 0x000fe40000011618 */
[----:B------:R-:W-:Y:S02]  /*19dc0*/  SHF.R.U32.HI R48, RZ, 0x18, R25 ;  /* 0x00000018ff307819 */ /* 0x000fe40000011619 */
[----:B------:R-:W-:Y:S02]  /*19dd0*/  PRMT R18, R18, 0x9910, RZ ;  /* 0x0000991012127816 */ /* 0x000fe400000000ff */
[----:B------:R-:W-:-:S02]  /*19de0*/  PRMT R19, R19, 0x9910, RZ ;  /* 0x0000991013137816 */ /* 0x000fc400000000ff */
[----:B------:R-:W-:Y:S01]  /*19df0*/  PRMT R20, R46, 0x9910, RZ ;  /* 0x000099102e147816 */ /* 0x000fe200000000ff */
[----:B------:R-:W-:Y:S01]  /*19e00*/  IMAD.MOV.U32 R46, RZ, RZ, R18 ;  /* 0x000000ffff2e7224 */ /* 0x000fe200078e0012 */
[----:B------:R-:W-:Y:S02]  /*19e10*/  PRMT R32, R22, 0x7632, R32 ;  /* 0x0000763216207816 */ /* 0x000fe40000000020 */
[----:B------:R-:W-:Y:S02]  /*19e20*/  SHF.R.U32.HI R34, RZ, 0x8, R22 ;  /* 0x00000008ff227819 */ /* 0x000fe40000011616 */
[----:B------:R-:W-:Y:S02]  /*19e30*/  PRMT R35, R23, 0x7632, R35 ;  /* 0x0000763217237816 */ /* 0x000fe40000000023 */
[----:B------:R-:W-:Y:S02]  /*19e40*/  SHF.R.U32.HI R36, RZ, 0x8, R23 ;  /* 0x00000008ff247819 */ /* 0x000fe40000011617 */
[----:B------:R-:W-:-:S02]  /*19e50*/  PRMT R37, R24, 0x7632, R37 ;  /* 0x0000763218257816 */ /* 0x000fc40000000025 */
[----:B------:R-:W-:Y:S02]  /*19e60*/  SHF.R.U32.HI R38, RZ, 0x8, R24 ;  /* 0x00000008ff267819 */ /* 0x000fe40000011618 */
[----:B------:R-:W-:Y:S02]  /*19e70*/  PRMT R39, R25, 0x7632, R39 ;  /* 0x0000763219277816 */ /* 0x000fe40000000027 */
[----:B------:R-:W-:Y:S02]  /*19e80*/  SHF.R.U32.HI R40, RZ, 0x8, R25 ;  /* 0x00000008ff287819 */ /* 0x000fe40000011619 */
[--C-:B------:R-:W-:Y:S02]  /*19e90*/  SHF.R.U32.HI R16, RZ, 0x18, R21.reuse ;  /* 0x00000018ff107819 */ /* 0x100fe40000011615 */
[----:B------:R-:W-:Y:S02]  /*19ea0*/  PRMT R44, R21, 0x7632, R44 ;  /* 0x00007632152c7816 */ /* 0x000fe4000000002c */
[----:B------:R-:W-:-:S02]  /*19eb0*/  SHF.R.U32.HI R45, RZ, 0x8, R21 ;  /* 0x00000008ff2d7819 */ /* 0x000fc40000011615 */
[----:B------:R-:W-:Y:S01]  /*19ec0*/  PRMT R49, R47, 0x9910, RZ ;  /* 0x000099102f317816 */ /* 0x000fe200000000ff */
[----:B------:R-:W-:Y:S01]  /*19ed0*/  IMAD.MOV.U32 R47, RZ, RZ, R19 ;  /* 0x000000ffff2f7224 */ /* 0x000fe200078e0013 */
[----:B------:R-:W-:Y:S01]  /*19ee0*/  PRMT R50, R48, 0x9910, RZ ;  /* 0x0000991030327816 */ /* 0x000fe200000000ff */
[----:B------:R-:W-:Y:S01]  /*19ef0*/  IMAD.MOV.U32 R48, RZ, RZ, R20 ;  /* 0x000000ffff307224 */ /* 0x000fe200078e0014 */
[----:B------:R-:W-:Y:S02]  /*19f00*/  LOP3.LUT R22, R22, 0xff, RZ, 0xc0, !PT ;  /* 0x000000ff16167812 */ /* 0x000fe400078ec0ff */
[----:B------:R-:W-:Y:S02]  /*19f10*/  LOP3.LUT R23, R23, 0xff, RZ, 0xc0, !PT ;  /* 0x000000ff17177812 */ /* 0x000fe400078ec0ff */
[----:B------:R-:W-:Y:S02]  /*19f20*/  LOP3.LUT R24, R24, 0xff, RZ, 0xc0, !PT ;  /* 0x000000ff18187812 */ /* 0x000fe400078ec0ff */
[----:B------:R-:W-:-:S02]  /*19f30*/  LOP3.LUT R25, R25, 0xff, RZ, 0xc0, !PT ;  /* 0x000000ff19197812 */ /* 0x000fc400078ec0ff */
[----:B------:R-:W-:Y:S02]  /*19f40*/  LOP3.LUT R28, R21, 0xff, RZ, 0xc0, !PT ;  /* 0x000000ff151c7812 */ /* 0x000fe400078ec0ff */
[----:B------:R-:W-:Y:S02]  /*19f50*/  PRMT R51, R16, 0x9910, RZ ;  /* 0x0000991010337816 */ /* 0x000fe400000000ff */
[----:B------:R-:W-:Y:S02]  /*19f60*/  PRMT R52, R17, 0x9910, RZ ;  /* 0x0000991011347816 */ /* 0x000fe400000000ff */
[----:B------:R-:W-:Y:S02]  /*19f70*/  LOP3.LUT R27, R27, 0xff, RZ, 0xc0, !PT ;  /* 0x000000ff1b1b7812 */ /* 0x000fe400078ec0ff */
[----:B------:R-:W-:Y:S02]  /*19f80*/  LOP3.LUT R31, R31, 0xff, RZ, 0xc0, !PT ;  /* 0x000000ff1f1f7812 */ /* 0x000fe400078ec0ff */
[----:B------:R-:W-:-:S02]  /*19f90*/  LOP3.LUT R30, R30, 0xff, RZ, 0xc0, !PT ;  /* 0x000000ff1e1e7812 */ /* 0x000fc400078ec0ff */
[----:B------:R-:W-:Y:S02]  /*19fa0*/  LOP3.LUT R33, R33, 0xff, RZ, 0xc0, !PT ;  /* 0x000000ff21217812 */ /* 0x000fe400078ec0ff */
[----:B------:R-:W-:Y:S02]  /*19fb0*/  LOP3.LUT R32, R32, 0xff, RZ, 0xc0, !PT ;  /* 0x000000ff20207812 */ /* 0x000fe400078ec0ff */
[----:B------:R-:W-:Y:S02]  /*19fc0*/  LOP3.LUT R34, R34, 0xff, RZ, 0xc0, !PT ;  /* 0x000000ff22227812 */ /* 0x000fe400078ec0ff */
        /* <DEDUP_REMOVED lines=9> */
[----:B------:R-:W-:-:S07]  /*1a060*/  LOP3.LUT R45, R45, 0xff, RZ, 0xc0, !PT ;  /* 0x000000ff2d2d7812 */ /* 0x000fce00078ec0ff */
.L_x_19:
[----:B0-----:R-:W0:Y:S02]  /*1a070*/  LDC.64 R18, c[0x0][0x398] ;  /* 0x0000e600ff127b82 */ /* 0x001e240000000a00 */
[----:B0-----:R-:W-:-:S05]  /*1a080*/  IMAD.WIDE.U32 R18, R29, 0x4, R18 ;  /* 0x000000041d127825 */ /* 0x001fca00078e0012 */
[----:B------:R-:W2:Y:S02]  /*1a090*/  LDG.E R16, desc[UR8][R18.64] ;  /* 0x0000000812107981 */ /* 0x000ea4000c1e1900 */
[----:B--2---:R-:W-:-:S13]  /*1a0a0*/  ISETP.NE.AND P0, PT, R16, RZ, PT ;  /* 0x000000ff1000720c */ /* 0x004fda0003f05270 */
[----:B------:R-:W-:Y:S05]  /*1a0b0*/  @P0 BRA `(.L_x_17) ;  /* 0x0000000400b80947 */ /* 0x000fea0003800000 */
[----:B------:R-:W0:Y:S02]  /*1a0c0*/  LDCU.64 UR6, c[0x0][0x388] ;  /* 0x00007100ff0677ac */ /* 0x000e240008000a00 */
[----:B0-----:R-:W-:-:S05]  /*1a0d0*/  LEA R16, P0, R29, UR6, 0x5 ;  /* 0x000000061d107c11 */ /* 0x001fca000f8028ff */
[----:B------:R-:W-:-:S05]  /*1a0e0*/  IMAD.X R17, RZ, RZ, UR7, P0 ;  /* 0x00000007ff117e24 */ /* 0x000fca00080e06ff */
[----:B------:R-:W2:Y:S01]  /*1a0f0*/  LDG.E.U8 R20, desc[UR8][R16.64] ;  /* 0x0000000810147981 */ /* 0x000ea2000c1e1100 */
[----:B------:R-:W-:Y:S01]  /*1a100*/  PRMT R21, R53, 0x9910, RZ ;  /* 0x0000991035157816 */ /* 0x000fe200000000ff */
[----:B------:R-:W-:Y:S03]  /*1a110*/  BSSY.RECONVERGENT B1, `(.L_x_17) ;  /* 0x0000068000017945 */ /* 0x000fe60003800200 */
[----:B--2---:R-:W-:-:S13]  /*1a120*/  ISETP.NE.AND P0, PT, R20, R21, PT ;  /* 0x000000151400720c */ /* 0x004fda0003f05270 */
[----:B------:R-:W-:Y:S05]  /*1a130*/  @P0 BRA `(.L_x_18) ;  /* 0x0000000400940947 */ /* 0x000fea0003800000 */
[----:B------:R-:W2:Y:S02]  /*1a140*/  LDG.E.U8 R20, desc[UR8][R16.64+0x1] ;  /* 0x0000010810147981 */ /* 0x000ea4000c1e1100 */
        /* <DEDUP_REMOVED lines=92> */
[----:B------:R-:W-:-:S05]  /*1a710*/  IMAD.MOV.U32 R55, RZ, RZ, 0x1 ;  /* 0x00000001ff377424 */ /* 0x000fca00078e00ff */
[----:B------:R-:W2:Y:S02]  /*1a720*/  ATOMG.E.EXCH.STRONG.GPU PT, R18, desc[UR8][R18.64], R55 ;  /* 0x80000037121279a8 */ /* 0x000ea4000c1ef108 */
[----:B--2---:R-:W-:-:S13]  /*1a730*/  ISETP.NE.AND P0, PT, R18, RZ, PT ;  /* 0x000000ff1200720c */ /* 0x004fda0003f05270 */
[----:B------:R-:W0:Y:S01]  /*1a740*/  @!P0 LDC.64 R20, c[0x0][0x3a0] ;  /* 0x0000e800ff148b82 */ /* 0x000e220000000a00 */
[----:B------:R-:W-:-:S05]  /*1a750*/  @!P0 IADD3 R16, P1, PT, R14, UR4, RZ ;  /* 0x000000040e108c10 */ /* 0x000fca000ff3e0ff */
[----:B------:R-:W-:Y:S02]  /*1a760*/  @!P0 IMAD.X R17, RZ, RZ, R42, P1 ;  /* 0x000000ffff118224 */ /* 0x000fe400008e062a */
[----:B0-----:R-:W-:-:S05]  /*1a770*/  @!P0 IMAD.WIDE.U32 R20, R29, 0x8, R20 ;  /* 0x000000081d148825 */ /* 0x001fca00078e0014 */
[----:B------:R0:W-:Y:S02]  /*1a780*/  @!P0 STG.E.64 desc[UR8][R20.64], R16 ;  /* 0x0000001014008986 */ /* 0x0001e4000c101b08 */
.L_x_18:
[----:B------:R-:W-:Y:S05]  /*1a790*/  BSYNC.RECONVERGENT B1 ;  /* 0x0000000000017941 */ /* 0x000fea0003800200 */
.L_x_17:
[----:B------:R-:W1:Y:S01]  /*1a7a0*/  LDCU UR5, c[0x0][0x390] ;  /* 0x00007200ff0577ac */ /* 0x000e620008000800 */
[----:B------:R-:W-:-:S05]  /*1a7b0*/  VIADD R29, R29, 0x1 ;  /* 0x000000011d1d7836 */ /* 0x000fca0000000000 */
[----:B-1----:R-:W-:-:S13]  /*1a7c0*/  ISETP.NE.AND P0, PT, R29, UR5, PT ;  /* 0x000000051d007c0c */ /* 0x002fda000bf05270 */
[----:B------:R-:W-:Y:S05]  /*1a7d0*/  @P0 BRA `(.L_x_19) ;  /* 0xfffffff800240947 */ /* 0x000fea000383ffff */
.L_x_5:
[----:B------:R-:W-:Y:S05]  /*1a7e0*/  BSYNC.RECONVERGENT B0 ;  /* 0x0000000000007941 */ /* 0x000fea0003800200 */
.L_x_4:
[----:B------:R-:W1:Y:S01]  /*1a7f0*/  LDCU UR5, c[0x0][0x3b8] ;  /* 0x00007700ff0577ac */ /* 0x000e620008000800 */
[----:B------:R-:W-:-:S04]  /*1a800*/  UIADD3 UR4, UPT, UPT, UR4, 0x1, URZ ;  /* 0x0000000104047890 */ /* 0x000fc8000fffe0ff */
[----:B-1----:R-:W-:-:S09]  /*1a810*/  UISETP.NE.AND UP0, UPT, UR4, UR5, UPT ;  /* 0x000000050400728c */ /* 0x002fd2000bf05270 */
[----:B------:R-:W-:Y:S05]  /*1a820*/  BRA.U UP0, `(.L_x_20) ;  /* 0xfffffec1000c7547 */ /* 0x000fea000b83ffff */
[----:B------:R-:W-:Y:S05]  /*1a830*/  EXIT ;  /* 0x000000000000794d */ /* 0x000fea0003800000 */
.L_x_21:
[----:B------:R-:W-:-:S00]  /*1a840*/  BRA `(.L_x_21) ;  /* 0xfffffffc00fc7947 */ /* 0x000fc0000383ffff */
[----:B------:R-:W-:-:S00]  /*1a850*/  NOP ;  /* 0x0000000000007918 */ /* 0x000fc00000000000 */
        /* <DEDUP_REMOVED lines=10> */
.L_x_22:


//--------------------- .nv.shared._Z30find_passwords_optimized_multiPKcPKhiPiPxPhPyi --------------------------
	.section	.nv.shared._Z30find_passwords_optimized_multiPKcPKhiPiPxPhPyi,"aw",@nobits
	.sectionflags	@""
	.align	8
.nv.shared._Z30find_passwords_optimized_multiPKcPKhiPiPxPhPyi:
	.zero		1176


//--------------------- .nv.shared.reserved.0     --------------------------
	.section	.nv.shared.reserved.0,"aw",@nobits
	.weak		__nv_reservedSMEM_offset_0_alias
	.size		__nv_reservedSMEM_offset_0_alias, 0, 64
	.other		__nv_reservedSMEM_offset_0_alias,@"STO_CUDA_RESERVED_SHARED STV_DEFAULT"
__nv_reservedSMEM_offset_0_alias:
	.zero		0
	.zero		64


//--------------------- .nv.constant0._Z30find_passwords_optimized_multiPKcPKhiPiPxPhPyi --------------------------
	.section	.nv.constant0._Z30find_passwords_optimized_multiPKcPKhiPiPxPhPyi,"a",@progbits
	.sectionflags	@""
	.align	4
.nv.constant0._Z30find_passwords_optimized_multiPKcPKhiPiPxPhPyi:
	.zero		956


//--------------------- SYMBOLS --------------------------

	.type		.nv.reservedSmem.offset0,@object
	.size		.nv.reservedSmem.offset0,0x4
	.type		.nv.reservedSmem.cap,@object
	.size		.nv.reservedSmem.cap,0x4
